//
// Generated by NVIDIA NVVM Compiler
//
// Compiler Build ID: CL-36424714
// Cuda compilation tools, release 13.0, V13.0.88
// Based on NVVM 20.0.0
//

.version 9.0
.target sm_100
.address_size 64

	// .globl	_Z3addiPfS_S_
.global .align 4 .b8 precalc_xorwow_matrix[102400];
.global .align 4 .b8 precalc_xorwow_offset_matrix[102400];
.global .align 4 .b8 mrg32k3aM1[2304];
.global .align 4 .b8 mrg32k3aM2[2304];
.global .align 4 .b8 mrg32k3aM1SubSeq[2016];
.global .align 4 .b8 mrg32k3aM2SubSeq[2016];
.global .align 4 .b8 mrg32k3aM1Seq[2304];
.global .align 4 .b8 mrg32k3aM2Seq[2304];
.const .align 8 .b8 __cr_lgamma_table[72];

.visible .entry _Z3addiPfS_S_(
	.param .u32 _Z3addiPfS_S__param_0,
	.param .u64 .ptr .align 1 _Z3addiPfS_S__param_1,
	.param .u64 .ptr .align 1 _Z3addiPfS_S__param_2,
	.param .u64 .ptr .align 1 _Z3addiPfS_S__param_3
)
{
	.reg .pred 	%p<7>;
	.reg .b32 	%r<31>;
	.reg .b32 	%f<16>;
	.reg .b64 	%rd<25>;

	ld.param.u32 	%r12, [_Z3addiPfS_S__param_0];
	ld.param.u64 	%rd4, [_Z3addiPfS_S__param_1];
	ld.param.u64 	%rd5, [_Z3addiPfS_S__param_2];
	ld.param.u64 	%rd6, [_Z3addiPfS_S__param_3];
	cvta.to.global.u64 	%rd1, %rd6;
	cvta.to.global.u64 	%rd2, %rd5;
	cvta.to.global.u64 	%rd3, %rd4;
	mov.u32 	%r13, %ctaid.x;
	mov.u32 	%r14, %ntid.x;
	mov.u32 	%r15, %tid.x;
	mad.lo.s32 	%r29, %r13, %r14, %r15;
	mov.u32 	%r16, %nctaid.x;
	mul.lo.s32 	%r2, %r14, %r16;
	setp.ge.s32 	%p1, %r29, %r12;
	@%p1 bra 	$L__BB0_7;
	add.s32 	%r17, %r29, %r2;
	max.s32 	%r18, %r12, %r17;
	setp.lt.s32 	%p2, %r17, %r12;
	selp.u32 	%r19, 1, 0, %p2;
	add.s32 	%r20, %r17, %r19;
	sub.s32 	%r21, %r18, %r20;
	div.u32 	%r22, %r21, %r2;
	add.s32 	%r3, %r22, %r19;
	and.b32  	%r23, %r3, 3;
	setp.eq.s32 	%p3, %r23, 3;
	@%p3 bra 	$L__BB0_4;
	add.s32 	%r24, %r3, 1;
	and.b32  	%r25, %r24, 3;
	neg.s32 	%r27, %r25;
$L__BB0_3:
	.pragma "nounroll";
	mul.wide.s32 	%rd7, %r29, 4;
	add.s64 	%rd8, %rd1, %rd7;
	add.s64 	%rd9, %rd2, %rd7;
	add.s64 	%rd10, %rd3, %rd7;
	ld.global.f32 	%f1, [%rd10];
	ld.global.f32 	%f2, [%rd9];
	add.f32 	%f3, %f1, %f2;
	st.global.f32 	[%rd8], %f3;
	add.s32 	%r29, %r29, %r2;
	add.s32 	%r27, %r27, 1;
	setp.ne.s32 	%p4, %r27, 0;
	@%p4 bra 	$L__BB0_3;
$L__BB0_4:
	setp.lt.u32 	%p5, %r3, 3;
	@%p5 bra 	$L__BB0_7;
	mul.wide.s32 	%rd15, %r2, 4;
	shl.b32 	%r26, %r2, 2;
$L__BB0_6:
	mul.wide.s32 	%rd11, %r29, 4;
	add.s64 	%rd12, %rd3, %rd11;
	ld.global.f32 	%f4, [%rd12];
	add.s64 	%rd13, %rd2, %rd11;
	ld.global.f32 	%f5, [%rd13];
	add.f32 	%f6, %f4, %f5;
	add.s64 	%rd14, %rd1, %rd11;
	st.global.f32 	[%rd14], %f6;
	add.s64 	%rd16, %rd12, %rd15;
	ld.global.f32 	%f7, [%rd16];
	add.s64 	%rd17, %rd13, %rd15;
	ld.global.f32 	%f8, [%rd17];
	add.f32 	%f9, %f7, %f8;
	add.s64 	%rd18, %rd14, %rd15;
	st.global.f32 	[%rd18], %f9;
	add.s64 	%rd19, %rd16, %rd15;
	ld.global.f32 	%f10, [%rd19];
	add.s64 	%rd20, %rd17, %rd15;
	ld.global.f32 	%f11, [%rd20];
	add.f32 	%f12, %f10, %f11;
	add.s64 	%rd21, %rd18, %rd15;
	st.global.f32 	[%rd21], %f12;
	add.s64 	%rd22, %rd19, %rd15;
	ld.global.f32 	%f13, [%rd22];
	add.s64 	%rd23, %rd20, %rd15;
	ld.global.f32 	%f14, [%rd23];
	add.f32 	%f15, %f13, %f14;
	add.s64 	%rd24, %rd21, %rd15;
	st.global.f32 	[%rd24], %f15;
	add.s32 	%r29, %r26, %r29;
	setp.lt.s32 	%p6, %r29, %r12;
	@%p6 bra 	$L__BB0_6;
$L__BB0_7:
	ret;

}
	// .globl	_Z10add_assigniPfS_
.visible .entry _Z10add_assigniPfS_(
	.param .u32 _Z10add_assigniPfS__param_0,
	.param .u64 .ptr .align 1 _Z10add_assigniPfS__param_1,
	.param .u64 .ptr .align 1 _Z10add_assigniPfS__param_2
)
{
	.reg .pred 	%p<7>;
	.reg .b32 	%r<31>;
	.reg .b32 	%f<16>;
	.reg .b64 	%rd<18>;

	ld.param.u32 	%r12, [_Z10add_assigniPfS__param_0];
	ld.param.u64 	%rd3, [_Z10add_assigniPfS__param_1];
	ld.param.u64 	%rd4, [_Z10add_assigniPfS__param_2];
	cvta.to.global.u64 	%rd1, %rd3;
	cvta.to.global.u64 	%rd2, %rd4;
	mov.u32 	%r13, %ctaid.x;
	mov.u32 	%r14, %ntid.x;
	mov.u32 	%r15, %tid.x;
	mad.lo.s32 	%r29, %r13, %r14, %r15;
	mov.u32 	%r16, %nctaid.x;
	mul.lo.s32 	%r2, %r14, %r16;
	setp.ge.s32 	%p1, %r29, %r12;
	@%p1 bra 	$L__BB1_7;
	add.s32 	%r17, %r29, %r2;
	max.s32 	%r18, %r12, %r17;
	setp.lt.s32 	%p2, %r17, %r12;
	selp.u32 	%r19, 1, 0, %p2;
	add.s32 	%r20, %r17, %r19;
	sub.s32 	%r21, %r18, %r20;
	div.u32 	%r22, %r21, %r2;
	add.s32 	%r3, %r22, %r19;
	and.b32  	%r23, %r3, 3;
	setp.eq.s32 	%p3, %r23, 3;
	@%p3 bra 	$L__BB1_4;
	add.s32 	%r24, %r3, 1;
	and.b32  	%r25, %r24, 3;
	neg.s32 	%r27, %r25;
$L__BB1_3:
	.pragma "nounroll";
	mul.wide.s32 	%rd5, %r29, 4;
	add.s64 	%rd6, %rd1, %rd5;
	add.s64 	%rd7, %rd2, %rd5;
	ld.global.f32 	%f1, [%rd7];
	ld.global.f32 	%f2, [%rd6];
	add.f32 	%f3, %f1, %f2;
	st.global.f32 	[%rd6], %f3;
	add.s32 	%r29, %r29, %r2;
	add.s32 	%r27, %r27, 1;
	setp.ne.s32 	%p4, %r27, 0;
	@%p4 bra 	$L__BB1_3;
$L__BB1_4:
	setp.lt.u32 	%p5, %r3, 3;
	@%p5 bra 	$L__BB1_7;
	mul.wide.s32 	%rd11, %r2, 4;
	shl.b32 	%r26, %r2, 2;
$L__BB1_6:
	mul.wide.s32 	%rd8, %r29, 4;
	add.s64 	%rd9, %rd2, %rd8;
	ld.global.f32 	%f4, [%rd9];
	add.s64 	%rd10, %rd1, %rd8;
	ld.global.f32 	%f5, [%rd10];
	add.f32 	%f6, %f4, %f5;
	st.global.f32 	[%rd10], %f6;
	add.s64 	%rd12, %rd9, %rd11;
	ld.global.f32 	%f7, [%rd12];
	add.s64 	%rd13, %rd10, %rd11;
	ld.global.f32 	%f8, [%rd13];
	add.f32 	%f9, %f7, %f8;
	st.global.f32 	[%rd13], %f9;
	add.s64 	%rd14, %rd12, %rd11;
	ld.global.f32 	%f10, [%rd14];
	add.s64 	%rd15, %rd13, %rd11;
	ld.global.f32 	%f11, [%rd15];
	add.f32 	%f12, %f10, %f11;
	st.global.f32 	[%rd15], %f12;
	add.s64 	%rd16, %rd14, %rd11;
	ld.global.f32 	%f13, [%rd16];
	add.s64 	%rd17, %rd15, %rd11;
	ld.global.f32 	%f14, [%rd17];
	add.f32 	%f15, %f13, %f14;
	st.global.f32 	[%rd17], %f15;
	add.s32 	%r29, %r26, %r29;
	setp.lt.s32 	%p6, %r29, %r12;
	@%p6 bra 	$L__BB1_6;
$L__BB1_7:
	ret;

}
	// .globl	_Z3subiPfS_S_
.visible .entry _Z3subiPfS_S_(
	.param .u32 _Z3subiPfS_S__param_0,
	.param .u64 .ptr .align 1 _Z3subiPfS_S__param_1,
	.param .u64 .ptr .align 1 _Z3subiPfS_S__param_2,
	.param .u64 .ptr .align 1 _Z3subiPfS_S__param_3
)
{
	.reg .pred 	%p<7>;
	.reg .b32 	%r<31>;
	.reg .b32 	%f<16>;
	.reg .b64 	%rd<25>;

	ld.param.u32 	%r12, [_Z3subiPfS_S__param_0];
	ld.param.u64 	%rd4, [_Z3subiPfS_S__param_1];
	ld.param.u64 	%rd5, [_Z3subiPfS_S__param_2];
	ld.param.u64 	%rd6, [_Z3subiPfS_S__param_3];
	cvta.to.global.u64 	%rd1, %rd6;
	cvta.to.global.u64 	%rd2, %rd5;
	cvta.to.global.u64 	%rd3, %rd4;
	mov.u32 	%r13, %ctaid.x;
	mov.u32 	%r14, %ntid.x;
	mov.u32 	%r15, %tid.x;
	mad.lo.s32 	%r29, %r13, %r14, %r15;
	mov.u32 	%r16, %nctaid.x;
	mul.lo.s32 	%r2, %r14, %r16;
	setp.ge.s32 	%p1, %r29, %r12;
	@%p1 bra 	$L__BB2_7;
	add.s32 	%r17, %r29, %r2;
	max.s32 	%r18, %r12, %r17;
	setp.lt.s32 	%p2, %r17, %r12;
	selp.u32 	%r19, 1, 0, %p2;
	add.s32 	%r20, %r17, %r19;
	sub.s32 	%r21, %r18, %r20;
	div.u32 	%r22, %r21, %r2;
	add.s32 	%r3, %r22, %r19;
	and.b32  	%r23, %r3, 3;
	setp.eq.s32 	%p3, %r23, 3;
	@%p3 bra 	$L__BB2_4;
	add.s32 	%r24, %r3, 1;
	and.b32  	%r25, %r24, 3;
	neg.s32 	%r27, %r25;
$L__BB2_3:
	.pragma "nounroll";
	mul.wide.s32 	%rd7, %r29, 4;
	add.s64 	%rd8, %rd1, %rd7;
	add.s64 	%rd9, %rd2, %rd7;
	add.s64 	%rd10, %rd3, %rd7;
	ld.global.f32 	%f1, [%rd10];
	ld.global.f32 	%f2, [%rd9];
	sub.f32 	%f3, %f1, %f2;
	st.global.f32 	[%rd8], %f3;
	add.s32 	%r29, %r29, %r2;
	add.s32 	%r27, %r27, 1;
	setp.ne.s32 	%p4, %r27, 0;
	@%p4 bra 	$L__BB2_3;
$L__BB2_4:
	setp.lt.u32 	%p5, %r3, 3;
	@%p5 bra 	$L__BB2_7;
	mul.wide.s32 	%rd15, %r2, 4;
	shl.b32 	%r26, %r2, 2;
$L__BB2_6:
	mul.wide.s32 	%rd11, %r29, 4;
	add.s64 	%rd12, %rd3, %rd11;
	ld.global.f32 	%f4, [%rd12];
	add.s64 	%rd13, %rd2, %rd11;
	ld.global.f32 	%f5, [%rd13];
	sub.f32 	%f6, %f4, %f5;
	add.s64 	%rd14, %rd1, %rd11;
	st.global.f32 	[%rd14], %f6;
	add.s64 	%rd16, %rd12, %rd15;
	ld.global.f32 	%f7, [%rd16];
	add.s64 	%rd17, %rd13, %rd15;
	ld.global.f32 	%f8, [%rd17];
	sub.f32 	%f9, %f7, %f8;
	add.s64 	%rd18, %rd14, %rd15;
	st.global.f32 	[%rd18], %f9;
	add.s64 	%rd19, %rd16, %rd15;
	ld.global.f32 	%f10, [%rd19];
	add.s64 	%rd20, %rd17, %rd15;
	ld.global.f32 	%f11, [%rd20];
	sub.f32 	%f12, %f10, %f11;
	add.s64 	%rd21, %rd18, %rd15;
	st.global.f32 	[%rd21], %f12;
	add.s64 	%rd22, %rd19, %rd15;
	ld.global.f32 	%f13, [%rd22];
	add.s64 	%rd23, %rd20, %rd15;
	ld.global.f32 	%f14, [%rd23];
	sub.f32 	%f15, %f13, %f14;
	add.s64 	%rd24, %rd21, %rd15;
	st.global.f32 	[%rd24], %f15;
	add.s32 	%r29, %r26, %r29;
	setp.lt.s32 	%p6, %r29, %r12;
	@%p6 bra 	$L__BB2_6;
$L__BB2_7:
	ret;

}
	// .globl	_Z18entrywise_multiplyiPfS_S_
.visible .entry _Z18entrywise_multiplyiPfS_S_(
	.param .u32 _Z18entrywise_multiplyiPfS_S__param_0,
	.param .u64 .ptr .align 1 _Z18entrywise_multiplyiPfS_S__param_1,
	.param .u64 .ptr .align 1 _Z18entrywise_multiplyiPfS_S__param_2,
	.param .u64 .ptr .align 1 _Z18entrywise_multiplyiPfS_S__param_3
)
{
	.reg .pred 	%p<7>;
	.reg .b32 	%r<31>;
	.reg .b32 	%f<16>;
	.reg .b64 	%rd<25>;

	ld.param.u32 	%r12, [_Z18entrywise_multiplyiPfS_S__param_0];
	ld.param.u64 	%rd4, [_Z18entrywise_multiplyiPfS_S__param_1];
	ld.param.u64 	%rd5, [_Z18entrywise_multiplyiPfS_S__param_2];
	ld.param.u64 	%rd6, [_Z18entrywise_multiplyiPfS_S__param_3];
	cvta.to.global.u64 	%rd1, %rd6;
	cvta.to.global.u64 	%rd2, %rd5;
	cvta.to.global.u64 	%rd3, %rd4;
	mov.u32 	%r13, %ctaid.x;
	mov.u32 	%r14, %ntid.x;
	mov.u32 	%r15, %tid.x;
	mad.lo.s32 	%r29, %r13, %r14, %r15;
	mov.u32 	%r16, %nctaid.x;
	mul.lo.s32 	%r2, %r14, %r16;
	setp.ge.s32 	%p1, %r29, %r12;
	@%p1 bra 	$L__BB3_7;
	add.s32 	%r17, %r29, %r2;
	max.s32 	%r18, %r12, %r17;
	setp.lt.s32 	%p2, %r17, %r12;
	selp.u32 	%r19, 1, 0, %p2;
	add.s32 	%r20, %r17, %r19;
	sub.s32 	%r21, %r18, %r20;
	div.u32 	%r22, %r21, %r2;
	add.s32 	%r3, %r22, %r19;
	and.b32  	%r23, %r3, 3;
	setp.eq.s32 	%p3, %r23, 3;
	@%p3 bra 	$L__BB3_4;
	add.s32 	%r24, %r3, 1;
	and.b32  	%r25, %r24, 3;
	neg.s32 	%r27, %r25;
$L__BB3_3:
	.pragma "nounroll";
	mul.wide.s32 	%rd7, %r29, 4;
	add.s64 	%rd8, %rd1, %rd7;
	add.s64 	%rd9, %rd2, %rd7;
	add.s64 	%rd10, %rd3, %rd7;
	ld.global.f32 	%f1, [%rd10];
	ld.global.f32 	%f2, [%rd9];
	mul.f32 	%f3, %f1, %f2;
	st.global.f32 	[%rd8], %f3;
	add.s32 	%r29, %r29, %r2;
	add.s32 	%r27, %r27, 1;
	setp.ne.s32 	%p4, %r27, 0;
	@%p4 bra 	$L__BB3_3;
$L__BB3_4:
	setp.lt.u32 	%p5, %r3, 3;
	@%p5 bra 	$L__BB3_7;
	mul.wide.s32 	%rd15, %r2, 4;
	shl.b32 	%r26, %r2, 2;
$L__BB3_6:
	mul.wide.s32 	%rd11, %r29, 4;
	add.s64 	%rd12, %rd3, %rd11;
	ld.global.f32 	%f4, [%rd12];
	add.s64 	%rd13, %rd2, %rd11;
	ld.global.f32 	%f5, [%rd13];
	mul.f32 	%f6, %f4, %f5;
	add.s64 	%rd14, %rd1, %rd11;
	st.global.f32 	[%rd14], %f6;
	add.s64 	%rd16, %rd12, %rd15;
	ld.global.f32 	%f7, [%rd16];
	add.s64 	%rd17, %rd13, %rd15;
	ld.global.f32 	%f8, [%rd17];
	mul.f32 	%f9, %f7, %f8;
	add.s64 	%rd18, %rd14, %rd15;
	st.global.f32 	[%rd18], %f9;
	add.s64 	%rd19, %rd16, %rd15;
	ld.global.f32 	%f10, [%rd19];
	add.s64 	%rd20, %rd17, %rd15;
	ld.global.f32 	%f11, [%rd20];
	mul.f32 	%f12, %f10, %f11;
	add.s64 	%rd21, %rd18, %rd15;
	st.global.f32 	[%rd21], %f12;
	add.s64 	%rd22, %rd19, %rd15;
	ld.global.f32 	%f13, [%rd22];
	add.s64 	%rd23, %rd20, %rd15;
	ld.global.f32 	%f14, [%rd23];
	mul.f32 	%f15, %f13, %f14;
	add.s64 	%rd24, %rd21, %rd15;
	st.global.f32 	[%rd24], %f15;
	add.s32 	%r29, %r26, %r29;
	setp.lt.s32 	%p6, %r29, %r12;
	@%p6 bra 	$L__BB3_6;
$L__BB3_7:
	ret;

}
	// .globl	_Z15scalar_multiplyifPfS_
.visible .entry _Z15scalar_multiplyifPfS_(
	.param .u32 _Z15scalar_multiplyifPfS__param_0,
	.param .f32 _Z15scalar_multiplyifPfS__param_1,
	.param .u64 .ptr .align 1 _Z15scalar_multiplyifPfS__param_2,
	.param .u64 .ptr .align 1 _Z15scalar_multiplyifPfS__param_3
)
{
	.reg .pred 	%p<7>;
	.reg .b32 	%r<31>;
	.reg .b32 	%f<12>;
	.reg .b64 	%rd<18>;

	ld.param.u32 	%r12, [_Z15scalar_multiplyifPfS__param_0];
	ld.param.f32 	%f1, [_Z15scalar_multiplyifPfS__param_1];
	ld.param.u64 	%rd3, [_Z15scalar_multiplyifPfS__param_2];
	ld.param.u64 	%rd4, [_Z15scalar_multiplyifPfS__param_3];
	cvta.to.global.u64 	%rd1, %rd4;
	cvta.to.global.u64 	%rd2, %rd3;
	mov.u32 	%r13, %ctaid.x;
	mov.u32 	%r14, %ntid.x;
	mov.u32 	%r15, %tid.x;
	mad.lo.s32 	%r29, %r13, %r14, %r15;
	mov.u32 	%r16, %nctaid.x;
	mul.lo.s32 	%r2, %r14, %r16;
	setp.ge.s32 	%p1, %r29, %r12;
	@%p1 bra 	$L__BB4_7;
	add.s32 	%r17, %r29, %r2;
	max.s32 	%r18, %r12, %r17;
	setp.lt.s32 	%p2, %r17, %r12;
	selp.u32 	%r19, 1, 0, %p2;
	add.s32 	%r20, %r17, %r19;
	sub.s32 	%r21, %r18, %r20;
	div.u32 	%r22, %r21, %r2;
	add.s32 	%r3, %r22, %r19;
	and.b32  	%r23, %r3, 3;
	setp.eq.s32 	%p3, %r23, 3;
	@%p3 bra 	$L__BB4_4;
	add.s32 	%r24, %r3, 1;
	and.b32  	%r25, %r24, 3;
	neg.s32 	%r27, %r25;
$L__BB4_3:
	.pragma "nounroll";
	mul.wide.s32 	%rd5, %r29, 4;
	add.s64 	%rd6, %rd1, %rd5;
	add.s64 	%rd7, %rd2, %rd5;
	ld.global.f32 	%f2, [%rd7];
	mul.f32 	%f3, %f1, %f2;
	st.global.f32 	[%rd6], %f3;
	add.s32 	%r29, %r29, %r2;
	add.s32 	%r27, %r27, 1;
	setp.ne.s32 	%p4, %r27, 0;
	@%p4 bra 	$L__BB4_3;
$L__BB4_4:
	setp.lt.u32 	%p5, %r3, 3;
	@%p5 bra 	$L__BB4_7;
	mul.wide.s32 	%rd11, %r2, 4;
	shl.b32 	%r26, %r2, 2;
$L__BB4_6:
	mul.wide.s32 	%rd8, %r29, 4;
	add.s64 	%rd9, %rd2, %rd8;
	ld.global.f32 	%f4, [%rd9];
	mul.f32 	%f5, %f1, %f4;
	add.s64 	%rd10, %rd1, %rd8;
	st.global.f32 	[%rd10], %f5;
	add.s64 	%rd12, %rd9, %rd11;
	ld.global.f32 	%f6, [%rd12];
	mul.f32 	%f7, %f1, %f6;
	add.s64 	%rd13, %rd10, %rd11;
	st.global.f32 	[%rd13], %f7;
	add.s64 	%rd14, %rd12, %rd11;
	ld.global.f32 	%f8, [%rd14];
	mul.f32 	%f9, %f1, %f8;
	add.s64 	%rd15, %rd13, %rd11;
	st.global.f32 	[%rd15], %f9;
	add.s64 	%rd16, %rd14, %rd11;
	ld.global.f32 	%f10, [%rd16];
	mul.f32 	%f11, %f1, %f10;
	add.s64 	%rd17, %rd15, %rd11;
	st.global.f32 	[%rd17], %f11;
	add.s32 	%r29, %r26, %r29;
	setp.lt.s32 	%p6, %r29, %r12;
	@%p6 bra 	$L__BB4_6;
$L__BB4_7:
	ret;

}
	// .globl	_Z8multiplyiiPfiiS_iS_
.visible .entry _Z8multiplyiiPfiiS_iS_(
	.param .u32 _Z8multiplyiiPfiiS_iS__param_0,
	.param .u32 _Z8multiplyiiPfiiS_iS__param_1,
	.param .u64 .ptr .align 1 _Z8multiplyiiPfiiS_iS__param_2,
	.param .u32 _Z8multiplyiiPfiiS_iS__param_3,
	.param .u32 _Z8multiplyiiPfiiS_iS__param_4,
	.param .u64 .ptr .align 1 _Z8multiplyiiPfiiS_iS__param_5,
	.param .u32 _Z8multiplyiiPfiiS_iS__param_6,
	.param .u64 .ptr .align 1 _Z8multiplyiiPfiiS_iS__param_7
)
{
	.reg .pred 	%p<13>;
	.reg .b32 	%r<81>;
	.reg .b32 	%f<65>;
	.reg .b64 	%rd<40>;

	ld.param.u32 	%r34, [_Z8multiplyiiPfiiS_iS__param_0];
	ld.param.u32 	%r32, [_Z8multiplyiiPfiiS_iS__param_1];
	ld.param.u64 	%rd5, [_Z8multiplyiiPfiiS_iS__param_2];
	ld.param.u32 	%r35, [_Z8multiplyiiPfiiS_iS__param_4];
	ld.param.u64 	%rd6, [_Z8multiplyiiPfiiS_iS__param_5];
	ld.param.u64 	%rd4, [_Z8multiplyiiPfiiS_iS__param_7];
	cvta.to.global.u64 	%rd1, %rd6;
	cvta.to.global.u64 	%rd2, %rd5;
	mov.u32 	%r36, %ctaid.x;
	mov.u32 	%r37, %ntid.x;
	mov.u32 	%r38, %tid.x;
	mad.lo.s32 	%r1, %r36, %r37, %r38;
	mov.u32 	%r39, %ctaid.y;
	mov.u32 	%r40, %ntid.y;
	mov.u32 	%r41, %tid.y;
	mad.lo.s32 	%r42, %r39, %r40, %r41;
	setp.ge.s32 	%p1, %r1, %r34;
	setp.ge.s32 	%p2, %r42, %r35;
	or.pred  	%p3, %p1, %p2;
	@%p3 bra 	$L__BB5_15;
	setp.lt.s32 	%p4, %r32, 1;
	mov.f32 	%f64, 0f00000000;
	@%p4 bra 	$L__BB5_14;
	mul.lo.s32 	%r3, %r32, %r1;
	and.b32  	%r4, %r32, 7;
	setp.lt.u32 	%p5, %r32, 8;
	mov.b32 	%r75, 0;
	mov.u32 	%r80, %r75;
	@%p5 bra 	$L__BB5_5;
	and.b32  	%r75, %r32, 2147483640;
	neg.s32 	%r69, %r75;
	shl.b32 	%r7, %r35, 3;
	add.s64 	%rd3, %rd2, 16;
	mov.b32 	%r80, 0;
	mul.wide.s32 	%rd11, %r35, 4;
	mov.u32 	%r67, %r3;
	mov.u32 	%r68, %r42;
$L__BB5_4:
	.pragma "nounroll";
	mul.wide.s32 	%rd7, %r67, 4;
	add.s64 	%rd8, %rd3, %rd7;
	ld.global.f32 	%f4, [%rd8+-16];
	mul.wide.s32 	%rd9, %r68, 4;
	add.s64 	%rd10, %rd1, %rd9;
	ld.global.f32 	%f5, [%rd10];
	cvt.rn.f32.s32 	%f6, %r80;
	fma.rn.f32 	%f7, %f4, %f5, %f6;
	cvt.rzi.s32.f32 	%r46, %f7;
	ld.global.f32 	%f8, [%rd8+-12];
	add.s64 	%rd12, %rd10, %rd11;
	ld.global.f32 	%f9, [%rd12];
	cvt.rn.f32.s32 	%f10, %r46;
	fma.rn.f32 	%f11, %f8, %f9, %f10;
	cvt.rzi.s32.f32 	%r47, %f11;
	ld.global.f32 	%f12, [%rd8+-8];
	add.s64 	%rd13, %rd12, %rd11;
	ld.global.f32 	%f13, [%rd13];
	cvt.rn.f32.s32 	%f14, %r47;
	fma.rn.f32 	%f15, %f12, %f13, %f14;
	cvt.rzi.s32.f32 	%r48, %f15;
	ld.global.f32 	%f16, [%rd8+-4];
	add.s64 	%rd14, %rd13, %rd11;
	ld.global.f32 	%f17, [%rd14];
	cvt.rn.f32.s32 	%f18, %r48;
	fma.rn.f32 	%f19, %f16, %f17, %f18;
	cvt.rzi.s32.f32 	%r49, %f19;
	ld.global.f32 	%f20, [%rd8];
	add.s64 	%rd15, %rd14, %rd11;
	ld.global.f32 	%f21, [%rd15];
	cvt.rn.f32.s32 	%f22, %r49;
	fma.rn.f32 	%f23, %f20, %f21, %f22;
	cvt.rzi.s32.f32 	%r50, %f23;
	ld.global.f32 	%f24, [%rd8+4];
	add.s64 	%rd16, %rd15, %rd11;
	ld.global.f32 	%f25, [%rd16];
	cvt.rn.f32.s32 	%f26, %r50;
	fma.rn.f32 	%f27, %f24, %f25, %f26;
	cvt.rzi.s32.f32 	%r51, %f27;
	ld.global.f32 	%f28, [%rd8+8];
	add.s64 	%rd17, %rd16, %rd11;
	ld.global.f32 	%f29, [%rd17];
	cvt.rn.f32.s32 	%f30, %r51;
	fma.rn.f32 	%f31, %f28, %f29, %f30;
	cvt.rzi.s32.f32 	%r52, %f31;
	ld.global.f32 	%f32, [%rd8+12];
	add.s64 	%rd18, %rd17, %rd11;
	ld.global.f32 	%f33, [%rd18];
	cvt.rn.f32.s32 	%f34, %r52;
	fma.rn.f32 	%f35, %f32, %f33, %f34;
	cvt.rzi.s32.f32 	%r80, %f35;
	add.s32 	%r69, %r69, 8;
	add.s32 	%r68, %r68, %r7;
	add.s32 	%r67, %r67, 8;
	setp.ne.s32 	%p6, %r69, 0;
	@%p6 bra 	$L__BB5_4;
$L__BB5_5:
	setp.eq.s32 	%p7, %r4, 0;
	@%p7 bra 	$L__BB5_13;
	and.b32  	%r19, %r32, 3;
	setp.lt.u32 	%p8, %r4, 4;
	@%p8 bra 	$L__BB5_8;
	add.s32 	%r54, %r75, %r3;
	mul.wide.s32 	%rd19, %r54, 4;
	add.s64 	%rd20, %rd2, %rd19;
	ld.global.f32 	%f36, [%rd20];
	mad.lo.s32 	%r55, %r75, %r35, %r42;
	mul.wide.s32 	%rd21, %r55, 4;
	add.s64 	%rd22, %rd1, %rd21;
	ld.global.f32 	%f37, [%rd22];
	cvt.rn.f32.s32 	%f38, %r80;
	fma.rn.f32 	%f39, %f36, %f37, %f38;
	cvt.rzi.s32.f32 	%r56, %f39;
	ld.global.f32 	%f40, [%rd20+4];
	mul.wide.s32 	%rd23, %r35, 4;
	add.s64 	%rd24, %rd22, %rd23;
	ld.global.f32 	%f41, [%rd24];
	cvt.rn.f32.s32 	%f42, %r56;
	fma.rn.f32 	%f43, %f40, %f41, %f42;
	cvt.rzi.s32.f32 	%r57, %f43;
	ld.global.f32 	%f44, [%rd20+8];
	add.s64 	%rd25, %rd24, %rd23;
	ld.global.f32 	%f45, [%rd25];
	cvt.rn.f32.s32 	%f46, %r57;
	fma.rn.f32 	%f47, %f44, %f45, %f46;
	cvt.rzi.s32.f32 	%r58, %f47;
	ld.global.f32 	%f48, [%rd20+12];
	add.s64 	%rd26, %rd25, %rd23;
	ld.global.f32 	%f49, [%rd26];
	cvt.rn.f32.s32 	%f50, %r58;
	fma.rn.f32 	%f51, %f48, %f49, %f50;
	cvt.rzi.s32.f32 	%r80, %f51;
	add.s32 	%r75, %r75, 4;
$L__BB5_8:
	setp.eq.s32 	%p9, %r19, 0;
	@%p9 bra 	$L__BB5_13;
	setp.eq.s32 	%p10, %r19, 1;
	@%p10 bra 	$L__BB5_11;
	add.s32 	%r60, %r75, %r3;
	mul.wide.s32 	%rd27, %r60, 4;
	add.s64 	%rd28, %rd2, %rd27;
	ld.global.f32 	%f52, [%rd28];
	mad.lo.s32 	%r61, %r75, %r35, %r42;
	mul.wide.s32 	%rd29, %r61, 4;
	add.s64 	%rd30, %rd1, %rd29;
	ld.global.f32 	%f53, [%rd30];
	cvt.rn.f32.s32 	%f54, %r80;
	fma.rn.f32 	%f55, %f52, %f53, %f54;
	cvt.rzi.s32.f32 	%r62, %f55;
	ld.global.f32 	%f56, [%rd28+4];
	mul.wide.s32 	%rd31, %r35, 4;
	add.s64 	%rd32, %rd30, %rd31;
	ld.global.f32 	%f57, [%rd32];
	cvt.rn.f32.s32 	%f58, %r62;
	fma.rn.f32 	%f59, %f56, %f57, %f58;
	cvt.rzi.s32.f32 	%r80, %f59;
	add.s32 	%r75, %r75, 2;
$L__BB5_11:
	and.b32  	%r63, %r32, 1;
	setp.eq.b32 	%p11, %r63, 1;
	not.pred 	%p12, %p11;
	@%p12 bra 	$L__BB5_13;
	add.s32 	%r64, %r75, %r3;
	mul.wide.s32 	%rd33, %r64, 4;
	add.s64 	%rd34, %rd2, %rd33;
	ld.global.f32 	%f60, [%rd34];
	mad.lo.s32 	%r65, %r75, %r35, %r42;
	mul.wide.s32 	%rd35, %r65, 4;
	add.s64 	%rd36, %rd1, %rd35;
	ld.global.f32 	%f61, [%rd36];
	cvt.rn.f32.s32 	%f62, %r80;
	fma.rn.f32 	%f63, %f60, %f61, %f62;
	cvt.rzi.s32.f32 	%r80, %f63;
$L__BB5_13:
	cvt.rn.f32.s32 	%f64, %r80;
$L__BB5_14:
	mad.lo.s32 	%r66, %r35, %r1, %r42;
	cvta.to.global.u64 	%rd37, %rd4;
	mul.wide.s32 	%rd38, %r66, 4;
	add.s64 	%rd39, %rd37, %rd38;
	st.global.f32 	[%rd39], %f64;
$L__BB5_15:
	ret;

}
	// .globl	_Z9transposeiiPfS_
.visible .entry _Z9transposeiiPfS_(
	.param .u32 _Z9transposeiiPfS__param_0,
	.param .u32 _Z9transposeiiPfS__param_1,
	.param .u64 .ptr .align 1 _Z9transposeiiPfS__param_2,
	.param .u64 .ptr .align 1 _Z9transposeiiPfS__param_3
)
{
	.reg .pred 	%p<4>;
	.reg .b32 	%r<15>;
	.reg .b32 	%f<2>;
	.reg .b64 	%rd<9>;

	ld.param.u32 	%r3, [_Z9transposeiiPfS__param_0];
	ld.param.u32 	%r5, [_Z9transposeiiPfS__param_1];
	ld.param.u64 	%rd1, [_Z9transposeiiPfS__param_2];
	ld.param.u64 	%rd2, [_Z9transposeiiPfS__param_3];
	mov.u32 	%r6, %ctaid.x;
	mov.u32 	%r7, %ntid.x;
	mov.u32 	%r8, %tid.x;
	mad.lo.s32 	%r1, %r6, %r7, %r8;
	mov.u32 	%r9, %ctaid.y;
	mov.u32 	%r10, %ntid.y;
	mov.u32 	%r11, %tid.y;
	mad.lo.s32 	%r12, %r9, %r10, %r11;
	setp.ge.s32 	%p1, %r1, %r3;
	setp.ge.s32 	%p2, %r12, %r5;
	or.pred  	%p3, %p1, %p2;
	@%p3 bra 	$L__BB6_2;
	cvta.to.global.u64 	%rd3, %rd1;
	cvta.to.global.u64 	%rd4, %rd2;
	mad.lo.s32 	%r13, %r5, %r1, %r12;
	mul.wide.s32 	%rd5, %r13, 4;
	add.s64 	%rd6, %rd3, %rd5;
	ld.global.f32 	%f1, [%rd6];
	mad.lo.s32 	%r14, %r12, %r3, %r1;
	mul.wide.s32 	%rd7, %r14, 4;
	add.s64 	%rd8, %rd4, %rd7;
	st.global.f32 	[%rd8], %f1;
$L__BB6_2:
	ret;

}
	// .globl	_Z16add_constant_rowfiiPfS_
.visible .entry _Z16add_constant_rowfiiPfS_(
	.param .f32 _Z16add_constant_rowfiiPfS__param_0,
	.param .u32 _Z16add_constant_rowfiiPfS__param_1,
	.param .u32 _Z16add_constant_rowfiiPfS__param_2,
	.param .u64 .ptr .align 1 _Z16add_constant_rowfiiPfS__param_3,
	.param .u64 .ptr .align 1 _Z16add_constant_rowfiiPfS__param_4
)
{
	.reg .pred 	%p<4>;
	.reg .b32 	%r<13>;
	.reg .b32 	%f<5>;
	.reg .b64 	%rd<9>;

	ld.param.f32 	%f3, [_Z16add_constant_rowfiiPfS__param_0];
	ld.param.u32 	%r6, [_Z16add_constant_rowfiiPfS__param_1];
	ld.param.u32 	%r7, [_Z16add_constant_rowfiiPfS__param_2];
	ld.param.u64 	%rd3, [_Z16add_constant_rowfiiPfS__param_3];
	ld.param.u64 	%rd4, [_Z16add_constant_rowfiiPfS__param_4];
	mov.u32 	%r8, %ctaid.x;
	mov.u32 	%r1, %ntid.x;
	mov.u32 	%r9, %tid.x;
	mad.lo.s32 	%r12, %r8, %r1, %r9;
	setp.ge.s32 	%p1, %r12, %r6;
	@%p1 bra 	$L__BB7_5;
	mov.u32 	%r10, %nctaid.x;
	mul.lo.s32 	%r3, %r1, %r10;
	cvta.to.global.u64 	%rd1, %rd3;
	cvta.to.global.u64 	%rd2, %rd4;
$L__BB7_2:
	setp.lt.s32 	%p2, %r12, %r7;
	mov.f32 	%f4, %f3;
	@%p2 bra 	$L__BB7_4;
	sub.s32 	%r11, %r12, %r7;
	mul.wide.s32 	%rd5, %r11, 4;
	add.s64 	%rd6, %rd1, %rd5;
	ld.global.f32 	%f4, [%rd6];
$L__BB7_4:
	mul.wide.s32 	%rd7, %r12, 4;
	add.s64 	%rd8, %rd2, %rd7;
	st.global.f32 	[%rd8], %f4;
	add.s32 	%r12, %r12, %r3;
	setp.lt.s32 	%p3, %r12, %r6;
	@%p3 bra 	$L__BB7_2;
$L__BB7_5:
	ret;

}
	// .globl	_Z18setup_random_stateP17curandStateXORWOWim
.visible .entry _Z18setup_random_stateP17curandStateXORWOWim(
	.param .u64 .ptr .align 1 _Z18setup_random_stateP17curandStateXORWOWim_param_0,
	.param .u32 _Z18setup_random_stateP17curandStateXORWOWim_param_1,
	.param .u64 _Z18setup_random_stateP17curandStateXORWOWim_param_2
)
{
	.reg .pred 	%p<25>;
	.reg .b32 	%r<414>;
	.reg .b64 	%rd<19>;

	ld.param.u64 	%rd8, [_Z18setup_random_stateP17curandStateXORWOWim_param_0];
	ld.param.u32 	%r183, [_Z18setup_random_stateP17curandStateXORWOWim_param_1];
	ld.param.u64 	%rd9, [_Z18setup_random_stateP17curandStateXORWOWim_param_2];
	mov.u32 	%r184, %ctaid.x;
	mov.u32 	%r185, %ntid.x;
	mov.u32 	%r186, %tid.x;
	mad.lo.s32 	%r1, %r184, %r185, %r186;
	setp.ge.s32 	%p1, %r1, %r183;
	@%p1 bra 	$L__BB8_44;
	cvta.to.global.u64 	%rd10, %rd8;
	cvt.s64.s32 	%rd18, %r1;
	mul.wide.s32 	%rd11, %r1, 48;
	add.s64 	%rd2, %rd10, %rd11;
	cvt.u32.u64 	%r187, %rd9;
	xor.b32  	%r188, %r187, -1429050551;
	mul.lo.s32 	%r189, %r188, 1099087573;
	{ .reg .b32 tmp; mov.b64 {tmp, %r190}, %rd9; }
	xor.b32  	%r191, %r190, -136515619;
	mul.lo.s32 	%r192, %r191, -1703105765;
	add.s32 	%r193, %r189, %r192;
	add.s32 	%r194, %r193, 6615241;
	add.s32 	%r195, %r189, 123456789;
	st.global.v2.u32 	[%rd2], {%r194, %r195};
	xor.b32  	%r196, %r189, 362436069;
	add.s32 	%r197, %r192, 521288629;
	st.global.v2.u32 	[%rd2+8], {%r196, %r197};
	xor.b32  	%r198, %r192, 88675123;
	add.s32 	%r199, %r189, 5783321;
	st.global.v2.u32 	[%rd2+16], {%r198, %r199};
	setp.eq.s32 	%p2, %r1, 0;
	@%p2 bra 	$L__BB8_43;
	mov.b32 	%r320, 0;
$L__BB8_3:
	and.b64  	%rd4, %rd18, 3;
	setp.eq.s64 	%p3, %rd4, 0;
	@%p3 bra 	$L__BB8_42;
	mul.wide.u32 	%rd12, %r320, 3200;
	mov.u64 	%rd13, precalc_xorwow_matrix;
	add.s64 	%rd5, %rd13, %rd12;
	cvt.u32.u64 	%r3, %rd4;
	mov.b32 	%r321, 0;
$L__BB8_5:
	mov.b32 	%r334, 0;
	mov.u32 	%r335, %r334;
	mov.u32 	%r336, %r334;
	mov.u32 	%r337, %r334;
	mov.u32 	%r338, %r334;
	mov.u32 	%r327, %r334;
$L__BB8_6:
	mul.wide.u32 	%rd14, %r327, 4;
	add.s64 	%rd15, %rd2, %rd14;
	ld.global.u32 	%r11, [%rd15+4];
	shl.b32 	%r12, %r327, 5;
	mov.b32 	%r333, 0;
$L__BB8_7:
	.pragma "nounroll";
	shr.u32 	%r204, %r11, %r333;
	and.b32  	%r205, %r204, 1;
	setp.eq.b32 	%p4, %r205, 1;
	not.pred 	%p5, %p4;
	add.s32 	%r206, %r12, %r333;
	mul.lo.s32 	%r207, %r206, 5;
	mul.wide.u32 	%rd16, %r207, 4;
	add.s64 	%rd6, %rd5, %rd16;
	@%p5 bra 	$L__BB8_9;
	ld.global.u32 	%r208, [%rd6];
	xor.b32  	%r338, %r338, %r208;
	ld.global.u32 	%r209, [%rd6+4];
	xor.b32  	%r337, %r337, %r209;
	ld.global.u32 	%r210, [%rd6+8];
	xor.b32  	%r336, %r336, %r210;
	ld.global.u32 	%r211, [%rd6+12];
	xor.b32  	%r335, %r335, %r211;
	ld.global.u32 	%r212, [%rd6+16];
	xor.b32  	%r334, %r334, %r212;
$L__BB8_9:
	and.b32  	%r214, %r204, 2;
	setp.eq.s32 	%p6, %r214, 0;
	@%p6 bra 	$L__BB8_11;
	ld.global.u32 	%r215, [%rd6+20];
	xor.b32  	%r338, %r338, %r215;
	ld.global.u32 	%r216, [%rd6+24];
	xor.b32  	%r337, %r337, %r216;
	ld.global.u32 	%r217, [%rd6+28];
	xor.b32  	%r336, %r336, %r217;
	ld.global.u32 	%r218, [%rd6+32];
	xor.b32  	%r335, %r335, %r218;
	ld.global.u32 	%r219, [%rd6+36];
	xor.b32  	%r334, %r334, %r219;
$L__BB8_11:
	and.b32  	%r221, %r204, 4;
	setp.eq.s32 	%p7, %r221, 0;
	@%p7 bra 	$L__BB8_13;
	ld.global.u32 	%r222, [%rd6+40];
	xor.b32  	%r338, %r338, %r222;
	ld.global.u32 	%r223, [%rd6+44];
	xor.b32  	%r337, %r337, %r223;
	ld.global.u32 	%r224, [%rd6+48];
	xor.b32  	%r336, %r336, %r224;
	ld.global.u32 	%r225, [%rd6+52];
	xor.b32  	%r335, %r335, %r225;
	ld.global.u32 	%r226, [%rd6+56];
	xor.b32  	%r334, %r334, %r226;
$L__BB8_13:
	and.b32  	%r228, %r204, 8;
	setp.eq.s32 	%p8, %r228, 0;
	@%p8 bra 	$L__BB8_15;
	ld.global.u32 	%r229, [%rd6+60];
	xor.b32  	%r338, %r338, %r229;
	ld.global.u32 	%r230, [%rd6+64];
	xor.b32  	%r337, %r337, %r230;
	ld.global.u32 	%r231, [%rd6+68];
	xor.b32  	%r336, %r336, %r231;
	ld.global.u32 	%r232, [%rd6+72];
	xor.b32  	%r335, %r335, %r232;
	ld.global.u32 	%r233, [%rd6+76];
	xor.b32  	%r334, %r334, %r233;
$L__BB8_15:
	and.b32  	%r235, %r204, 16;
	setp.eq.s32 	%p9, %r235, 0;
	@%p9 bra 	$L__BB8_17;
	ld.global.u32 	%r236, [%rd6+80];
	xor.b32  	%r338, %r338, %r236;
	ld.global.u32 	%r237, [%rd6+84];
	xor.b32  	%r337, %r337, %r237;
	ld.global.u32 	%r238, [%rd6+88];
	xor.b32  	%r336, %r336, %r238;
	ld.global.u32 	%r239, [%rd6+92];
	xor.b32  	%r335, %r335, %r239;
	ld.global.u32 	%r240, [%rd6+96];
	xor.b32  	%r334, %r334, %r240;
$L__BB8_17:
	and.b32  	%r242, %r204, 32;
	setp.eq.s32 	%p10, %r242, 0;
	@%p10 bra 	$L__BB8_19;
	ld.global.u32 	%r243, [%rd6+100];
	xor.b32  	%r338, %r338, %r243;
	ld.global.u32 	%r244, [%rd6+104];
	xor.b32  	%r337, %r337, %r244;
	ld.global.u32 	%r245, [%rd6+108];
	xor.b32  	%r336, %r336, %r245;
	ld.global.u32 	%r246, [%rd6+112];
	xor.b32  	%r335, %r335, %r246;
	ld.global.u32 	%r247, [%rd6+116];
	xor.b32  	%r334, %r334, %r247;
$L__BB8_19:
	and.b32  	%r249, %r204, 64;
	setp.eq.s32 	%p11, %r249, 0;
	@%p11 bra 	$L__BB8_21;
	ld.global.u32 	%r250, [%rd6+120];
	xor.b32  	%r338, %r338, %r250;
	ld.global.u32 	%r251, [%rd6+124];
	xor.b32  	%r337, %r337, %r251;
	ld.global.u32 	%r252, [%rd6+128];
	xor.b32  	%r336, %r336, %r252;
	ld.global.u32 	%r253, [%rd6+132];
	xor.b32  	%r335, %r335, %r253;
	ld.global.u32 	%r254, [%rd6+136];
	xor.b32  	%r334, %r334, %r254;
$L__BB8_21:
	and.b32  	%r256, %r204, 128;
	setp.eq.s32 	%p12, %r256, 0;
	@%p12 bra 	$L__BB8_23;
	ld.global.u32 	%r257, [%rd6+140];
	xor.b32  	%r338, %r338, %r257;
	ld.global.u32 	%r258, [%rd6+144];
	xor.b32  	%r337, %r337, %r258;
	ld.global.u32 	%r259, [%rd6+148];
	xor.b32  	%r336, %r336, %r259;
	ld.global.u32 	%r260, [%rd6+152];
	xor.b32  	%r335, %r335, %r260;
	ld.global.u32 	%r261, [%rd6+156];
	xor.b32  	%r334, %r334, %r261;
$L__BB8_23:
	and.b32  	%r263, %r204, 256;
	setp.eq.s32 	%p13, %r263, 0;
	@%p13 bra 	$L__BB8_25;
	ld.global.u32 	%r264, [%rd6+160];
	xor.b32  	%r338, %r338, %r264;
	ld.global.u32 	%r265, [%rd6+164];
	xor.b32  	%r337, %r337, %r265;
	ld.global.u32 	%r266, [%rd6+168];
	xor.b32  	%r336, %r336, %r266;
	ld.global.u32 	%r267, [%rd6+172];
	xor.b32  	%r335, %r335, %r267;
	ld.global.u32 	%r268, [%rd6+176];
	xor.b32  	%r334, %r334, %r268;
$L__BB8_25:
	and.b32  	%r270, %r204, 512;
	setp.eq.s32 	%p14, %r270, 0;
	@%p14 bra 	$L__BB8_27;
	ld.global.u32 	%r271, [%rd6+180];
	xor.b32  	%r338, %r338, %r271;
	ld.global.u32 	%r272, [%rd6+184];
	xor.b32  	%r337, %r337, %r272;
	ld.global.u32 	%r273, [%rd6+188];
	xor.b32  	%r336, %r336, %r273;
	ld.global.u32 	%r274, [%rd6+192];
	xor.b32  	%r335, %r335, %r274;
	ld.global.u32 	%r275, [%rd6+196];
	xor.b32  	%r334, %r334, %r275;
$L__BB8_27:
	and.b32  	%r277, %r204, 1024;
	setp.eq.s32 	%p15, %r277, 0;
	@%p15 bra 	$L__BB8_29;
	ld.global.u32 	%r278, [%rd6+200];
	xor.b32  	%r338, %r338, %r278;
	ld.global.u32 	%r279, [%rd6+204];
	xor.b32  	%r337, %r337, %r279;
	ld.global.u32 	%r280, [%rd6+208];
	xor.b32  	%r336, %r336, %r280;
	ld.global.u32 	%r281, [%rd6+212];
	xor.b32  	%r335, %r335, %r281;
	ld.global.u32 	%r282, [%rd6+216];
	xor.b32  	%r334, %r334, %r282;
$L__BB8_29:
	and.b32  	%r284, %r204, 2048;
	setp.eq.s32 	%p16, %r284, 0;
	@%p16 bra 	$L__BB8_31;
	ld.global.u32 	%r285, [%rd6+220];
	xor.b32  	%r338, %r338, %r285;
	ld.global.u32 	%r286, [%rd6+224];
	xor.b32  	%r337, %r337, %r286;
	ld.global.u32 	%r287, [%rd6+228];
	xor.b32  	%r336, %r336, %r287;
	ld.global.u32 	%r288, [%rd6+232];
	xor.b32  	%r335, %r335, %r288;
	ld.global.u32 	%r289, [%rd6+236];
	xor.b32  	%r334, %r334, %r289;
$L__BB8_31:
	and.b32  	%r291, %r204, 4096;
	setp.eq.s32 	%p17, %r291, 0;
	@%p17 bra 	$L__BB8_33;
	ld.global.u32 	%r292, [%rd6+240];
	xor.b32  	%r338, %r338, %r292;
	ld.global.u32 	%r293, [%rd6+244];
	xor.b32  	%r337, %r337, %r293;
	ld.global.u32 	%r294, [%rd6+248];
	xor.b32  	%r336, %r336, %r294;
	ld.global.u32 	%r295, [%rd6+252];
	xor.b32  	%r335, %r335, %r295;
	ld.global.u32 	%r296, [%rd6+256];
	xor.b32  	%r334, %r334, %r296;
$L__BB8_33:
	and.b32  	%r298, %r204, 8192;
	setp.eq.s32 	%p18, %r298, 0;
	@%p18 bra 	$L__BB8_35;
	ld.global.u32 	%r299, [%rd6+260];
	xor.b32  	%r338, %r338, %r299;
	ld.global.u32 	%r300, [%rd6+264];
	xor.b32  	%r337, %r337, %r300;
	ld.global.u32 	%r301, [%rd6+268];
	xor.b32  	%r336, %r336, %r301;
	ld.global.u32 	%r302, [%rd6+272];
	xor.b32  	%r335, %r335, %r302;
	ld.global.u32 	%r303, [%rd6+276];
	xor.b32  	%r334, %r334, %r303;
$L__BB8_35:
	and.b32  	%r305, %r204, 16384;
	setp.eq.s32 	%p19, %r305, 0;
	@%p19 bra 	$L__BB8_37;
	ld.global.u32 	%r306, [%rd6+280];
	xor.b32  	%r338, %r338, %r306;
	ld.global.u32 	%r307, [%rd6+284];
	xor.b32  	%r337, %r337, %r307;
	ld.global.u32 	%r308, [%rd6+288];
	xor.b32  	%r336, %r336, %r308;
	ld.global.u32 	%r309, [%rd6+292];
	xor.b32  	%r335, %r335, %r309;
	ld.global.u32 	%r310, [%rd6+296];
	xor.b32  	%r334, %r334, %r310;
$L__BB8_37:
	and.b32  	%r312, %r204, 32768;
	setp.eq.s32 	%p20, %r312, 0;
	@%p20 bra 	$L__BB8_39;
	ld.global.u32 	%r313, [%rd6+300];
	xor.b32  	%r338, %r338, %r313;
	ld.global.u32 	%r314, [%rd6+304];
	xor.b32  	%r337, %r337, %r314;
	ld.global.u32 	%r315, [%rd6+308];
	xor.b32  	%r336, %r336, %r315;
	ld.global.u32 	%r316, [%rd6+312];
	xor.b32  	%r335, %r335, %r316;
	ld.global.u32 	%r317, [%rd6+316];
	xor.b32  	%r334, %r334, %r317;
$L__BB8_39:
	add.s32 	%r333, %r333, 16;
	setp.ne.s32 	%p21, %r333, 32;
	@%p21 bra 	$L__BB8_7;
	mad.lo.s32 	%r318, %r327, -31, %r12;
	add.s32 	%r327, %r318, 1;
	setp.ne.s32 	%p22, %r327, 5;
	@%p22 bra 	$L__BB8_6;
	st.global.u32 	[%rd2+4], %r338;
	st.global.u32 	[%rd2+8], %r337;
	st.global.u32 	[%rd2+12], %r336;
	st.global.u32 	[%rd2+16], %r335;
	st.global.u32 	[%rd2+20], %r334;
	add.s32 	%r321, %r321, 1;
	setp.lt.u32 	%p23, %r321, %r3;
	@%p23 bra 	$L__BB8_5;
$L__BB8_42:
	shr.u64 	%rd7, %rd18, 2;
	add.s32 	%r320, %r320, 1;
	setp.gt.u64 	%p24, %rd18, 3;
	mov.u64 	%rd18, %rd7;
	@%p24 bra 	$L__BB8_3;
$L__BB8_43:
	mov.b32 	%r319, 0;
	st.global.v2.u32 	[%rd2+24], {%r319, %r319};
	st.global.u32 	[%rd2+32], %r319;
	mov.b64 	%rd17, 0;
	st.global.u64 	[%rd2+40], %rd17;
$L__BB8_44:
	ret;

}
	// .globl	_Z16dropout_elementsP17curandStateXORWOWfiPfS1_
.visible .entry _Z16dropout_elementsP17curandStateXORWOWfiPfS1_(
	.param .u64 .ptr .align 1 _Z16dropout_elementsP17curandStateXORWOWfiPfS1__param_0,
	.param .f32 _Z16dropout_elementsP17curandStateXORWOWfiPfS1__param_1,
	.param .u32 _Z16dropout_elementsP17curandStateXORWOWfiPfS1__param_2,
	.param .u64 .ptr .align 1 _Z16dropout_elementsP17curandStateXORWOWfiPfS1__param_3,
	.param .u64 .ptr .align 1 _Z16dropout_elementsP17curandStateXORWOWfiPfS1__param_4
)
{
	.reg .pred 	%p<12>;
	.reg .b32 	%r<153>;
	.reg .b32 	%f<18>;
	.reg .b64 	%rd<32>;
	.reg .b64 	%fd<2>;

	ld.param.u64 	%rd6, [_Z16dropout_elementsP17curandStateXORWOWfiPfS1__param_0];
	ld.param.f32 	%f2, [_Z16dropout_elementsP17curandStateXORWOWfiPfS1__param_1];
	ld.param.u32 	%r61, [_Z16dropout_elementsP17curandStateXORWOWfiPfS1__param_2];
	ld.param.u64 	%rd7, [_Z16dropout_elementsP17curandStateXORWOWfiPfS1__param_3];
	ld.param.u64 	%rd8, [_Z16dropout_elementsP17curandStateXORWOWfiPfS1__param_4];
	cvta.to.global.u64 	%rd1, %rd8;
	cvta.to.global.u64 	%rd2, %rd7;
	cvta.to.global.u64 	%rd9, %rd6;
	mov.u32 	%r62, %ctaid.x;
	mov.u32 	%r63, %ntid.x;
	mov.u32 	%r64, %tid.x;
	mad.lo.s32 	%r127, %r62, %r63, %r64;
	mov.u32 	%r65, %nctaid.x;
	mul.lo.s32 	%r2, %r63, %r65;
	mul.wide.s32 	%rd10, %r127, 48;
	add.s64 	%rd3, %rd9, %rd10;
	ld.global.v2.u32 	{%r152, %r151}, [%rd3];
	ld.global.v2.u32 	{%r130, %r131}, [%rd3+8];
	ld.global.v2.u32 	{%r132, %r147}, [%rd3+16];
	ld.global.v2.u32 	{%r9, %r10}, [%rd3+24];
	ld.global.f32 	%f1, [%rd3+32];
	ld.global.f64 	%fd1, [%rd3+40];
	setp.ge.s32 	%p1, %r127, %r61;
	@%p1 bra 	$L__BB9_22;
	add.s32 	%r67, %r127, %r2;
	max.s32 	%r68, %r61, %r67;
	setp.lt.s32 	%p2, %r67, %r61;
	selp.u32 	%r69, 1, 0, %p2;
	add.s32 	%r70, %r67, %r69;
	sub.s32 	%r71, %r68, %r70;
	div.u32 	%r72, %r71, %r2;
	add.s32 	%r11, %r72, %r69;
	and.b32  	%r73, %r11, 3;
	setp.eq.s32 	%p3, %r73, 3;
	@%p3 bra 	$L__BB9_7;
	add.s32 	%r120, %r152, 362437;
	add.s32 	%r74, %r11, 1;
	and.b32  	%r75, %r74, 3;
	neg.s32 	%r119, %r75;
	mov.u32 	%r126, %r151;
$L__BB9_3:
	.pragma "nounroll";
	mov.u32 	%r151, %r130;
	mov.u32 	%r130, %r131;
	mov.u32 	%r131, %r132;
	mov.u32 	%r132, %r147;
	mov.u32 	%r152, %r120;
	mul.wide.s32 	%rd11, %r127, 4;
	add.s64 	%rd4, %rd1, %rd11;
	add.s64 	%rd5, %rd2, %rd11;
	shr.u32 	%r76, %r126, 2;
	xor.b32  	%r77, %r76, %r126;
	shl.b32 	%r78, %r132, 4;
	shl.b32 	%r79, %r77, 1;
	xor.b32  	%r80, %r78, %r79;
	xor.b32  	%r81, %r80, %r132;
	xor.b32  	%r147, %r81, %r77;
	add.s32 	%r82, %r152, %r147;
	cvt.rn.f32.u32 	%f3, %r82;
	fma.rn.f32 	%f4, %f3, 0f2F800000, 0f2F000000;
	setp.lt.f32 	%p4, %f4, %f2;
	@%p4 bra 	$L__BB9_5;
	ld.global.f32 	%f5, [%rd5];
	st.global.f32 	[%rd4], %f5;
	bra.uni 	$L__BB9_6;
$L__BB9_5:
	mov.b32 	%r83, 0;
	st.global.u32 	[%rd4], %r83;
$L__BB9_6:
	add.s32 	%r127, %r127, %r2;
	add.s32 	%r120, %r152, 362437;
	add.s32 	%r119, %r119, 1;
	setp.ne.s32 	%p5, %r119, 0;
	mov.u32 	%r126, %r151;
	@%p5 bra 	$L__BB9_3;
$L__BB9_7:
	setp.lt.u32 	%p6, %r11, 3;
	@%p6 bra 	$L__BB9_22;
	mov.u32 	%r142, %r130;
	mov.u32 	%r143, %r131;
	mov.u32 	%r144, %r132;
	mov.u32 	%r146, %r151;
$L__BB9_9:
	mov.u32 	%r151, %r147;
	shr.u32 	%r84, %r146, 2;
	xor.b32  	%r85, %r84, %r146;
	shl.b32 	%r86, %r151, 4;
	shl.b32 	%r87, %r85, 1;
	xor.b32  	%r88, %r86, %r87;
	xor.b32  	%r89, %r88, %r151;
	xor.b32  	%r130, %r89, %r85;
	add.s32 	%r90, %r152, %r130;
	add.s32 	%r91, %r90, 362437;
	cvt.rn.f32.u32 	%f6, %r91;
	fma.rn.f32 	%f7, %f6, 0f2F800000, 0f2F000000;
	setp.geu.f32 	%p7, %f7, %f2;
	@%p7 bra 	$L__BB9_11;
	mul.wide.s32 	%rd15, %r127, 4;
	add.s64 	%rd16, %rd1, %rd15;
	mov.b32 	%r92, 0;
	st.global.u32 	[%rd16], %r92;
	bra.uni 	$L__BB9_12;
$L__BB9_11:
	mul.wide.s32 	%rd12, %r127, 4;
	add.s64 	%rd13, %rd2, %rd12;
	ld.global.f32 	%f8, [%rd13];
	add.s64 	%rd14, %rd1, %rd12;
	st.global.f32 	[%rd14], %f8;
$L__BB9_12:
	add.s32 	%r47, %r127, %r2;
	shr.u32 	%r93, %r142, 2;
	xor.b32  	%r94, %r93, %r142;
	shl.b32 	%r95, %r130, 4;
	shl.b32 	%r96, %r94, 1;
	xor.b32  	%r97, %r95, %r96;
	xor.b32  	%r98, %r97, %r130;
	xor.b32  	%r131, %r98, %r94;
	add.s32 	%r99, %r152, %r131;
	add.s32 	%r100, %r99, 724874;
	cvt.rn.f32.u32 	%f9, %r100;
	fma.rn.f32 	%f10, %f9, 0f2F800000, 0f2F000000;
	setp.lt.f32 	%p8, %f10, %f2;
	@%p8 bra 	$L__BB9_14;
	mul.wide.s32 	%rd17, %r47, 4;
	add.s64 	%rd18, %rd2, %rd17;
	ld.global.f32 	%f11, [%rd18];
	add.s64 	%rd19, %rd1, %rd17;
	st.global.f32 	[%rd19], %f11;
	bra.uni 	$L__BB9_15;
$L__BB9_14:
	mul.wide.s32 	%rd20, %r47, 4;
	add.s64 	%rd21, %rd1, %rd20;
	mov.b32 	%r101, 0;
	st.global.u32 	[%rd21], %r101;
$L__BB9_15:
	add.s32 	%r49, %r47, %r2;
	shr.u32 	%r102, %r143, 2;
	xor.b32  	%r103, %r102, %r143;
	shl.b32 	%r104, %r131, 4;
	shl.b32 	%r105, %r103, 1;
	xor.b32  	%r106, %r104, %r105;
	xor.b32  	%r107, %r106, %r131;
	xor.b32  	%r132, %r107, %r103;
	add.s32 	%r108, %r152, %r132;
	add.s32 	%r109, %r108, 1087311;
	cvt.rn.f32.u32 	%f12, %r109;
	fma.rn.f32 	%f13, %f12, 0f2F800000, 0f2F000000;
	setp.lt.f32 	%p9, %f13, %f2;
	@%p9 bra 	$L__BB9_17;
	mul.wide.s32 	%rd22, %r49, 4;
	add.s64 	%rd23, %rd2, %rd22;
	ld.global.f32 	%f14, [%rd23];
	add.s64 	%rd24, %rd1, %rd22;
	st.global.f32 	[%rd24], %f14;
	bra.uni 	$L__BB9_18;
$L__BB9_17:
	mul.wide.s32 	%rd25, %r49, 4;
	add.s64 	%rd26, %rd1, %rd25;
	mov.b32 	%r110, 0;
	st.global.u32 	[%rd26], %r110;
$L__BB9_18:
	add.s32 	%r51, %r49, %r2;
	shr.u32 	%r111, %r144, 2;
	xor.b32  	%r112, %r111, %r144;
	shl.b32 	%r113, %r132, 4;
	shl.b32 	%r114, %r112, 1;
	xor.b32  	%r115, %r113, %r114;
	xor.b32  	%r116, %r115, %r132;
	xor.b32  	%r147, %r116, %r112;
	add.s32 	%r152, %r152, 1449748;
	add.s32 	%r117, %r147, %r152;
	cvt.rn.f32.u32 	%f15, %r117;
	fma.rn.f32 	%f16, %f15, 0f2F800000, 0f2F000000;
	setp.lt.f32 	%p10, %f16, %f2;
	@%p10 bra 	$L__BB9_20;
	mul.wide.s32 	%rd27, %r51, 4;
	add.s64 	%rd28, %rd2, %rd27;
	ld.global.f32 	%f17, [%rd28];
	add.s64 	%rd29, %rd1, %rd27;
	st.global.f32 	[%rd29], %f17;
	bra.uni 	$L__BB9_21;
$L__BB9_20:
	mul.wide.s32 	%rd30, %r51, 4;
	add.s64 	%rd31, %rd1, %rd30;
	mov.b32 	%r118, 0;
	st.global.u32 	[%rd31], %r118;
$L__BB9_21:
	add.s32 	%r127, %r51, %r2;
	setp.lt.s32 	%p11, %r127, %r61;
	mov.u32 	%r142, %r130;
	mov.u32 	%r143, %r131;
	mov.u32 	%r144, %r132;
	mov.u32 	%r146, %r151;
	@%p11 bra 	$L__BB9_9;
$L__BB9_22:
	st.global.v2.u32 	[%rd3], {%r152, %r151};
	st.global.v2.u32 	[%rd3+8], {%r130, %r131};
	st.global.v2.u32 	[%rd3+16], {%r132, %r147};
	st.global.v2.u32 	[%rd3+24], {%r9, %r10};
	st.global.f32 	[%rd3+32], %f1;
	st.global.f64 	[%rd3+40], %fd1;
	ret;

}
	// .globl	_Z12dropout_rowsfiPfS_m
.visible .entry _Z12dropout_rowsfiPfS_m(
	.param .f32 _Z12dropout_rowsfiPfS_m_param_0,
	.param .u32 _Z12dropout_rowsfiPfS_m_param_1,
	.param .u64 .ptr .align 1 _Z12dropout_rowsfiPfS_m_param_2,
	.param .u64 .ptr .align 1 _Z12dropout_rowsfiPfS_m_param_3,
	.param .u64 _Z12dropout_rowsfiPfS_m_param_4
)
{
	.local .align 8 .b8 	__local_depot10[48];
	.reg .b64 	%SP;
	.reg .b64 	%SPL;
	.reg .pred 	%p<101>;
	.reg .b32 	%r<1230>;
	.reg .b32 	%f<120>;
	.reg .b64 	%rd<44>;

	mov.u64 	%SPL, __local_depot10;
	ld.param.f32 	%f60, [_Z12dropout_rowsfiPfS_m_param_0];
	ld.param.u32 	%r565, [_Z12dropout_rowsfiPfS_m_param_1];
	ld.param.u64 	%rd23, [_Z12dropout_rowsfiPfS_m_param_2];
	ld.param.u64 	%rd24, [_Z12dropout_rowsfiPfS_m_param_3];
	ld.param.u64 	%rd25, [_Z12dropout_rowsfiPfS_m_param_4];
	cvta.to.global.u64 	%rd1, %rd24;
	cvta.to.global.u64 	%rd2, %rd23;
	add.u64 	%rd3, %SPL, 0;
	mov.u32 	%r566, %ctaid.x;
	mov.u32 	%r567, %ntid.x;
	mov.u32 	%r568, %tid.x;
	mad.lo.s32 	%r1, %r566, %r567, %r568;
	cvt.u32.u64 	%r569, %rd25;
	xor.b32  	%r570, %r569, -1429050551;
	mul.lo.s32 	%r571, %r570, 1099087573;
	{ .reg .b32 tmp; mov.b64 {tmp, %r572}, %rd25; }
	xor.b32  	%r573, %r572, -136515619;
	mul.lo.s32 	%r574, %r573, -1703105765;
	add.s32 	%r575, %r571, %r574;
	add.s32 	%r2, %r575, 6615241;
	add.s32 	%r959, %r571, 123456789;
	st.local.v2.u32 	[%rd3], {%r2, %r959};
	xor.b32  	%r576, %r571, 362436069;
	add.s32 	%r577, %r574, 521288629;
	st.local.v2.u32 	[%rd3+8], {%r576, %r577};
	xor.b32  	%r578, %r574, 88675123;
	add.s32 	%r955, %r571, 5783321;
	st.local.v2.u32 	[%rd3+16], {%r578, %r955};
	setp.eq.s32 	%p1, %r1, 0;
	@%p1 bra 	$L__BB10_115;
	cvt.s64.s32 	%rd43, %r1;
	mov.b32 	%r942, 0;
$L__BB10_2:
	mov.u64 	%rd5, %rd43;
	and.b64  	%rd6, %rd5, 3;
	setp.eq.s64 	%p2, %rd6, 0;
	@%p2 bra 	$L__BB10_114;
	mul.wide.u32 	%rd27, %r942, 3200;
	mov.u64 	%rd28, precalc_xorwow_matrix;
	add.s64 	%rd7, %rd28, %rd27;
	mov.b32 	%r955, 0;
	mov.u32 	%r956, %r955;
	mov.u32 	%r957, %r955;
	mov.u32 	%r958, %r955;
	mov.u32 	%r959, %r955;
	mov.u32 	%r948, %r955;
$L__BB10_4:
	mul.wide.u32 	%rd29, %r948, 4;
	add.s64 	%rd30, %rd3, %rd29;
	ld.local.u32 	%r14, [%rd30+4];
	shl.b32 	%r15, %r948, 5;
	mov.b32 	%r954, 0;
$L__BB10_5:
	.pragma "nounroll";
	shr.u32 	%r582, %r14, %r954;
	and.b32  	%r583, %r582, 1;
	setp.eq.b32 	%p3, %r583, 1;
	not.pred 	%p4, %p3;
	add.s32 	%r584, %r15, %r954;
	mul.lo.s32 	%r585, %r584, 5;
	mul.wide.u32 	%rd31, %r585, 4;
	add.s64 	%rd8, %rd7, %rd31;
	@%p4 bra 	$L__BB10_7;
	ld.global.u32 	%r586, [%rd8];
	xor.b32  	%r959, %r959, %r586;
	ld.global.u32 	%r587, [%rd8+4];
	xor.b32  	%r958, %r958, %r587;
	ld.global.u32 	%r588, [%rd8+8];
	xor.b32  	%r957, %r957, %r588;
	ld.global.u32 	%r589, [%rd8+12];
	xor.b32  	%r956, %r956, %r589;
	ld.global.u32 	%r590, [%rd8+16];
	xor.b32  	%r955, %r955, %r590;
$L__BB10_7:
	and.b32  	%r592, %r582, 2;
	setp.eq.s32 	%p5, %r592, 0;
	@%p5 bra 	$L__BB10_9;
	ld.global.u32 	%r593, [%rd8+20];
	xor.b32  	%r959, %r959, %r593;
	ld.global.u32 	%r594, [%rd8+24];
	xor.b32  	%r958, %r958, %r594;
	ld.global.u32 	%r595, [%rd8+28];
	xor.b32  	%r957, %r957, %r595;
	ld.global.u32 	%r596, [%rd8+32];
	xor.b32  	%r956, %r956, %r596;
	ld.global.u32 	%r597, [%rd8+36];
	xor.b32  	%r955, %r955, %r597;
$L__BB10_9:
	and.b32  	%r599, %r582, 4;
	setp.eq.s32 	%p6, %r599, 0;
	@%p6 bra 	$L__BB10_11;
	ld.global.u32 	%r600, [%rd8+40];
	xor.b32  	%r959, %r959, %r600;
	ld.global.u32 	%r601, [%rd8+44];
	xor.b32  	%r958, %r958, %r601;
	ld.global.u32 	%r602, [%rd8+48];
	xor.b32  	%r957, %r957, %r602;
	ld.global.u32 	%r603, [%rd8+52];
	xor.b32  	%r956, %r956, %r603;
	ld.global.u32 	%r604, [%rd8+56];
	xor.b32  	%r955, %r955, %r604;
$L__BB10_11:
	and.b32  	%r606, %r582, 8;
	setp.eq.s32 	%p7, %r606, 0;
	@%p7 bra 	$L__BB10_13;
	ld.global.u32 	%r607, [%rd8+60];
	xor.b32  	%r959, %r959, %r607;
	ld.global.u32 	%r608, [%rd8+64];
	xor.b32  	%r958, %r958, %r608;
	ld.global.u32 	%r609, [%rd8+68];
	xor.b32  	%r957, %r957, %r609;
	ld.global.u32 	%r610, [%rd8+72];
	xor.b32  	%r956, %r956, %r610;
	ld.global.u32 	%r611, [%rd8+76];
	xor.b32  	%r955, %r955, %r611;
$L__BB10_13:
	and.b32  	%r613, %r582, 16;
	setp.eq.s32 	%p8, %r613, 0;
	@%p8 bra 	$L__BB10_15;
	ld.global.u32 	%r614, [%rd8+80];
	xor.b32  	%r959, %r959, %r614;
	ld.global.u32 	%r615, [%rd8+84];
	xor.b32  	%r958, %r958, %r615;
	ld.global.u32 	%r616, [%rd8+88];
	xor.b32  	%r957, %r957, %r616;
	ld.global.u32 	%r617, [%rd8+92];
	xor.b32  	%r956, %r956, %r617;
	ld.global.u32 	%r618, [%rd8+96];
	xor.b32  	%r955, %r955, %r618;
$L__BB10_15:
	and.b32  	%r620, %r582, 32;
	setp.eq.s32 	%p9, %r620, 0;
	@%p9 bra 	$L__BB10_17;
	ld.global.u32 	%r621, [%rd8+100];
	xor.b32  	%r959, %r959, %r621;
	ld.global.u32 	%r622, [%rd8+104];
	xor.b32  	%r958, %r958, %r622;
	ld.global.u32 	%r623, [%rd8+108];
	xor.b32  	%r957, %r957, %r623;
	ld.global.u32 	%r624, [%rd8+112];
	xor.b32  	%r956, %r956, %r624;
	ld.global.u32 	%r625, [%rd8+116];
	xor.b32  	%r955, %r955, %r625;
$L__BB10_17:
	and.b32  	%r627, %r582, 64;
	setp.eq.s32 	%p10, %r627, 0;
	@%p10 bra 	$L__BB10_19;
	ld.global.u32 	%r628, [%rd8+120];
	xor.b32  	%r959, %r959, %r628;
	ld.global.u32 	%r629, [%rd8+124];
	xor.b32  	%r958, %r958, %r629;
	ld.global.u32 	%r630, [%rd8+128];
	xor.b32  	%r957, %r957, %r630;
	ld.global.u32 	%r631, [%rd8+132];
	xor.b32  	%r956, %r956, %r631;
	ld.global.u32 	%r632, [%rd8+136];
	xor.b32  	%r955, %r955, %r632;
$L__BB10_19:
	and.b32  	%r634, %r582, 128;
	setp.eq.s32 	%p11, %r634, 0;
	@%p11 bra 	$L__BB10_21;
	ld.global.u32 	%r635, [%rd8+140];
	xor.b32  	%r959, %r959, %r635;
	ld.global.u32 	%r636, [%rd8+144];
	xor.b32  	%r958, %r958, %r636;
	ld.global.u32 	%r637, [%rd8+148];
	xor.b32  	%r957, %r957, %r637;
	ld.global.u32 	%r638, [%rd8+152];
	xor.b32  	%r956, %r956, %r638;
	ld.global.u32 	%r639, [%rd8+156];
	xor.b32  	%r955, %r955, %r639;
$L__BB10_21:
	and.b32  	%r641, %r582, 256;
	setp.eq.s32 	%p12, %r641, 0;
	@%p12 bra 	$L__BB10_23;
	ld.global.u32 	%r642, [%rd8+160];
	xor.b32  	%r959, %r959, %r642;
	ld.global.u32 	%r643, [%rd8+164];
	xor.b32  	%r958, %r958, %r643;
	ld.global.u32 	%r644, [%rd8+168];
	xor.b32  	%r957, %r957, %r644;
	ld.global.u32 	%r645, [%rd8+172];
	xor.b32  	%r956, %r956, %r645;
	ld.global.u32 	%r646, [%rd8+176];
	xor.b32  	%r955, %r955, %r646;
$L__BB10_23:
	and.b32  	%r648, %r582, 512;
	setp.eq.s32 	%p13, %r648, 0;
	@%p13 bra 	$L__BB10_25;
	ld.global.u32 	%r649, [%rd8+180];
	xor.b32  	%r959, %r959, %r649;
	ld.global.u32 	%r650, [%rd8+184];
	xor.b32  	%r958, %r958, %r650;
	ld.global.u32 	%r651, [%rd8+188];
	xor.b32  	%r957, %r957, %r651;
	ld.global.u32 	%r652, [%rd8+192];
	xor.b32  	%r956, %r956, %r652;
	ld.global.u32 	%r653, [%rd8+196];
	xor.b32  	%r955, %r955, %r653;
$L__BB10_25:
	and.b32  	%r655, %r582, 1024;
	setp.eq.s32 	%p14, %r655, 0;
	@%p14 bra 	$L__BB10_27;
	ld.global.u32 	%r656, [%rd8+200];
	xor.b32  	%r959, %r959, %r656;
	ld.global.u32 	%r657, [%rd8+204];
	xor.b32  	%r958, %r958, %r657;
	ld.global.u32 	%r658, [%rd8+208];
	xor.b32  	%r957, %r957, %r658;
	ld.global.u32 	%r659, [%rd8+212];
	xor.b32  	%r956, %r956, %r659;
	ld.global.u32 	%r660, [%rd8+216];
	xor.b32  	%r955, %r955, %r660;
$L__BB10_27:
	and.b32  	%r662, %r582, 2048;
	setp.eq.s32 	%p15, %r662, 0;
	@%p15 bra 	$L__BB10_29;
	ld.global.u32 	%r663, [%rd8+220];
	xor.b32  	%r959, %r959, %r663;
	ld.global.u32 	%r664, [%rd8+224];
	xor.b32  	%r958, %r958, %r664;
	ld.global.u32 	%r665, [%rd8+228];
	xor.b32  	%r957, %r957, %r665;
	ld.global.u32 	%r666, [%rd8+232];
	xor.b32  	%r956, %r956, %r666;
	ld.global.u32 	%r667, [%rd8+236];
	xor.b32  	%r955, %r955, %r667;
$L__BB10_29:
	and.b32  	%r669, %r582, 4096;
	setp.eq.s32 	%p16, %r669, 0;
	@%p16 bra 	$L__BB10_31;
	ld.global.u32 	%r670, [%rd8+240];
	xor.b32  	%r959, %r959, %r670;
	ld.global.u32 	%r671, [%rd8+244];
	xor.b32  	%r958, %r958, %r671;
	ld.global.u32 	%r672, [%rd8+248];
	xor.b32  	%r957, %r957, %r672;
	ld.global.u32 	%r673, [%rd8+252];
	xor.b32  	%r956, %r956, %r673;
	ld.global.u32 	%r674, [%rd8+256];
	xor.b32  	%r955, %r955, %r674;
$L__BB10_31:
	and.b32  	%r676, %r582, 8192;
	setp.eq.s32 	%p17, %r676, 0;
	@%p17 bra 	$L__BB10_33;
	ld.global.u32 	%r677, [%rd8+260];
	xor.b32  	%r959, %r959, %r677;
	ld.global.u32 	%r678, [%rd8+264];
	xor.b32  	%r958, %r958, %r678;
	ld.global.u32 	%r679, [%rd8+268];
	xor.b32  	%r957, %r957, %r679;
	ld.global.u32 	%r680, [%rd8+272];
	xor.b32  	%r956, %r956, %r680;
	ld.global.u32 	%r681, [%rd8+276];
	xor.b32  	%r955, %r955, %r681;
$L__BB10_33:
	and.b32  	%r683, %r582, 16384;
	setp.eq.s32 	%p18, %r683, 0;
	@%p18 bra 	$L__BB10_35;
	ld.global.u32 	%r684, [%rd8+280];
	xor.b32  	%r959, %r959, %r684;
	ld.global.u32 	%r685, [%rd8+284];
	xor.b32  	%r958, %r958, %r685;
	ld.global.u32 	%r686, [%rd8+288];
	xor.b32  	%r957, %r957, %r686;
	ld.global.u32 	%r687, [%rd8+292];
	xor.b32  	%r956, %r956, %r687;
	ld.global.u32 	%r688, [%rd8+296];
	xor.b32  	%r955, %r955, %r688;
$L__BB10_35:
	and.b32  	%r690, %r582, 32768;
	setp.eq.s32 	%p19, %r690, 0;
	@%p19 bra 	$L__BB10_37;
	ld.global.u32 	%r691, [%rd8+300];
	xor.b32  	%r959, %r959, %r691;
	ld.global.u32 	%r692, [%rd8+304];
	xor.b32  	%r958, %r958, %r692;
	ld.global.u32 	%r693, [%rd8+308];
	xor.b32  	%r957, %r957, %r693;
	ld.global.u32 	%r694, [%rd8+312];
	xor.b32  	%r956, %r956, %r694;
	ld.global.u32 	%r695, [%rd8+316];
	xor.b32  	%r955, %r955, %r695;
$L__BB10_37:
	add.s32 	%r954, %r954, 16;
	setp.ne.s32 	%p20, %r954, 32;
	@%p20 bra 	$L__BB10_5;
	mad.lo.s32 	%r696, %r948, -31, %r15;
	add.s32 	%r948, %r696, 1;
	setp.ne.s32 	%p21, %r948, 5;
	@%p21 bra 	$L__BB10_4;
	st.local.u32 	[%rd3+4], %r959;
	st.local.v2.u32 	[%rd3+8], {%r958, %r957};
	st.local.v2.u32 	[%rd3+16], {%r956, %r955};
	setp.eq.s64 	%p22, %rd6, 1;
	@%p22 bra 	$L__BB10_114;
	mov.b32 	%r955, 0;
	mov.u32 	%r1048, %r955;
	mov.u32 	%r1049, %r955;
	mov.u32 	%r1050, %r955;
	mov.u32 	%r959, %r955;
	mov.u32 	%r1040, %r955;
$L__BB10_41:
	mul.wide.u32 	%rd32, %r1040, 4;
	add.s64 	%rd33, %rd3, %rd32;
	ld.local.u32 	%r190, [%rd33+4];
	shl.b32 	%r191, %r1040, 5;
	mov.b32 	%r1046, 0;
$L__BB10_42:
	.pragma "nounroll";
	shr.u32 	%r699, %r190, %r1046;
	and.b32  	%r700, %r699, 1;
	setp.eq.b32 	%p23, %r700, 1;
	not.pred 	%p24, %p23;
	add.s32 	%r701, %r191, %r1046;
	mul.lo.s32 	%r702, %r701, 5;
	mul.wide.u32 	%rd34, %r702, 4;
	add.s64 	%rd9, %rd7, %rd34;
	@%p24 bra 	$L__BB10_44;
	ld.global.u32 	%r703, [%rd9];
	xor.b32  	%r959, %r959, %r703;
	ld.global.u32 	%r704, [%rd9+4];
	xor.b32  	%r1050, %r1050, %r704;
	ld.global.u32 	%r705, [%rd9+8];
	xor.b32  	%r1049, %r1049, %r705;
	ld.global.u32 	%r706, [%rd9+12];
	xor.b32  	%r1048, %r1048, %r706;
	ld.global.u32 	%r707, [%rd9+16];
	xor.b32  	%r955, %r955, %r707;
$L__BB10_44:
	and.b32  	%r709, %r699, 2;
	setp.eq.s32 	%p25, %r709, 0;
	@%p25 bra 	$L__BB10_46;
	ld.global.u32 	%r710, [%rd9+20];
	xor.b32  	%r959, %r959, %r710;
	ld.global.u32 	%r711, [%rd9+24];
	xor.b32  	%r1050, %r1050, %r711;
	ld.global.u32 	%r712, [%rd9+28];
	xor.b32  	%r1049, %r1049, %r712;
	ld.global.u32 	%r713, [%rd9+32];
	xor.b32  	%r1048, %r1048, %r713;
	ld.global.u32 	%r714, [%rd9+36];
	xor.b32  	%r955, %r955, %r714;
$L__BB10_46:
	and.b32  	%r716, %r699, 4;
	setp.eq.s32 	%p26, %r716, 0;
	@%p26 bra 	$L__BB10_48;
	ld.global.u32 	%r717, [%rd9+40];
	xor.b32  	%r959, %r959, %r717;
	ld.global.u32 	%r718, [%rd9+44];
	xor.b32  	%r1050, %r1050, %r718;
	ld.global.u32 	%r719, [%rd9+48];
	xor.b32  	%r1049, %r1049, %r719;
	ld.global.u32 	%r720, [%rd9+52];
	xor.b32  	%r1048, %r1048, %r720;
	ld.global.u32 	%r721, [%rd9+56];
	xor.b32  	%r955, %r955, %r721;
$L__BB10_48:
	and.b32  	%r723, %r699, 8;
	setp.eq.s32 	%p27, %r723, 0;
	@%p27 bra 	$L__BB10_50;
	ld.global.u32 	%r724, [%rd9+60];
	xor.b32  	%r959, %r959, %r724;
	ld.global.u32 	%r725, [%rd9+64];
	xor.b32  	%r1050, %r1050, %r725;
	ld.global.u32 	%r726, [%rd9+68];
	xor.b32  	%r1049, %r1049, %r726;
	ld.global.u32 	%r727, [%rd9+72];
	xor.b32  	%r1048, %r1048, %r727;
	ld.global.u32 	%r728, [%rd9+76];
	xor.b32  	%r955, %r955, %r728;
$L__BB10_50:
	and.b32  	%r730, %r699, 16;
	setp.eq.s32 	%p28, %r730, 0;
	@%p28 bra 	$L__BB10_52;
	ld.global.u32 	%r731, [%rd9+80];
	xor.b32  	%r959, %r959, %r731;
	ld.global.u32 	%r732, [%rd9+84];
	xor.b32  	%r1050, %r1050, %r732;
	ld.global.u32 	%r733, [%rd9+88];
	xor.b32  	%r1049, %r1049, %r733;
	ld.global.u32 	%r734, [%rd9+92];
	xor.b32  	%r1048, %r1048, %r734;
	ld.global.u32 	%r735, [%rd9+96];
	xor.b32  	%r955, %r955, %r735;
$L__BB10_52:
	and.b32  	%r737, %r699, 32;
	setp.eq.s32 	%p29, %r737, 0;
	@%p29 bra 	$L__BB10_54;
	ld.global.u32 	%r738, [%rd9+100];
	xor.b32  	%r959, %r959, %r738;
	ld.global.u32 	%r739, [%rd9+104];
	xor.b32  	%r1050, %r1050, %r739;
	ld.global.u32 	%r740, [%rd9+108];
	xor.b32  	%r1049, %r1049, %r740;
	ld.global.u32 	%r741, [%rd9+112];
	xor.b32  	%r1048, %r1048, %r741;
	ld.global.u32 	%r742, [%rd9+116];
	xor.b32  	%r955, %r955, %r742;
$L__BB10_54:
	and.b32  	%r744, %r699, 64;
	setp.eq.s32 	%p30, %r744, 0;
	@%p30 bra 	$L__BB10_56;
	ld.global.u32 	%r745, [%rd9+120];
	xor.b32  	%r959, %r959, %r745;
	ld.global.u32 	%r746, [%rd9+124];
	xor.b32  	%r1050, %r1050, %r746;
	ld.global.u32 	%r747, [%rd9+128];
	xor.b32  	%r1049, %r1049, %r747;
	ld.global.u32 	%r748, [%rd9+132];
	xor.b32  	%r1048, %r1048, %r748;
	ld.global.u32 	%r749, [%rd9+136];
	xor.b32  	%r955, %r955, %r749;
$L__BB10_56:
	and.b32  	%r751, %r699, 128;
	setp.eq.s32 	%p31, %r751, 0;
	@%p31 bra 	$L__BB10_58;
	ld.global.u32 	%r752, [%rd9+140];
	xor.b32  	%r959, %r959, %r752;
	ld.global.u32 	%r753, [%rd9+144];
	xor.b32  	%r1050, %r1050, %r753;
	ld.global.u32 	%r754, [%rd9+148];
	xor.b32  	%r1049, %r1049, %r754;
	ld.global.u32 	%r755, [%rd9+152];
	xor.b32  	%r1048, %r1048, %r755;
	ld.global.u32 	%r756, [%rd9+156];
	xor.b32  	%r955, %r955, %r756;
$L__BB10_58:
	and.b32  	%r758, %r699, 256;
	setp.eq.s32 	%p32, %r758, 0;
	@%p32 bra 	$L__BB10_60;
	ld.global.u32 	%r759, [%rd9+160];
	xor.b32  	%r959, %r959, %r759;
	ld.global.u32 	%r760, [%rd9+164];
	xor.b32  	%r1050, %r1050, %r760;
	ld.global.u32 	%r761, [%rd9+168];
	xor.b32  	%r1049, %r1049, %r761;
	ld.global.u32 	%r762, [%rd9+172];
	xor.b32  	%r1048, %r1048, %r762;
	ld.global.u32 	%r763, [%rd9+176];
	xor.b32  	%r955, %r955, %r763;
$L__BB10_60:
	and.b32  	%r765, %r699, 512;
	setp.eq.s32 	%p33, %r765, 0;
	@%p33 bra 	$L__BB10_62;
	ld.global.u32 	%r766, [%rd9+180];
	xor.b32  	%r959, %r959, %r766;
	ld.global.u32 	%r767, [%rd9+184];
	xor.b32  	%r1050, %r1050, %r767;
	ld.global.u32 	%r768, [%rd9+188];
	xor.b32  	%r1049, %r1049, %r768;
	ld.global.u32 	%r769, [%rd9+192];
	xor.b32  	%r1048, %r1048, %r769;
	ld.global.u32 	%r770, [%rd9+196];
	xor.b32  	%r955, %r955, %r770;
$L__BB10_62:
	and.b32  	%r772, %r699, 1024;
	setp.eq.s32 	%p34, %r772, 0;
	@%p34 bra 	$L__BB10_64;
	ld.global.u32 	%r773, [%rd9+200];
	xor.b32  	%r959, %r959, %r773;
	ld.global.u32 	%r774, [%rd9+204];
	xor.b32  	%r1050, %r1050, %r774;
	ld.global.u32 	%r775, [%rd9+208];
	xor.b32  	%r1049, %r1049, %r775;
	ld.global.u32 	%r776, [%rd9+212];
	xor.b32  	%r1048, %r1048, %r776;
	ld.global.u32 	%r777, [%rd9+216];
	xor.b32  	%r955, %r955, %r777;
$L__BB10_64:
	and.b32  	%r779, %r699, 2048;
	setp.eq.s32 	%p35, %r779, 0;
	@%p35 bra 	$L__BB10_66;
	ld.global.u32 	%r780, [%rd9+220];
	xor.b32  	%r959, %r959, %r780;
	ld.global.u32 	%r781, [%rd9+224];
	xor.b32  	%r1050, %r1050, %r781;
	ld.global.u32 	%r782, [%rd9+228];
	xor.b32  	%r1049, %r1049, %r782;
	ld.global.u32 	%r783, [%rd9+232];
	xor.b32  	%r1048, %r1048, %r783;
	ld.global.u32 	%r784, [%rd9+236];
	xor.b32  	%r955, %r955, %r784;
$L__BB10_66:
	and.b32  	%r786, %r699, 4096;
	setp.eq.s32 	%p36, %r786, 0;
	@%p36 bra 	$L__BB10_68;
	ld.global.u32 	%r787, [%rd9+240];
	xor.b32  	%r959, %r959, %r787;
	ld.global.u32 	%r788, [%rd9+244];
	xor.b32  	%r1050, %r1050, %r788;
	ld.global.u32 	%r789, [%rd9+248];
	xor.b32  	%r1049, %r1049, %r789;
	ld.global.u32 	%r790, [%rd9+252];
	xor.b32  	%r1048, %r1048, %r790;
	ld.global.u32 	%r791, [%rd9+256];
	xor.b32  	%r955, %r955, %r791;
$L__BB10_68:
	and.b32  	%r793, %r699, 8192;
	setp.eq.s32 	%p37, %r793, 0;
	@%p37 bra 	$L__BB10_70;
	ld.global.u32 	%r794, [%rd9+260];
	xor.b32  	%r959, %r959, %r794;
	ld.global.u32 	%r795, [%rd9+264];
	xor.b32  	%r1050, %r1050, %r795;
	ld.global.u32 	%r796, [%rd9+268];
	xor.b32  	%r1049, %r1049, %r796;
	ld.global.u32 	%r797, [%rd9+272];
	xor.b32  	%r1048, %r1048, %r797;
	ld.global.u32 	%r798, [%rd9+276];
	xor.b32  	%r955, %r955, %r798;
$L__BB10_70:
	and.b32  	%r800, %r699, 16384;
	setp.eq.s32 	%p38, %r800, 0;
	@%p38 bra 	$L__BB10_72;
	ld.global.u32 	%r801, [%rd9+280];
	xor.b32  	%r959, %r959, %r801;
	ld.global.u32 	%r802, [%rd9+284];
	xor.b32  	%r1050, %r1050, %r802;
	ld.global.u32 	%r803, [%rd9+288];
	xor.b32  	%r1049, %r1049, %r803;
	ld.global.u32 	%r804, [%rd9+292];
	xor.b32  	%r1048, %r1048, %r804;
	ld.global.u32 	%r805, [%rd9+296];
	xor.b32  	%r955, %r955, %r805;
$L__BB10_72:
	and.b32  	%r807, %r699, 32768;
	setp.eq.s32 	%p39, %r807, 0;
	@%p39 bra 	$L__BB10_74;
	ld.global.u32 	%r808, [%rd9+300];
	xor.b32  	%r959, %r959, %r808;
	ld.global.u32 	%r809, [%rd9+304];
	xor.b32  	%r1050, %r1050, %r809;
	ld.global.u32 	%r810, [%rd9+308];
	xor.b32  	%r1049, %r1049, %r810;
	ld.global.u32 	%r811, [%rd9+312];
	xor.b32  	%r1048, %r1048, %r811;
	ld.global.u32 	%r812, [%rd9+316];
	xor.b32  	%r955, %r955, %r812;
$L__BB10_74:
	add.s32 	%r1046, %r1046, 16;
	setp.ne.s32 	%p40, %r1046, 32;
	@%p40 bra 	$L__BB10_42;
	mad.lo.s32 	%r813, %r1040, -31, %r191;
	add.s32 	%r1040, %r813, 1;
	setp.ne.s32 	%p41, %r1040, 5;
	@%p41 bra 	$L__BB10_41;
	st.local.u32 	[%rd3+4], %r959;
	st.local.v2.u32 	[%rd3+8], {%r1050, %r1049};
	st.local.v2.u32 	[%rd3+16], {%r1048, %r955};
	setp.ne.s64 	%p42, %rd6, 3;
	@%p42 bra 	$L__BB10_114;
	mov.b32 	%r955, 0;
	mov.u32 	%r1140, %r955;
	mov.u32 	%r1141, %r955;
	mov.u32 	%r1142, %r955;
	mov.u32 	%r959, %r955;
	mov.u32 	%r1132, %r955;
$L__BB10_78:
	mul.wide.u32 	%rd35, %r1132, 4;
	add.s64 	%rd36, %rd3, %rd35;
	ld.local.u32 	%r366, [%rd36+4];
	shl.b32 	%r367, %r1132, 5;
	mov.b32 	%r1138, 0;
$L__BB10_79:
	.pragma "nounroll";
	shr.u32 	%r816, %r366, %r1138;
	and.b32  	%r817, %r816, 1;
	setp.eq.b32 	%p43, %r817, 1;
	not.pred 	%p44, %p43;
	add.s32 	%r818, %r367, %r1138;
	mul.lo.s32 	%r819, %r818, 5;
	mul.wide.u32 	%rd37, %r819, 4;
	add.s64 	%rd10, %rd7, %rd37;
	@%p44 bra 	$L__BB10_81;
	ld.global.u32 	%r820, [%rd10];
	xor.b32  	%r959, %r959, %r820;
	ld.global.u32 	%r821, [%rd10+4];
	xor.b32  	%r1142, %r1142, %r821;
	ld.global.u32 	%r822, [%rd10+8];
	xor.b32  	%r1141, %r1141, %r822;
	ld.global.u32 	%r823, [%rd10+12];
	xor.b32  	%r1140, %r1140, %r823;
	ld.global.u32 	%r824, [%rd10+16];
	xor.b32  	%r955, %r955, %r824;
$L__BB10_81:
	and.b32  	%r826, %r816, 2;
	setp.eq.s32 	%p45, %r826, 0;
	@%p45 bra 	$L__BB10_83;
	ld.global.u32 	%r827, [%rd10+20];
	xor.b32  	%r959, %r959, %r827;
	ld.global.u32 	%r828, [%rd10+24];
	xor.b32  	%r1142, %r1142, %r828;
	ld.global.u32 	%r829, [%rd10+28];
	xor.b32  	%r1141, %r1141, %r829;
	ld.global.u32 	%r830, [%rd10+32];
	xor.b32  	%r1140, %r1140, %r830;
	ld.global.u32 	%r831, [%rd10+36];
	xor.b32  	%r955, %r955, %r831;
$L__BB10_83:
	and.b32  	%r833, %r816, 4;
	setp.eq.s32 	%p46, %r833, 0;
	@%p46 bra 	$L__BB10_85;
	ld.global.u32 	%r834, [%rd10+40];
	xor.b32  	%r959, %r959, %r834;
	ld.global.u32 	%r835, [%rd10+44];
	xor.b32  	%r1142, %r1142, %r835;
	ld.global.u32 	%r836, [%rd10+48];
	xor.b32  	%r1141, %r1141, %r836;
	ld.global.u32 	%r837, [%rd10+52];
	xor.b32  	%r1140, %r1140, %r837;
	ld.global.u32 	%r838, [%rd10+56];
	xor.b32  	%r955, %r955, %r838;
$L__BB10_85:
	and.b32  	%r840, %r816, 8;
	setp.eq.s32 	%p47, %r840, 0;
	@%p47 bra 	$L__BB10_87;
	ld.global.u32 	%r841, [%rd10+60];
	xor.b32  	%r959, %r959, %r841;
	ld.global.u32 	%r842, [%rd10+64];
	xor.b32  	%r1142, %r1142, %r842;
	ld.global.u32 	%r843, [%rd10+68];
	xor.b32  	%r1141, %r1141, %r843;
	ld.global.u32 	%r844, [%rd10+72];
	xor.b32  	%r1140, %r1140, %r844;
	ld.global.u32 	%r845, [%rd10+76];
	xor.b32  	%r955, %r955, %r845;
$L__BB10_87:
	and.b32  	%r847, %r816, 16;
	setp.eq.s32 	%p48, %r847, 0;
	@%p48 bra 	$L__BB10_89;
	ld.global.u32 	%r848, [%rd10+80];
	xor.b32  	%r959, %r959, %r848;
	ld.global.u32 	%r849, [%rd10+84];
	xor.b32  	%r1142, %r1142, %r849;
	ld.global.u32 	%r850, [%rd10+88];
	xor.b32  	%r1141, %r1141, %r850;
	ld.global.u32 	%r851, [%rd10+92];
	xor.b32  	%r1140, %r1140, %r851;
	ld.global.u32 	%r852, [%rd10+96];
	xor.b32  	%r955, %r955, %r852;
$L__BB10_89:
	and.b32  	%r854, %r816, 32;
	setp.eq.s32 	%p49, %r854, 0;
	@%p49 bra 	$L__BB10_91;
	ld.global.u32 	%r855, [%rd10+100];
	xor.b32  	%r959, %r959, %r855;
	ld.global.u32 	%r856, [%rd10+104];
	xor.b32  	%r1142, %r1142, %r856;
	ld.global.u32 	%r857, [%rd10+108];
	xor.b32  	%r1141, %r1141, %r857;
	ld.global.u32 	%r858, [%rd10+112];
	xor.b32  	%r1140, %r1140, %r858;
	ld.global.u32 	%r859, [%rd10+116];
	xor.b32  	%r955, %r955, %r859;
$L__BB10_91:
	and.b32  	%r861, %r816, 64;
	setp.eq.s32 	%p50, %r861, 0;
	@%p50 bra 	$L__BB10_93;
	ld.global.u32 	%r862, [%rd10+120];
	xor.b32  	%r959, %r959, %r862;
	ld.global.u32 	%r863, [%rd10+124];
	xor.b32  	%r1142, %r1142, %r863;
	ld.global.u32 	%r864, [%rd10+128];
	xor.b32  	%r1141, %r1141, %r864;
	ld.global.u32 	%r865, [%rd10+132];
	xor.b32  	%r1140, %r1140, %r865;
	ld.global.u32 	%r866, [%rd10+136];
	xor.b32  	%r955, %r955, %r866;
$L__BB10_93:
	and.b32  	%r868, %r816, 128;
	setp.eq.s32 	%p51, %r868, 0;
	@%p51 bra 	$L__BB10_95;
	ld.global.u32 	%r869, [%rd10+140];
	xor.b32  	%r959, %r959, %r869;
	ld.global.u32 	%r870, [%rd10+144];
	xor.b32  	%r1142, %r1142, %r870;
	ld.global.u32 	%r871, [%rd10+148];
	xor.b32  	%r1141, %r1141, %r871;
	ld.global.u32 	%r872, [%rd10+152];
	xor.b32  	%r1140, %r1140, %r872;
	ld.global.u32 	%r873, [%rd10+156];
	xor.b32  	%r955, %r955, %r873;
$L__BB10_95:
	and.b32  	%r875, %r816, 256;
	setp.eq.s32 	%p52, %r875, 0;
	@%p52 bra 	$L__BB10_97;
	ld.global.u32 	%r876, [%rd10+160];
	xor.b32  	%r959, %r959, %r876;
	ld.global.u32 	%r877, [%rd10+164];
	xor.b32  	%r1142, %r1142, %r877;
	ld.global.u32 	%r878, [%rd10+168];
	xor.b32  	%r1141, %r1141, %r878;
	ld.global.u32 	%r879, [%rd10+172];
	xor.b32  	%r1140, %r1140, %r879;
	ld.global.u32 	%r880, [%rd10+176];
	xor.b32  	%r955, %r955, %r880;
$L__BB10_97:
	and.b32  	%r882, %r816, 512;
	setp.eq.s32 	%p53, %r882, 0;
	@%p53 bra 	$L__BB10_99;
	ld.global.u32 	%r883, [%rd10+180];
	xor.b32  	%r959, %r959, %r883;
	ld.global.u32 	%r884, [%rd10+184];
	xor.b32  	%r1142, %r1142, %r884;
	ld.global.u32 	%r885, [%rd10+188];
	xor.b32  	%r1141, %r1141, %r885;
	ld.global.u32 	%r886, [%rd10+192];
	xor.b32  	%r1140, %r1140, %r886;
	ld.global.u32 	%r887, [%rd10+196];
	xor.b32  	%r955, %r955, %r887;
$L__BB10_99:
	and.b32  	%r889, %r816, 1024;
	setp.eq.s32 	%p54, %r889, 0;
	@%p54 bra 	$L__BB10_101;
	ld.global.u32 	%r890, [%rd10+200];
	xor.b32  	%r959, %r959, %r890;
	ld.global.u32 	%r891, [%rd10+204];
	xor.b32  	%r1142, %r1142, %r891;
	ld.global.u32 	%r892, [%rd10+208];
	xor.b32  	%r1141, %r1141, %r892;
	ld.global.u32 	%r893, [%rd10+212];
	xor.b32  	%r1140, %r1140, %r893;
	ld.global.u32 	%r894, [%rd10+216];
	xor.b32  	%r955, %r955, %r894;
$L__BB10_101:
	and.b32  	%r896, %r816, 2048;
	setp.eq.s32 	%p55, %r896, 0;
	@%p55 bra 	$L__BB10_103;
	ld.global.u32 	%r897, [%rd10+220];
	xor.b32  	%r959, %r959, %r897;
	ld.global.u32 	%r898, [%rd10+224];
	xor.b32  	%r1142, %r1142, %r898;
	ld.global.u32 	%r899, [%rd10+228];
	xor.b32  	%r1141, %r1141, %r899;
	ld.global.u32 	%r900, [%rd10+232];
	xor.b32  	%r1140, %r1140, %r900;
	ld.global.u32 	%r901, [%rd10+236];
	xor.b32  	%r955, %r955, %r901;
$L__BB10_103:
	and.b32  	%r903, %r816, 4096;
	setp.eq.s32 	%p56, %r903, 0;
	@%p56 bra 	$L__BB10_105;
	ld.global.u32 	%r904, [%rd10+240];
	xor.b32  	%r959, %r959, %r904;
	ld.global.u32 	%r905, [%rd10+244];
	xor.b32  	%r1142, %r1142, %r905;
	ld.global.u32 	%r906, [%rd10+248];
	xor.b32  	%r1141, %r1141, %r906;
	ld.global.u32 	%r907, [%rd10+252];
	xor.b32  	%r1140, %r1140, %r907;
	ld.global.u32 	%r908, [%rd10+256];
	xor.b32  	%r955, %r955, %r908;
$L__BB10_105:
	and.b32  	%r910, %r816, 8192;
	setp.eq.s32 	%p57, %r910, 0;
	@%p57 bra 	$L__BB10_107;
	ld.global.u32 	%r911, [%rd10+260];
	xor.b32  	%r959, %r959, %r911;
	ld.global.u32 	%r912, [%rd10+264];
	xor.b32  	%r1142, %r1142, %r912;
	ld.global.u32 	%r913, [%rd10+268];
	xor.b32  	%r1141, %r1141, %r913;
	ld.global.u32 	%r914, [%rd10+272];
	xor.b32  	%r1140, %r1140, %r914;
	ld.global.u32 	%r915, [%rd10+276];
	xor.b32  	%r955, %r955, %r915;
$L__BB10_107:
	and.b32  	%r917, %r816, 16384;
	setp.eq.s32 	%p58, %r917, 0;
	@%p58 bra 	$L__BB10_109;
	ld.global.u32 	%r918, [%rd10+280];
	xor.b32  	%r959, %r959, %r918;
	ld.global.u32 	%r919, [%rd10+284];
	xor.b32  	%r1142, %r1142, %r919;
	ld.global.u32 	%r920, [%rd10+288];
	xor.b32  	%r1141, %r1141, %r920;
	ld.global.u32 	%r921, [%rd10+292];
	xor.b32  	%r1140, %r1140, %r921;
	ld.global.u32 	%r922, [%rd10+296];
	xor.b32  	%r955, %r955, %r922;
$L__BB10_109:
	and.b32  	%r924, %r816, 32768;
	setp.eq.s32 	%p59, %r924, 0;
	@%p59 bra 	$L__BB10_111;
	ld.global.u32 	%r925, [%rd10+300];
	xor.b32  	%r959, %r959, %r925;
	ld.global.u32 	%r926, [%rd10+304];
	xor.b32  	%r1142, %r1142, %r926;
	ld.global.u32 	%r927, [%rd10+308];
	xor.b32  	%r1141, %r1141, %r927;
	ld.global.u32 	%r928, [%rd10+312];
	xor.b32  	%r1140, %r1140, %r928;
	ld.global.u32 	%r929, [%rd10+316];
	xor.b32  	%r955, %r955, %r929;
$L__BB10_111:
	add.s32 	%r1138, %r1138, 16;
	setp.ne.s32 	%p60, %r1138, 32;
	@%p60 bra 	$L__BB10_79;
	mad.lo.s32 	%r930, %r1132, -31, %r367;
	add.s32 	%r1132, %r930, 1;
	setp.ne.s32 	%p61, %r1132, 5;
	@%p61 bra 	$L__BB10_78;
	st.local.u32 	[%rd3+4], %r959;
	st.local.v2.u32 	[%rd3+8], {%r1142, %r1141};
	st.local.v2.u32 	[%rd3+16], {%r1140, %r955};
$L__BB10_114:
	shr.u64 	%rd43, %rd5, 2;
	add.s32 	%r942, %r942, 1;
	setp.gt.u64 	%p62, %rd5, 3;
	@%p62 bra 	$L__BB10_2;
$L__BB10_115:
	shr.u32 	%r931, %r959, 2;
	xor.b32  	%r932, %r931, %r959;
	shl.b32 	%r933, %r955, 4;
	shl.b32 	%r934, %r932, 1;
	xor.b32  	%r935, %r934, %r933;
	xor.b32  	%r936, %r935, %r932;
	xor.b32  	%r937, %r936, %r955;
	add.s32 	%r938, %r2, %r937;
	add.s32 	%r541, %r938, 362437;
	setp.lt.s32 	%p63, %r565, 1;
	@%p63 bra 	$L__BB10_186;
	cvt.rn.f32.u32 	%f61, %r541;
	fma.rn.f32 	%f1, %f61, 0f2F800000, 0f2F000000;
	mul.lo.s32 	%r542, %r565, %r1;
	and.b32  	%r543, %r565, 15;
	setp.lt.u32 	%p64, %r565, 16;
	mov.b32 	%r1226, 0;
	@%p64 bra 	$L__BB10_151;
	and.b32  	%r1226, %r565, 2147483632;
	neg.s32 	%r1224, %r1226;
	add.s64 	%rd12, %rd2, 32;
	add.s64 	%rd13, %rd1, 32;
	mov.u32 	%r1223, %r542;
$L__BB10_118:
	.pragma "nounroll";
	setp.lt.f32 	%p65, %f1, %f60;
	mul.wide.s32 	%rd14, %r1223, 4;
	add.s64 	%rd15, %rd12, %rd14;
	mov.f32 	%f91, 0f00000000;
	@%p65 bra 	$L__BB10_120;
	ld.global.f32 	%f91, [%rd15+-32];
$L__BB10_120:
	add.s64 	%rd16, %rd13, %rd14;
	setp.lt.f32 	%p66, %f1, %f60;
	st.global.f32 	[%rd16+-32], %f91;
	mov.f32 	%f92, 0f00000000;
	@%p66 bra 	$L__BB10_122;
	ld.global.f32 	%f92, [%rd15+-28];
$L__BB10_122:
	setp.lt.f32 	%p67, %f1, %f60;
	st.global.f32 	[%rd16+-28], %f92;
	mov.f32 	%f93, 0f00000000;
	@%p67 bra 	$L__BB10_124;
	ld.global.f32 	%f93, [%rd15+-24];
$L__BB10_124:
	setp.lt.f32 	%p68, %f1, %f60;
	st.global.f32 	[%rd16+-24], %f93;
	mov.f32 	%f94, 0f00000000;
	@%p68 bra 	$L__BB10_126;
	ld.global.f32 	%f94, [%rd15+-20];
$L__BB10_126:
	setp.lt.f32 	%p69, %f1, %f60;
	st.global.f32 	[%rd16+-20], %f94;
	mov.f32 	%f95, 0f00000000;
	@%p69 bra 	$L__BB10_128;
	ld.global.f32 	%f95, [%rd15+-16];
$L__BB10_128:
	setp.lt.f32 	%p70, %f1, %f60;
	st.global.f32 	[%rd16+-16], %f95;
	mov.f32 	%f96, 0f00000000;
	@%p70 bra 	$L__BB10_130;
	ld.global.f32 	%f96, [%rd15+-12];
$L__BB10_130:
	setp.lt.f32 	%p71, %f1, %f60;
	st.global.f32 	[%rd16+-12], %f96;
	mov.f32 	%f97, 0f00000000;
	@%p71 bra 	$L__BB10_132;
	ld.global.f32 	%f97, [%rd15+-8];
$L__BB10_132:
	setp.lt.f32 	%p72, %f1, %f60;
	st.global.f32 	[%rd16+-8], %f97;
	mov.f32 	%f98, 0f00000000;
	@%p72 bra 	$L__BB10_134;
	ld.global.f32 	%f98, [%rd15+-4];
$L__BB10_134:
	setp.lt.f32 	%p73, %f1, %f60;
	st.global.f32 	[%rd16+-4], %f98;
	mov.f32 	%f99, 0f00000000;
	@%p73 bra 	$L__BB10_136;
	ld.global.f32 	%f99, [%rd15];
$L__BB10_136:
	setp.lt.f32 	%p74, %f1, %f60;
	st.global.f32 	[%rd16], %f99;
	mov.f32 	%f100, 0f00000000;
	@%p74 bra 	$L__BB10_138;
	ld.global.f32 	%f100, [%rd15+4];
$L__BB10_138:
	setp.lt.f32 	%p75, %f1, %f60;
	st.global.f32 	[%rd16+4], %f100;
	mov.f32 	%f101, 0f00000000;
	@%p75 bra 	$L__BB10_140;
	ld.global.f32 	%f101, [%rd15+8];
$L__BB10_140:
	setp.lt.f32 	%p76, %f1, %f60;
	st.global.f32 	[%rd16+8], %f101;
	mov.f32 	%f102, 0f00000000;
	@%p76 bra 	$L__BB10_142;
	ld.global.f32 	%f102, [%rd15+12];
$L__BB10_142:
	setp.lt.f32 	%p77, %f1, %f60;
	st.global.f32 	[%rd16+12], %f102;
	mov.f32 	%f103, 0f00000000;
	@%p77 bra 	$L__BB10_144;
	ld.global.f32 	%f103, [%rd15+16];
$L__BB10_144:
	setp.lt.f32 	%p78, %f1, %f60;
	st.global.f32 	[%rd16+16], %f103;
	mov.f32 	%f104, 0f00000000;
	@%p78 bra 	$L__BB10_146;
	ld.global.f32 	%f104, [%rd15+20];
$L__BB10_146:
	setp.lt.f32 	%p79, %f1, %f60;
	st.global.f32 	[%rd16+20], %f104;
	mov.f32 	%f105, 0f00000000;
	@%p79 bra 	$L__BB10_148;
	ld.global.f32 	%f105, [%rd15+24];
$L__BB10_148:
	setp.lt.f32 	%p80, %f1, %f60;
	st.global.f32 	[%rd16+24], %f105;
	mov.f32 	%f106, 0f00000000;
	@%p80 bra 	$L__BB10_150;
	ld.global.f32 	%f106, [%rd15+28];
$L__BB10_150:
	st.global.f32 	[%rd16+28], %f106;
	add.s32 	%r1224, %r1224, 16;
	add.s32 	%r1223, %r1223, 16;
	setp.ne.s32 	%p81, %r1224, 0;
	@%p81 bra 	$L__BB10_118;
$L__BB10_151:
	setp.eq.s32 	%p82, %r543, 0;
	@%p82 bra 	$L__BB10_186;
	and.b32  	%r551, %r565, 7;
	setp.lt.u32 	%p83, %r543, 8;
	@%p83 bra 	$L__BB10_170;
	setp.lt.f32 	%p84, %f1, %f60;
	add.s32 	%r552, %r1226, %r542;
	mul.wide.s32 	%rd38, %r552, 4;
	add.s64 	%rd17, %rd2, %rd38;
	mov.f32 	%f107, 0f00000000;
	@%p84 bra 	$L__BB10_155;
	ld.global.f32 	%f107, [%rd17];
$L__BB10_155:
	setp.lt.f32 	%p85, %f1, %f60;
	add.s64 	%rd18, %rd1, %rd38;
	st.global.f32 	[%rd18], %f107;
	mov.f32 	%f108, 0f00000000;
	@%p85 bra 	$L__BB10_157;
	ld.global.f32 	%f108, [%rd17+4];
$L__BB10_157:
	setp.lt.f32 	%p86, %f1, %f60;
	st.global.f32 	[%rd18+4], %f108;
	mov.f32 	%f109, 0f00000000;
	@%p86 bra 	$L__BB10_159;
	ld.global.f32 	%f109, [%rd17+8];
$L__BB10_159:
	setp.lt.f32 	%p87, %f1, %f60;
	st.global.f32 	[%rd18+8], %f109;
	mov.f32 	%f110, 0f00000000;
	@%p87 bra 	$L__BB10_161;
	ld.global.f32 	%f110, [%rd17+12];
$L__BB10_161:
	setp.lt.f32 	%p88, %f1, %f60;
	st.global.f32 	[%rd18+12], %f110;
	mov.f32 	%f111, 0f00000000;
	@%p88 bra 	$L__BB10_163;
	ld.global.f32 	%f111, [%rd17+16];
$L__BB10_163:
	setp.lt.f32 	%p89, %f1, %f60;
	st.global.f32 	[%rd18+16], %f111;
	mov.f32 	%f112, 0f00000000;
	@%p89 bra 	$L__BB10_165;
	ld.global.f32 	%f112, [%rd17+20];
$L__BB10_165:
	setp.lt.f32 	%p90, %f1, %f60;
	st.global.f32 	[%rd18+20], %f112;
	mov.f32 	%f113, 0f00000000;
	@%p90 bra 	$L__BB10_167;
	ld.global.f32 	%f113, [%rd17+24];
$L__BB10_167:
	setp.lt.f32 	%p91, %f1, %f60;
	st.global.f32 	[%rd18+24], %f113;
	mov.f32 	%f114, 0f00000000;
	@%p91 bra 	$L__BB10_169;
	ld.global.f32 	%f114, [%rd17+28];
$L__BB10_169:
	st.global.f32 	[%rd18+28], %f114;
	add.s32 	%r1226, %r1226, 8;
$L__BB10_170:
	setp.eq.s32 	%p92, %r551, 0;
	@%p92 bra 	$L__BB10_186;
	and.b32  	%r555, %r565, 3;
	setp.lt.u32 	%p93, %r551, 4;
	@%p93 bra 	$L__BB10_181;
	setp.lt.f32 	%p94, %f1, %f60;
	add.s32 	%r556, %r1226, %r542;
	mul.wide.s32 	%rd40, %r556, 4;
	add.s64 	%rd19, %rd2, %rd40;
	mov.f32 	%f115, 0f00000000;
	@%p94 bra 	$L__BB10_174;
	ld.global.f32 	%f115, [%rd19];
$L__BB10_174:
	setp.lt.f32 	%p95, %f1, %f60;
	add.s64 	%rd20, %rd1, %rd40;
	st.global.f32 	[%rd20], %f115;
	mov.f32 	%f116, 0f00000000;
	@%p95 bra 	$L__BB10_176;
	ld.global.f32 	%f116, [%rd19+4];
$L__BB10_176:
	setp.lt.f32 	%p96, %f1, %f60;
	st.global.f32 	[%rd20+4], %f116;
	mov.f32 	%f117, 0f00000000;
	@%p96 bra 	$L__BB10_178;
	ld.global.f32 	%f117, [%rd19+8];
$L__BB10_178:
	setp.lt.f32 	%p97, %f1, %f60;
	st.global.f32 	[%rd20+8], %f117;
	mov.f32 	%f118, 0f00000000;
	@%p97 bra 	$L__BB10_180;
	ld.global.f32 	%f118, [%rd19+12];
$L__BB10_180:
	st.global.f32 	[%rd20+12], %f118;
	add.s32 	%r1226, %r1226, 4;
$L__BB10_181:
	setp.eq.s32 	%p98, %r555, 0;
	@%p98 bra 	$L__BB10_186;
	add.s32 	%r1229, %r1226, %r542;
	neg.s32 	%r1228, %r555;
$L__BB10_183:
	.pragma "nounroll";
	setp.lt.f32 	%p99, %f1, %f60;
	mul.wide.s32 	%rd21, %r1229, 4;
	add.s64 	%rd22, %rd2, %rd21;
	mov.f32 	%f119, 0f00000000;
	@%p99 bra 	$L__BB10_185;
	ld.global.f32 	%f119, [%rd22];
$L__BB10_185:
	add.s64 	%rd42, %rd1, %rd21;
	st.global.f32 	[%rd42], %f119;
	add.s32 	%r1229, %r1229, 1;
	add.s32 	%r1228, %r1228, 1;
	setp.ne.s32 	%p100, %r1228, 0;
	@%p100 bra 	$L__BB10_183;
$L__BB10_186:
	ret;

}
	// .globl	_Z4copyiPfS_
.visible .entry _Z4copyiPfS_(
	.param .u32 _Z4copyiPfS__param_0,
	.param .u64 .ptr .align 1 _Z4copyiPfS__param_1,
	.param .u64 .ptr .align 1 _Z4copyiPfS__param_2
)
{
	.reg .pred 	%p<7>;
	.reg .b32 	%r<31>;
	.reg .b32 	%f<6>;
	.reg .b64 	%rd<18>;

	ld.param.u32 	%r12, [_Z4copyiPfS__param_0];
	ld.param.u64 	%rd3, [_Z4copyiPfS__param_1];
	ld.param.u64 	%rd4, [_Z4copyiPfS__param_2];
	cvta.to.global.u64 	%rd1, %rd4;
	cvta.to.global.u64 	%rd2, %rd3;
	mov.u32 	%r13, %ctaid.x;
	mov.u32 	%r14, %ntid.x;
	mov.u32 	%r15, %tid.x;
	mad.lo.s32 	%r29, %r13, %r14, %r15;
	mov.u32 	%r16, %nctaid.x;
	mul.lo.s32 	%r2, %r14, %r16;
	setp.ge.s32 	%p1, %r29, %r12;
	@%p1 bra 	$L__BB11_7;
	add.s32 	%r17, %r29, %r2;
	max.s32 	%r18, %r12, %r17;
	setp.lt.s32 	%p2, %r17, %r12;
	selp.u32 	%r19, 1, 0, %p2;
	add.s32 	%r20, %r17, %r19;
	sub.s32 	%r21, %r18, %r20;
	div.u32 	%r22, %r21, %r2;
	add.s32 	%r3, %r22, %r19;
	and.b32  	%r23, %r3, 3;
	setp.eq.s32 	%p3, %r23, 3;
	@%p3 bra 	$L__BB11_4;
	add.s32 	%r24, %r3, 1;
	and.b32  	%r25, %r24, 3;
	neg.s32 	%r27, %r25;
$L__BB11_3:
	.pragma "nounroll";
	mul.wide.s32 	%rd5, %r29, 4;
	add.s64 	%rd6, %rd1, %rd5;
	add.s64 	%rd7, %rd2, %rd5;
	ld.global.f32 	%f1, [%rd7];
	st.global.f32 	[%rd6], %f1;
	add.s32 	%r29, %r29, %r2;
	add.s32 	%r27, %r27, 1;
	setp.ne.s32 	%p4, %r27, 0;
	@%p4 bra 	$L__BB11_3;
$L__BB11_4:
	setp.lt.u32 	%p5, %r3, 3;
	@%p5 bra 	$L__BB11_7;
	mul.wide.s32 	%rd11, %r2, 4;
	shl.b32 	%r26, %r2, 2;
$L__BB11_6:
	mul.wide.s32 	%rd8, %r29, 4;
	add.s64 	%rd9, %rd2, %rd8;
	ld.global.f32 	%f2, [%rd9];
	add.s64 	%rd10, %rd1, %rd8;
	st.global.f32 	[%rd10], %f2;
	add.s64 	%rd12, %rd9, %rd11;
	ld.global.f32 	%f3, [%rd12];
	add.s64 	%rd13, %rd10, %rd11;
	st.global.f32 	[%rd13], %f3;
	add.s64 	%rd14, %rd12, %rd11;
	ld.global.f32 	%f4, [%rd14];
	add.s64 	%rd15, %rd13, %rd11;
	st.global.f32 	[%rd15], %f4;
	add.s64 	%rd16, %rd14, %rd11;
	ld.global.f32 	%f5, [%rd16];
	add.s64 	%rd17, %rd15, %rd11;
	st.global.f32 	[%rd17], %f5;
	add.s32 	%r29, %r26, %r29;
	setp.lt.s32 	%p6, %r29, %r12;
	@%p6 bra 	$L__BB11_6;
$L__BB11_7:
	ret;

}
	// .globl	_Z13apply_sigmoidiPfS_
.visible .entry _Z13apply_sigmoidiPfS_(
	.param .u32 _Z13apply_sigmoidiPfS__param_0,
	.param .u64 .ptr .align 1 _Z13apply_sigmoidiPfS__param_1,
	.param .u64 .ptr .align 1 _Z13apply_sigmoidiPfS__param_2
)
{
	.reg .pred 	%p<7>;
	.reg .b32 	%r<41>;
	.reg .b32 	%f<70>;
	.reg .b64 	%rd<18>;

	ld.param.u32 	%r12, [_Z13apply_sigmoidiPfS__param_0];
	ld.param.u64 	%rd3, [_Z13apply_sigmoidiPfS__param_1];
	ld.param.u64 	%rd4, [_Z13apply_sigmoidiPfS__param_2];
	cvta.to.global.u64 	%rd1, %rd4;
	cvta.to.global.u64 	%rd2, %rd3;
	mov.u32 	%r13, %ctaid.x;
	mov.u32 	%r14, %ntid.x;
	mov.u32 	%r15, %tid.x;
	mad.lo.s32 	%r39, %r13, %r14, %r15;
	mov.u32 	%r16, %nctaid.x;
	mul.lo.s32 	%r2, %r14, %r16;
	setp.ge.s32 	%p1, %r39, %r12;
	@%p1 bra 	$L__BB12_7;
	add.s32 	%r17, %r39, %r2;
	max.s32 	%r18, %r12, %r17;
	setp.lt.s32 	%p2, %r17, %r12;
	selp.u32 	%r19, 1, 0, %p2;
	add.s32 	%r20, %r17, %r19;
	sub.s32 	%r21, %r18, %r20;
	div.u32 	%r22, %r21, %r2;
	add.s32 	%r3, %r22, %r19;
	and.b32  	%r23, %r3, 3;
	setp.eq.s32 	%p3, %r23, 3;
	@%p3 bra 	$L__BB12_4;
	add.s32 	%r24, %r3, 1;
	and.b32  	%r25, %r24, 3;
	neg.s32 	%r37, %r25;
$L__BB12_3:
	.pragma "nounroll";
	mul.wide.s32 	%rd5, %r39, 4;
	add.s64 	%rd6, %rd1, %rd5;
	add.s64 	%rd7, %rd2, %rd5;
	ld.global.f32 	%f1, [%rd7];
	fma.rn.f32 	%f2, %f1, 0f3BBB989D, 0f3F000000;
	cvt.sat.f32.f32 	%f3, %f2;
	mov.f32 	%f4, 0f4B400001;
	mov.f32 	%f5, 0f437C0000;
	fma.rm.f32 	%f6, %f3, %f5, %f4;
	add.f32 	%f7, %f6, 0fCB40007F;
	neg.f32 	%f8, %f7;
	fma.rn.f32 	%f9, %f1, 0f3FB8AA3B, %f8;
	fma.rn.f32 	%f10, %f1, 0f32A57060, %f9;
	mov.b32 	%r26, %f6;
	shl.b32 	%r27, %r26, 23;
	mov.b32 	%f11, %r27;
	ex2.approx.ftz.f32 	%f12, %f10;
	mul.f32 	%f13, %f12, %f11;
	add.f32 	%f14, %f13, 0f3F800000;
	div.rn.f32 	%f15, %f13, %f14;
	st.global.f32 	[%rd6], %f15;
	add.s32 	%r39, %r39, %r2;
	add.s32 	%r37, %r37, 1;
	setp.ne.s32 	%p4, %r37, 0;
	@%p4 bra 	$L__BB12_3;
$L__BB12_4:
	setp.lt.u32 	%p5, %r3, 3;
	@%p5 bra 	$L__BB12_7;
	mul.wide.s32 	%rd11, %r2, 4;
	shl.b32 	%r36, %r2, 2;
$L__BB12_6:
	mul.wide.s32 	%rd8, %r39, 4;
	add.s64 	%rd9, %rd2, %rd8;
	ld.global.f32 	%f16, [%rd9];
	fma.rn.f32 	%f17, %f16, 0f3BBB989D, 0f3F000000;
	cvt.sat.f32.f32 	%f18, %f17;
	mov.f32 	%f19, 0f4B400001;
	mov.f32 	%f20, 0f437C0000;
	fma.rm.f32 	%f21, %f18, %f20, %f19;
	add.f32 	%f22, %f21, 0fCB40007F;
	neg.f32 	%f23, %f22;
	fma.rn.f32 	%f24, %f16, 0f3FB8AA3B, %f23;
	fma.rn.f32 	%f25, %f16, 0f32A57060, %f24;
	mov.b32 	%r28, %f21;
	shl.b32 	%r29, %r28, 23;
	mov.b32 	%f26, %r29;
	ex2.approx.ftz.f32 	%f27, %f25;
	mul.f32 	%f28, %f27, %f26;
	add.f32 	%f29, %f28, 0f3F800000;
	div.rn.f32 	%f30, %f28, %f29;
	add.s64 	%rd10, %rd1, %rd8;
	st.global.f32 	[%rd10], %f30;
	add.s64 	%rd12, %rd9, %rd11;
	ld.global.f32 	%f31, [%rd12];
	fma.rn.f32 	%f32, %f31, 0f3BBB989D, 0f3F000000;
	cvt.sat.f32.f32 	%f33, %f32;
	fma.rm.f32 	%f34, %f33, %f20, %f19;
	add.f32 	%f35, %f34, 0fCB40007F;
	neg.f32 	%f36, %f35;
	fma.rn.f32 	%f37, %f31, 0f3FB8AA3B, %f36;
	fma.rn.f32 	%f38, %f31, 0f32A57060, %f37;
	mov.b32 	%r30, %f34;
	shl.b32 	%r31, %r30, 23;
	mov.b32 	%f39, %r31;
	ex2.approx.ftz.f32 	%f40, %f38;
	mul.f32 	%f41, %f40, %f39;
	add.f32 	%f42, %f41, 0f3F800000;
	div.rn.f32 	%f43, %f41, %f42;
	add.s64 	%rd13, %rd10, %rd11;
	st.global.f32 	[%rd13], %f43;
	add.s64 	%rd14, %rd12, %rd11;
	ld.global.f32 	%f44, [%rd14];
	fma.rn.f32 	%f45, %f44, 0f3BBB989D, 0f3F000000;
	cvt.sat.f32.f32 	%f46, %f45;
	fma.rm.f32 	%f47, %f46, %f20, %f19;
	add.f32 	%f48, %f47, 0fCB40007F;
	neg.f32 	%f49, %f48;
	fma.rn.f32 	%f50, %f44, 0f3FB8AA3B, %f49;
	fma.rn.f32 	%f51, %f44, 0f32A57060, %f50;
	mov.b32 	%r32, %f47;
	shl.b32 	%r33, %r32, 23;
	mov.b32 	%f52, %r33;
	ex2.approx.ftz.f32 	%f53, %f51;
	mul.f32 	%f54, %f53, %f52;
	add.f32 	%f55, %f54, 0f3F800000;
	div.rn.f32 	%f56, %f54, %f55;
	add.s64 	%rd15, %rd13, %rd11;
	st.global.f32 	[%rd15], %f56;
	add.s64 	%rd16, %rd14, %rd11;
	ld.global.f32 	%f57, [%rd16];
	fma.rn.f32 	%f58, %f57, 0f3BBB989D, 0f3F000000;
	cvt.sat.f32.f32 	%f59, %f58;
	fma.rm.f32 	%f60, %f59, %f20, %f19;
	add.f32 	%f61, %f60, 0fCB40007F;
	neg.f32 	%f62, %f61;
	fma.rn.f32 	%f63, %f57, 0f3FB8AA3B, %f62;
	fma.rn.f32 	%f64, %f57, 0f32A57060, %f63;
	mov.b32 	%r34, %f60;
	shl.b32 	%r35, %r34, 23;
	mov.b32 	%f65, %r35;
	ex2.approx.ftz.f32 	%f66, %f64;
	mul.f32 	%f67, %f66, %f65;
	add.f32 	%f68, %f67, 0f3F800000;
	div.rn.f32 	%f69, %f67, %f68;
	add.s64 	%rd17, %rd15, %rd11;
	st.global.f32 	[%rd17], %f69;
	add.s32 	%r39, %r36, %r39;
	setp.lt.s32 	%p6, %r39, %r12;
	@%p6 bra 	$L__BB12_6;
$L__BB12_7:
	ret;

}
	// .globl	_Z24apply_sigmoid_derivativeiPfS_
.visible .entry _Z24apply_sigmoid_derivativeiPfS_(
	.param .u32 _Z24apply_sigmoid_derivativeiPfS__param_0,
	.param .u64 .ptr .align 1 _Z24apply_sigmoid_derivativeiPfS__param_1,
	.param .u64 .ptr .align 1 _Z24apply_sigmoid_derivativeiPfS__param_2
)
{
	.reg .pred 	%p<7>;
	.reg .b32 	%r<41>;
	.reg .b32 	%f<75>;
	.reg .b64 	%rd<18>;

	ld.param.u32 	%r12, [_Z24apply_sigmoid_derivativeiPfS__param_0];
	ld.param.u64 	%rd3, [_Z24apply_sigmoid_derivativeiPfS__param_1];
	ld.param.u64 	%rd4, [_Z24apply_sigmoid_derivativeiPfS__param_2];
	cvta.to.global.u64 	%rd1, %rd4;
	cvta.to.global.u64 	%rd2, %rd3;
	mov.u32 	%r13, %ctaid.x;
	mov.u32 	%r14, %ntid.x;
	mov.u32 	%r15, %tid.x;
	mad.lo.s32 	%r39, %r13, %r14, %r15;
	mov.u32 	%r16, %nctaid.x;
	mul.lo.s32 	%r2, %r14, %r16;
	setp.ge.s32 	%p1, %r39, %r12;
	@%p1 bra 	$L__BB13_7;
	add.s32 	%r17, %r39, %r2;
	max.s32 	%r18, %r12, %r17;
	setp.lt.s32 	%p2, %r17, %r12;
	selp.u32 	%r19, 1, 0, %p2;
	add.s32 	%r20, %r17, %r19;
	sub.s32 	%r21, %r18, %r20;
	div.u32 	%r22, %r21, %r2;
	add.s32 	%r3, %r22, %r19;
	and.b32  	%r23, %r3, 3;
	setp.eq.s32 	%p3, %r23, 3;
	@%p3 bra 	$L__BB13_4;
	add.s32 	%r24, %r3, 1;
	and.b32  	%r25, %r24, 3;
	neg.s32 	%r37, %r25;
$L__BB13_3:
	.pragma "nounroll";
	mul.wide.s32 	%rd5, %r39, 4;
	add.s64 	%rd6, %rd1, %rd5;
	add.s64 	%rd7, %rd2, %rd5;
	ld.global.f32 	%f1, [%rd7];
	fma.rn.f32 	%f2, %f1, 0f3BBB989D, 0f3F000000;
	cvt.sat.f32.f32 	%f3, %f2;
	mov.f32 	%f4, 0f4B400001;
	mov.f32 	%f5, 0f437C0000;
	fma.rm.f32 	%f6, %f3, %f5, %f4;
	add.f32 	%f7, %f6, 0fCB40007F;
	neg.f32 	%f8, %f7;
	fma.rn.f32 	%f9, %f1, 0f3FB8AA3B, %f8;
	fma.rn.f32 	%f10, %f1, 0f32A57060, %f9;
	mov.b32 	%r26, %f6;
	shl.b32 	%r27, %r26, 23;
	mov.b32 	%f11, %r27;
	ex2.approx.ftz.f32 	%f12, %f10;
	mul.f32 	%f13, %f12, %f11;
	add.f32 	%f14, %f13, 0f40000000;
	fma.rn.f32 	%f15, %f13, %f14, 0f3F800000;
	div.rn.f32 	%f16, %f13, %f15;
	st.global.f32 	[%rd6], %f16;
	add.s32 	%r39, %r39, %r2;
	add.s32 	%r37, %r37, 1;
	setp.ne.s32 	%p4, %r37, 0;
	@%p4 bra 	$L__BB13_3;
$L__BB13_4:
	setp.lt.u32 	%p5, %r3, 3;
	@%p5 bra 	$L__BB13_7;
	mul.wide.s32 	%rd11, %r2, 4;
	shl.b32 	%r36, %r2, 2;
$L__BB13_6:
	mul.wide.s32 	%rd8, %r39, 4;
	add.s64 	%rd9, %rd2, %rd8;
	ld.global.f32 	%f17, [%rd9];
	fma.rn.f32 	%f18, %f17, 0f3BBB989D, 0f3F000000;
	cvt.sat.f32.f32 	%f19, %f18;
	mov.f32 	%f20, 0f4B400001;
	mov.f32 	%f21, 0f437C0000;
	fma.rm.f32 	%f22, %f19, %f21, %f20;
	add.f32 	%f23, %f22, 0fCB40007F;
	neg.f32 	%f24, %f23;
	fma.rn.f32 	%f25, %f17, 0f3FB8AA3B, %f24;
	fma.rn.f32 	%f26, %f17, 0f32A57060, %f25;
	mov.b32 	%r28, %f22;
	shl.b32 	%r29, %r28, 23;
	mov.b32 	%f27, %r29;
	ex2.approx.ftz.f32 	%f28, %f26;
	mul.f32 	%f29, %f28, %f27;
	add.f32 	%f30, %f29, 0f40000000;
	fma.rn.f32 	%f31, %f29, %f30, 0f3F800000;
	div.rn.f32 	%f32, %f29, %f31;
	add.s64 	%rd10, %rd1, %rd8;
	st.global.f32 	[%rd10], %f32;
	add.s64 	%rd12, %rd9, %rd11;
	ld.global.f32 	%f33, [%rd12];
	fma.rn.f32 	%f34, %f33, 0f3BBB989D, 0f3F000000;
	cvt.sat.f32.f32 	%f35, %f34;
	fma.rm.f32 	%f36, %f35, %f21, %f20;
	add.f32 	%f37, %f36, 0fCB40007F;
	neg.f32 	%f38, %f37;
	fma.rn.f32 	%f39, %f33, 0f3FB8AA3B, %f38;
	fma.rn.f32 	%f40, %f33, 0f32A57060, %f39;
	mov.b32 	%r30, %f36;
	shl.b32 	%r31, %r30, 23;
	mov.b32 	%f41, %r31;
	ex2.approx.ftz.f32 	%f42, %f40;
	mul.f32 	%f43, %f42, %f41;
	add.f32 	%f44, %f43, 0f40000000;
	fma.rn.f32 	%f45, %f43, %f44, 0f3F800000;
	div.rn.f32 	%f46, %f43, %f45;
	add.s64 	%rd13, %rd10, %rd11;
	st.global.f32 	[%rd13], %f46;
	add.s64 	%rd14, %rd12, %rd11;
	ld.global.f32 	%f47, [%rd14];
	fma.rn.f32 	%f48, %f47, 0f3BBB989D, 0f3F000000;
	cvt.sat.f32.f32 	%f49, %f48;
	fma.rm.f32 	%f50, %f49, %f21, %f20;
	add.f32 	%f51, %f50, 0fCB40007F;
	neg.f32 	%f52, %f51;
	fma.rn.f32 	%f53, %f47, 0f3FB8AA3B, %f52;
	fma.rn.f32 	%f54, %f47, 0f32A57060, %f53;
	mov.b32 	%r32, %f50;
	shl.b32 	%r33, %r32, 23;
	mov.b32 	%f55, %r33;
	ex2.approx.ftz.f32 	%f56, %f54;
	mul.f32 	%f57, %f56, %f55;
	add.f32 	%f58, %f57, 0f40000000;
	fma.rn.f32 	%f59, %f57, %f58, 0f3F800000;
	div.rn.f32 	%f60, %f57, %f59;
	add.s64 	%rd15, %rd13, %rd11;
	st.global.f32 	[%rd15], %f60;
	add.s64 	%rd16, %rd14, %rd11;
	ld.global.f32 	%f61, [%rd16];
	fma.rn.f32 	%f62, %f61, 0f3BBB989D, 0f3F000000;
	cvt.sat.f32.f32 	%f63, %f62;
	fma.rm.f32 	%f64, %f63, %f21, %f20;
	add.f32 	%f65, %f64, 0fCB40007F;
	neg.f32 	%f66, %f65;
	fma.rn.f32 	%f67, %f61, 0f3FB8AA3B, %f66;
	fma.rn.f32 	%f68, %f61, 0f32A57060, %f67;
	mov.b32 	%r34, %f64;
	shl.b32 	%r35, %r34, 23;
	mov.b32 	%f69, %r35;
	ex2.approx.ftz.f32 	%f70, %f68;
	mul.f32 	%f71, %f70, %f69;
	add.f32 	%f72, %f71, 0f40000000;
	fma.rn.f32 	%f73, %f71, %f72, 0f3F800000;
	div.rn.f32 	%f74, %f71, %f73;
	add.s64 	%rd17, %rd15, %rd11;
	st.global.f32 	[%rd17], %f74;
	add.s32 	%r39, %r36, %r39;
	setp.lt.s32 	%p6, %r39, %r12;
	@%p6 bra 	$L__BB13_6;
$L__BB13_7:
	ret;

}
	// .globl	_Z10apply_reluiPfS_
.visible .entry _Z10apply_reluiPfS_(
	.param .u32 _Z10apply_reluiPfS__param_0,
	.param .u64 .ptr .align 1 _Z10apply_reluiPfS__param_1,
	.param .u64 .ptr .align 1 _Z10apply_reluiPfS__param_2
)
{
	.reg .pred 	%p<4>;
	.reg .b32 	%r<11>;
	.reg .b32 	%f<3>;
	.reg .b64 	%rd<8>;

	ld.param.u32 	%r6, [_Z10apply_reluiPfS__param_0];
	ld.param.u64 	%rd3, [_Z10apply_reluiPfS__param_1];
	ld.param.u64 	%rd4, [_Z10apply_reluiPfS__param_2];
	mov.u32 	%r7, %ctaid.x;
	mov.u32 	%r1, %ntid.x;
	mov.u32 	%r8, %tid.x;
	mad.lo.s32 	%r10, %r7, %r1, %r8;
	setp.ge.s32 	%p1, %r10, %r6;
	@%p1 bra 	$L__BB14_3;
	mov.u32 	%r9, %nctaid.x;
	mul.lo.s32 	%r3, %r1, %r9;
	cvta.to.global.u64 	%rd1, %rd3;
	cvta.to.global.u64 	%rd2, %rd4;
$L__BB14_2:
	mul.wide.s32 	%rd5, %r10, 4;
	add.s64 	%rd6, %rd2, %rd5;
	add.s64 	%rd7, %rd1, %rd5;
	ld.global.f32 	%f1, [%rd7];
	setp.lt.f32 	%p2, %f1, 0f00000000;
	selp.f32 	%f2, 0f00000000, %f1, %p2;
	st.global.f32 	[%rd6], %f2;
	add.s32 	%r10, %r10, %r3;
	setp.lt.s32 	%p3, %r10, %r6;
	@%p3 bra 	$L__BB14_2;
$L__BB14_3:
	ret;

}
	// .globl	_Z21apply_relu_derivativeiPfS_
.visible .entry _Z21apply_relu_derivativeiPfS_(
	.param .u32 _Z21apply_relu_derivativeiPfS__param_0,
	.param .u64 .ptr .align 1 _Z21apply_relu_derivativeiPfS__param_1,
	.param .u64 .ptr .align 1 _Z21apply_relu_derivativeiPfS__param_2
)
{
	.reg .pred 	%p<12>;
	.reg .b32 	%r<31>;
	.reg .b32 	%f<11>;
	.reg .b64 	%rd<18>;

	ld.param.u32 	%r12, [_Z21apply_relu_derivativeiPfS__param_0];
	ld.param.u64 	%rd3, [_Z21apply_relu_derivativeiPfS__param_1];
	ld.param.u64 	%rd4, [_Z21apply_relu_derivativeiPfS__param_2];
	cvta.to.global.u64 	%rd1, %rd4;
	cvta.to.global.u64 	%rd2, %rd3;
	mov.u32 	%r13, %ctaid.x;
	mov.u32 	%r14, %ntid.x;
	mov.u32 	%r15, %tid.x;
	mad.lo.s32 	%r29, %r13, %r14, %r15;
	mov.u32 	%r16, %nctaid.x;
	mul.lo.s32 	%r2, %r14, %r16;
	setp.ge.s32 	%p1, %r29, %r12;
	@%p1 bra 	$L__BB15_7;
	add.s32 	%r17, %r29, %r2;
	max.s32 	%r18, %r12, %r17;
	setp.lt.s32 	%p2, %r17, %r12;
	selp.u32 	%r19, 1, 0, %p2;
	add.s32 	%r20, %r17, %r19;
	sub.s32 	%r21, %r18, %r20;
	div.u32 	%r22, %r21, %r2;
	add.s32 	%r3, %r22, %r19;
	and.b32  	%r23, %r3, 3;
	setp.eq.s32 	%p3, %r23, 3;
	@%p3 bra 	$L__BB15_4;
	add.s32 	%r24, %r3, 1;
	and.b32  	%r25, %r24, 3;
	neg.s32 	%r27, %r25;
$L__BB15_3:
	.pragma "nounroll";
	mul.wide.s32 	%rd5, %r29, 4;
	add.s64 	%rd6, %rd1, %rd5;
	add.s64 	%rd7, %rd2, %rd5;
	ld.global.f32 	%f1, [%rd7];
	setp.geu.f32 	%p4, %f1, 0f00000000;
	selp.f32 	%f2, 0f3F800000, 0f00000000, %p4;
	st.global.f32 	[%rd6], %f2;
	add.s32 	%r29, %r29, %r2;
	add.s32 	%r27, %r27, 1;
	setp.ne.s32 	%p5, %r27, 0;
	@%p5 bra 	$L__BB15_3;
$L__BB15_4:
	setp.lt.u32 	%p6, %r3, 3;
	@%p6 bra 	$L__BB15_7;
	mul.wide.s32 	%rd11, %r2, 4;
	shl.b32 	%r26, %r2, 2;
$L__BB15_6:
	mul.wide.s32 	%rd8, %r29, 4;
	add.s64 	%rd9, %rd2, %rd8;
	ld.global.f32 	%f3, [%rd9];
	setp.geu.f32 	%p7, %f3, 0f00000000;
	selp.f32 	%f4, 0f3F800000, 0f00000000, %p7;
	add.s64 	%rd10, %rd1, %rd8;
	st.global.f32 	[%rd10], %f4;
	add.s64 	%rd12, %rd9, %rd11;
	ld.global.f32 	%f5, [%rd12];
	setp.geu.f32 	%p8, %f5, 0f00000000;
	selp.f32 	%f6, 0f3F800000, 0f00000000, %p8;
	add.s64 	%rd13, %rd10, %rd11;
	st.global.f32 	[%rd13], %f6;
	add.s64 	%rd14, %rd12, %rd11;
	ld.global.f32 	%f7, [%rd14];
	setp.geu.f32 	%p9, %f7, 0f00000000;
	selp.f32 	%f8, 0f3F800000, 0f00000000, %p9;
	add.s64 	%rd15, %rd13, %rd11;
	st.global.f32 	[%rd15], %f8;
	add.s64 	%rd16, %rd14, %rd11;
	ld.global.f32 	%f9, [%rd16];
	setp.geu.f32 	%p10, %f9, 0f00000000;
	selp.f32 	%f10, 0f3F800000, 0f00000000, %p10;
	add.s64 	%rd17, %rd15, %rd11;
	st.global.f32 	[%rd17], %f10;
	add.s32 	%r29, %r26, %r29;
	setp.lt.s32 	%p11, %r29, %r12;
	@%p11 bra 	$L__BB15_6;
$L__BB15_7:
	ret;

}
	// .globl	_Z20apply_twoplayerscoreiPfS_
.visible .entry _Z20apply_twoplayerscoreiPfS_(
	.param .u32 _Z20apply_twoplayerscoreiPfS__param_0,
	.param .u64 .ptr .align 1 _Z20apply_twoplayerscoreiPfS__param_1,
	.param .u64 .ptr .align 1 _Z20apply_twoplayerscoreiPfS__param_2
)
{
	.reg .pred 	%p<7>;
	.reg .b32 	%r<41>;
	.reg .b32 	%f<70>;
	.reg .b64 	%rd<18>;

	ld.param.u32 	%r12, [_Z20apply_twoplayerscoreiPfS__param_0];
	ld.param.u64 	%rd3, [_Z20apply_twoplayerscoreiPfS__param_1];
	ld.param.u64 	%rd4, [_Z20apply_twoplayerscoreiPfS__param_2];
	cvta.to.global.u64 	%rd1, %rd4;
	cvta.to.global.u64 	%rd2, %rd3;
	mov.u32 	%r13, %ctaid.x;
	mov.u32 	%r14, %ntid.x;
	mov.u32 	%r15, %tid.x;
	mad.lo.s32 	%r39, %r13, %r14, %r15;
	mov.u32 	%r16, %nctaid.x;
	mul.lo.s32 	%r2, %r14, %r16;
	setp.ge.s32 	%p1, %r39, %r12;
	@%p1 bra 	$L__BB16_7;
	add.s32 	%r17, %r39, %r2;
	max.s32 	%r18, %r12, %r17;
	setp.lt.s32 	%p2, %r17, %r12;
	selp.u32 	%r19, 1, 0, %p2;
	add.s32 	%r20, %r17, %r19;
	sub.s32 	%r21, %r18, %r20;
	div.u32 	%r22, %r21, %r2;
	add.s32 	%r3, %r22, %r19;
	and.b32  	%r23, %r3, 3;
	setp.eq.s32 	%p3, %r23, 3;
	@%p3 bra 	$L__BB16_4;
	add.s32 	%r24, %r3, 1;
	and.b32  	%r25, %r24, 3;
	neg.s32 	%r37, %r25;
$L__BB16_3:
	.pragma "nounroll";
	mul.wide.s32 	%rd5, %r39, 4;
	add.s64 	%rd6, %rd1, %rd5;
	add.s64 	%rd7, %rd2, %rd5;
	ld.global.f32 	%f1, [%rd7];
	fma.rn.f32 	%f2, %f1, 0f3BBB989D, 0f3F000000;
	cvt.sat.f32.f32 	%f3, %f2;
	mov.f32 	%f4, 0f4B400001;
	mov.f32 	%f5, 0f437C0000;
	fma.rm.f32 	%f6, %f3, %f5, %f4;
	add.f32 	%f7, %f6, 0fCB40007F;
	neg.f32 	%f8, %f7;
	fma.rn.f32 	%f9, %f1, 0f3FB8AA3B, %f8;
	fma.rn.f32 	%f10, %f1, 0f32A57060, %f9;
	mov.b32 	%r26, %f6;
	shl.b32 	%r27, %r26, 23;
	mov.b32 	%f11, %r27;
	ex2.approx.ftz.f32 	%f12, %f10;
	fma.rn.f32 	%f13, %f12, %f11, 0fBF800000;
	fma.rn.f32 	%f14, %f12, %f11, 0f3F800000;
	div.rn.f32 	%f15, %f13, %f14;
	st.global.f32 	[%rd6], %f15;
	add.s32 	%r39, %r39, %r2;
	add.s32 	%r37, %r37, 1;
	setp.ne.s32 	%p4, %r37, 0;
	@%p4 bra 	$L__BB16_3;
$L__BB16_4:
	setp.lt.u32 	%p5, %r3, 3;
	@%p5 bra 	$L__BB16_7;
	mul.wide.s32 	%rd11, %r2, 4;
	shl.b32 	%r36, %r2, 2;
$L__BB16_6:
	mul.wide.s32 	%rd8, %r39, 4;
	add.s64 	%rd9, %rd2, %rd8;
	ld.global.f32 	%f16, [%rd9];
	fma.rn.f32 	%f17, %f16, 0f3BBB989D, 0f3F000000;
	cvt.sat.f32.f32 	%f18, %f17;
	mov.f32 	%f19, 0f4B400001;
	mov.f32 	%f20, 0f437C0000;
	fma.rm.f32 	%f21, %f18, %f20, %f19;
	add.f32 	%f22, %f21, 0fCB40007F;
	neg.f32 	%f23, %f22;
	fma.rn.f32 	%f24, %f16, 0f3FB8AA3B, %f23;
	fma.rn.f32 	%f25, %f16, 0f32A57060, %f24;
	mov.b32 	%r28, %f21;
	shl.b32 	%r29, %r28, 23;
	mov.b32 	%f26, %r29;
	ex2.approx.ftz.f32 	%f27, %f25;
	fma.rn.f32 	%f28, %f27, %f26, 0fBF800000;
	fma.rn.f32 	%f29, %f27, %f26, 0f3F800000;
	div.rn.f32 	%f30, %f28, %f29;
	add.s64 	%rd10, %rd1, %rd8;
	st.global.f32 	[%rd10], %f30;
	add.s64 	%rd12, %rd9, %rd11;
	ld.global.f32 	%f31, [%rd12];
	fma.rn.f32 	%f32, %f31, 0f3BBB989D, 0f3F000000;
	cvt.sat.f32.f32 	%f33, %f32;
	fma.rm.f32 	%f34, %f33, %f20, %f19;
	add.f32 	%f35, %f34, 0fCB40007F;
	neg.f32 	%f36, %f35;
	fma.rn.f32 	%f37, %f31, 0f3FB8AA3B, %f36;
	fma.rn.f32 	%f38, %f31, 0f32A57060, %f37;
	mov.b32 	%r30, %f34;
	shl.b32 	%r31, %r30, 23;
	mov.b32 	%f39, %r31;
	ex2.approx.ftz.f32 	%f40, %f38;
	fma.rn.f32 	%f41, %f40, %f39, 0fBF800000;
	fma.rn.f32 	%f42, %f40, %f39, 0f3F800000;
	div.rn.f32 	%f43, %f41, %f42;
	add.s64 	%rd13, %rd10, %rd11;
	st.global.f32 	[%rd13], %f43;
	add.s64 	%rd14, %rd12, %rd11;
	ld.global.f32 	%f44, [%rd14];
	fma.rn.f32 	%f45, %f44, 0f3BBB989D, 0f3F000000;
	cvt.sat.f32.f32 	%f46, %f45;
	fma.rm.f32 	%f47, %f46, %f20, %f19;
	add.f32 	%f48, %f47, 0fCB40007F;
	neg.f32 	%f49, %f48;
	fma.rn.f32 	%f50, %f44, 0f3FB8AA3B, %f49;
	fma.rn.f32 	%f51, %f44, 0f32A57060, %f50;
	mov.b32 	%r32, %f47;
	shl.b32 	%r33, %r32, 23;
	mov.b32 	%f52, %r33;
	ex2.approx.ftz.f32 	%f53, %f51;
	fma.rn.f32 	%f54, %f53, %f52, 0fBF800000;
	fma.rn.f32 	%f55, %f53, %f52, 0f3F800000;
	div.rn.f32 	%f56, %f54, %f55;
	add.s64 	%rd15, %rd13, %rd11;
	st.global.f32 	[%rd15], %f56;
	add.s64 	%rd16, %rd14, %rd11;
	ld.global.f32 	%f57, [%rd16];
	fma.rn.f32 	%f58, %f57, 0f3BBB989D, 0f3F000000;
	cvt.sat.f32.f32 	%f59, %f58;
	fma.rm.f32 	%f60, %f59, %f20, %f19;
	add.f32 	%f61, %f60, 0fCB40007F;
	neg.f32 	%f62, %f61;
	fma.rn.f32 	%f63, %f57, 0f3FB8AA3B, %f62;
	fma.rn.f32 	%f64, %f57, 0f32A57060, %f63;
	mov.b32 	%r34, %f60;
	shl.b32 	%r35, %r34, 23;
	mov.b32 	%f65, %r35;
	ex2.approx.ftz.f32 	%f66, %f64;
	fma.rn.f32 	%f67, %f66, %f65, 0fBF800000;
	fma.rn.f32 	%f68, %f66, %f65, 0f3F800000;
	div.rn.f32 	%f69, %f67, %f68;
	add.s64 	%rd17, %rd15, %rd11;
	st.global.f32 	[%rd17], %f69;
	add.s32 	%r39, %r36, %r39;
	setp.lt.s32 	%p6, %r39, %r12;
	@%p6 bra 	$L__BB16_6;
$L__BB16_7:
	ret;

}
	// .globl	_Z31apply_twoplayerscore_derivativeiPfS_
.visible .entry _Z31apply_twoplayerscore_derivativeiPfS_(
	.param .u32 _Z31apply_twoplayerscore_derivativeiPfS__param_0,
	.param .u64 .ptr .align 1 _Z31apply_twoplayerscore_derivativeiPfS__param_1,
	.param .u64 .ptr .align 1 _Z31apply_twoplayerscore_derivativeiPfS__param_2
)
{
	.reg .pred 	%p<7>;
	.reg .b32 	%r<41>;
	.reg .b32 	%f<80>;
	.reg .b64 	%rd<18>;

	ld.param.u32 	%r12, [_Z31apply_twoplayerscore_derivativeiPfS__param_0];
	ld.param.u64 	%rd3, [_Z31apply_twoplayerscore_derivativeiPfS__param_1];
	ld.param.u64 	%rd4, [_Z31apply_twoplayerscore_derivativeiPfS__param_2];
	cvta.to.global.u64 	%rd1, %rd4;
	cvta.to.global.u64 	%rd2, %rd3;
	mov.u32 	%r13, %ctaid.x;
	mov.u32 	%r14, %ntid.x;
	mov.u32 	%r15, %tid.x;
	mad.lo.s32 	%r39, %r13, %r14, %r15;
	mov.u32 	%r16, %nctaid.x;
	mul.lo.s32 	%r2, %r14, %r16;
	setp.ge.s32 	%p1, %r39, %r12;
	@%p1 bra 	$L__BB17_7;
	add.s32 	%r17, %r39, %r2;
	max.s32 	%r18, %r12, %r17;
	setp.lt.s32 	%p2, %r17, %r12;
	selp.u32 	%r19, 1, 0, %p2;
	add.s32 	%r20, %r17, %r19;
	sub.s32 	%r21, %r18, %r20;
	div.u32 	%r22, %r21, %r2;
	add.s32 	%r3, %r22, %r19;
	and.b32  	%r23, %r3, 3;
	setp.eq.s32 	%p3, %r23, 3;
	@%p3 bra 	$L__BB17_4;
	add.s32 	%r24, %r3, 1;
	and.b32  	%r25, %r24, 3;
	neg.s32 	%r37, %r25;
$L__BB17_3:
	.pragma "nounroll";
	mul.wide.s32 	%rd5, %r39, 4;
	add.s64 	%rd6, %rd1, %rd5;
	add.s64 	%rd7, %rd2, %rd5;
	ld.global.f32 	%f1, [%rd7];
	fma.rn.f32 	%f2, %f1, 0f3BBB989D, 0f3F000000;
	cvt.sat.f32.f32 	%f3, %f2;
	mov.f32 	%f4, 0f4B400001;
	mov.f32 	%f5, 0f437C0000;
	fma.rm.f32 	%f6, %f3, %f5, %f4;
	add.f32 	%f7, %f6, 0fCB40007F;
	neg.f32 	%f8, %f7;
	fma.rn.f32 	%f9, %f1, 0f3FB8AA3B, %f8;
	fma.rn.f32 	%f10, %f1, 0f32A57060, %f9;
	mov.b32 	%r26, %f6;
	shl.b32 	%r27, %r26, 23;
	mov.b32 	%f11, %r27;
	ex2.approx.ftz.f32 	%f12, %f10;
	mul.f32 	%f13, %f12, %f11;
	add.f32 	%f14, %f13, %f13;
	add.f32 	%f15, %f13, 0f40000000;
	fma.rn.f32 	%f16, %f13, %f15, 0f3F800000;
	div.rn.f32 	%f17, %f14, %f16;
	st.global.f32 	[%rd6], %f17;
	add.s32 	%r39, %r39, %r2;
	add.s32 	%r37, %r37, 1;
	setp.ne.s32 	%p4, %r37, 0;
	@%p4 bra 	$L__BB17_3;
$L__BB17_4:
	setp.lt.u32 	%p5, %r3, 3;
	@%p5 bra 	$L__BB17_7;
	mul.wide.s32 	%rd11, %r2, 4;
	shl.b32 	%r36, %r2, 2;
$L__BB17_6:
	mul.wide.s32 	%rd8, %r39, 4;
	add.s64 	%rd9, %rd2, %rd8;
	ld.global.f32 	%f18, [%rd9];
	fma.rn.f32 	%f19, %f18, 0f3BBB989D, 0f3F000000;
	cvt.sat.f32.f32 	%f20, %f19;
	mov.f32 	%f21, 0f4B400001;
	mov.f32 	%f22, 0f437C0000;
	fma.rm.f32 	%f23, %f20, %f22, %f21;
	add.f32 	%f24, %f23, 0fCB40007F;
	neg.f32 	%f25, %f24;
	fma.rn.f32 	%f26, %f18, 0f3FB8AA3B, %f25;
	fma.rn.f32 	%f27, %f18, 0f32A57060, %f26;
	mov.b32 	%r28, %f23;
	shl.b32 	%r29, %r28, 23;
	mov.b32 	%f28, %r29;
	ex2.approx.ftz.f32 	%f29, %f27;
	mul.f32 	%f30, %f29, %f28;
	add.f32 	%f31, %f30, %f30;
	add.f32 	%f32, %f30, 0f40000000;
	fma.rn.f32 	%f33, %f30, %f32, 0f3F800000;
	div.rn.f32 	%f34, %f31, %f33;
	add.s64 	%rd10, %rd1, %rd8;
	st.global.f32 	[%rd10], %f34;
	add.s64 	%rd12, %rd9, %rd11;
	ld.global.f32 	%f35, [%rd12];
	fma.rn.f32 	%f36, %f35, 0f3BBB989D, 0f3F000000;
	cvt.sat.f32.f32 	%f37, %f36;
	fma.rm.f32 	%f38, %f37, %f22, %f21;
	add.f32 	%f39, %f38, 0fCB40007F;
	neg.f32 	%f40, %f39;
	fma.rn.f32 	%f41, %f35, 0f3FB8AA3B, %f40;
	fma.rn.f32 	%f42, %f35, 0f32A57060, %f41;
	mov.b32 	%r30, %f38;
	shl.b32 	%r31, %r30, 23;
	mov.b32 	%f43, %r31;
	ex2.approx.ftz.f32 	%f44, %f42;
	mul.f32 	%f45, %f44, %f43;
	add.f32 	%f46, %f45, %f45;
	add.f32 	%f47, %f45, 0f40000000;
	fma.rn.f32 	%f48, %f45, %f47, 0f3F800000;
	div.rn.f32 	%f49, %f46, %f48;
	add.s64 	%rd13, %rd10, %rd11;
	st.global.f32 	[%rd13], %f49;
	add.s64 	%rd14, %rd12, %rd11;
	ld.global.f32 	%f50, [%rd14];
	fma.rn.f32 	%f51, %f50, 0f3BBB989D, 0f3F000000;
	cvt.sat.f32.f32 	%f52, %f51;
	fma.rm.f32 	%f53, %f52, %f22, %f21;
	add.f32 	%f54, %f53, 0fCB40007F;
	neg.f32 	%f55, %f54;
	fma.rn.f32 	%f56, %f50, 0f3FB8AA3B, %f55;
	fma.rn.f32 	%f57, %f50, 0f32A57060, %f56;
	mov.b32 	%r32, %f53;
	shl.b32 	%r33, %r32, 23;
	mov.b32 	%f58, %r33;
	ex2.approx.ftz.f32 	%f59, %f57;
	mul.f32 	%f60, %f59, %f58;
	add.f32 	%f61, %f60, %f60;
	add.f32 	%f62, %f60, 0f40000000;
	fma.rn.f32 	%f63, %f60, %f62, 0f3F800000;
	div.rn.f32 	%f64, %f61, %f63;
	add.s64 	%rd15, %rd13, %rd11;
	st.global.f32 	[%rd15], %f64;
	add.s64 	%rd16, %rd14, %rd11;
	ld.global.f32 	%f65, [%rd16];
	fma.rn.f32 	%f66, %f65, 0f3BBB989D, 0f3F000000;
	cvt.sat.f32.f32 	%f67, %f66;
	fma.rm.f32 	%f68, %f67, %f22, %f21;
	add.f32 	%f69, %f68, 0fCB40007F;
	neg.f32 	%f70, %f69;
	fma.rn.f32 	%f71, %f65, 0f3FB8AA3B, %f70;
	fma.rn.f32 	%f72, %f65, 0f32A57060, %f71;
	mov.b32 	%r34, %f68;
	shl.b32 	%r35, %r34, 23;
	mov.b32 	%f73, %r35;
	ex2.approx.ftz.f32 	%f74, %f72;
	mul.f32 	%f75, %f74, %f73;
	add.f32 	%f76, %f75, %f75;
	add.f32 	%f77, %f75, 0f40000000;
	fma.rn.f32 	%f78, %f75, %f77, 0f3F800000;
	div.rn.f32 	%f79, %f76, %f78;
	add.s64 	%rd17, %rd15, %rd11;
	st.global.f32 	[%rd17], %f79;
	add.s32 	%r39, %r36, %r39;
	setp.lt.s32 	%p6, %r39, %r12;
	@%p6 bra 	$L__BB17_6;
$L__BB17_7:
	ret;

}


// ===== COMPILED SASS (sm_100) =====

	.target	sm_100

	.elftype	@"ET_EXEC"


//--------------------- .note.nv.tkinfo           --------------------------
	.section	.note.nv.tkinfo,"",@"SHT_NOTE"
	.sectionflags	@"SHF_NOTE_NV_TKINFO"
	.tkinfo
        /*0018*/ 	.word	0x00000002
        /*0030*/ 	.string	""
        /*0030*/ 	.string	"ptxas"
        /*0030*/ 	.string	"Cuda compilation tools, release 13.0, V13.0.88"
        /*0030*/ 	.string	"Build cuda_13.0.r13.0/compiler.36424714_0"
        /*0030*/ 	.string	"-arch sm_100 -m 64 "



//--------------------- .note.nv.cuinfo           --------------------------
	.section	.note.nv.cuinfo,"",@"SHT_NOTE"
	.sectionflags	@"SHF_NOTE_NV_CUINFO"
        /*0018*/ 	.short	0x0002
        /*001a*/ 	.short	0x0064
        /*001c*/ 	.short	0x0082
	.zero		2


//--------------------- .nv.info                  --------------------------
	.section	.nv.info,"",@"SHT_CUDA_INFO"
	.align	4


	//----- nvinfo : EIATTR_REGCOUNT
	.align		4
        /*0000*/ 	.byte	0x04, 0x2f
        /*0002*/ 	.short	(.L_10 - .L_9)
	.align		4
.L_9:
        /*0004*/ 	.word	index@(_Z3addiPfS_S_)
        /*0008*/ 	.word	0x0000001a


	//----- nvinfo : EIATTR_FRAME_SIZE
	.align		4
.L_10:
        /*000c*/ 	.byte	0x04, 0x11
        /*000e*/ 	.short	(.L_12 - .L_11)
	.align		4
.L_11:
        /*0010*/ 	.word	index@(_Z3addiPfS_S_)
        /*0014*/ 	.word	0x00000000


	//----- nvinfo : EIATTR_REGCOUNT
	.align		4
.L_12:
        /*0018*/ 	.byte	0x04, 0x2f
        /*001a*/ 	.short	(.L_14 - .L_13)
	.align		4
.L_13:
        /*001c*/ 	.word	index@(_Z10add_assigniPfS_)
        /*0020*/ 	.word	0x00000018


	//----- nvinfo : EIATTR_FRAME_SIZE
	.align		4
.L_14:
        /*0024*/ 	.byte	0x04, 0x11
        /*0026*/ 	.short	(.L_16 - .L_15)
	.align		4
.L_15:
        /*0028*/ 	.word	index@(_Z10add_assigniPfS_)
        /*002c*/ 	.word	0x00000000


	//----- nvinfo : EIATTR_REGCOUNT
	.align		4
.L_16:
        /*0030*/ 	.byte	0x04, 0x2f
        /*0032*/ 	.short	(.L_18 - .L_17)
	.align		4
.L_17:
        /*0034*/ 	.word	index@(_Z3subiPfS_S_)
        /*0038*/ 	.word	0x0000001a


	//----- nvinfo : EIATTR_FRAME_SIZE
	.align		4
.L_18:
        /*003c*/ 	.byte	0x04, 0x11
        /*003e*/ 	.short	(.L_20 - .L_19)
	.align		4
.L_19:
        /*0040*/ 	.word	index@(_Z3subiPfS_S_)
        /*0044*/ 	.word	0x00000000


	//----- nvinfo : EIATTR_REGCOUNT
	.align		4
.L_20:
        /*0048*/ 	.byte	0x04, 0x2f
        /*004a*/ 	.short	(.L_22 - .L_21)
	.align		4
.L_21:
        /*004c*/ 	.word	index@(_Z18entrywise_multiplyiPfS_S_)
        /*0050*/ 	.word	0x0000001a


	//----- nvinfo : EIATTR_FRAME_SIZE
	.align		4
.L_22:
        /*0054*/ 	.byte	0x04, 0x11
        /*0056*/ 	.short	(.L_24 - .L_23)
	.align		4
.L_23:
        /*0058*/ 	.word	index@(_Z18entrywise_multiplyiPfS_S_)
        /*005c*/ 	.word	0x00000000


	//----- nvinfo : EIATTR_REGCOUNT
	.align		4
.L_24:
        /*0060*/ 	.byte	0x04, 0x2f
        /*0062*/ 	.short	(.L_26 - .L_25)
	.align		4
.L_25:
        /*0064*/ 	.word	index@(_Z15scalar_multiplyifPfS_)
        /*0068*/ 	.word	0x0000001c


	//----- nvinfo : EIATTR_FRAME_SIZE
	.align		4
.L_26:
        /*006c*/ 	.byte	0x04, 0x11
        /*006e*/ 	.short	(.L_28 - .L_27)
	.align		4
.L_27:
        /*0070*/ 	.word	index@(_Z15scalar_multiplyifPfS_)
        /*0074*/ 	.word	0x00000000


	//----- nvinfo : EIATTR_REGCOUNT
	.align		4
.L_28:
        /*0078*/ 	.byte	0x04, 0x2f
        /*007a*/ 	.short	(.L_30 - .L_29)
	.align		4
.L_29:
        /*007c*/ 	.word	index@(_Z8multiplyiiPfiiS_iS_)
        /*0080*/ 	.word	0x00000020


	//----- nvinfo : EIATTR_FRAME_SIZE
	.align		4
.L_30:
        /*0084*/ 	.byte	0x04, 0x11
        /*0086*/ 	.short	(.L_32 - .L_31)
	.align		4
.L_31:
        /*0088*/ 	.word	index@(_Z8multiplyiiPfiiS_iS_)
        /*008c*/ 	.word	0x00000000


	//----- nvinfo : EIATTR_REGCOUNT
	.align		4
.L_32:
        /*0090*/ 	.byte	0x04, 0x2f
        /*0092*/ 	.short	(.L_34 - .L_33)
	.align		4
.L_33:
        /*0094*/ 	.word	index@(_Z9transposeiiPfS_)
        /*0098*/ 	.word	0x0000000a


	//----- nvinfo : EIATTR_FRAME_SIZE
	.align		4
.L_34:
        /*009c*/ 	.byte	0x04, 0x11
        /*009e*/ 	.short	(.L_36 - .L_35)
	.align		4
.L_35:
        /*00a0*/ 	.word	index@(_Z9transposeiiPfS_)
        /*00a4*/ 	.word	0x00000000


	//----- nvinfo : EIATTR_REGCOUNT
	.align		4
.L_36:
        /*00a8*/ 	.byte	0x04, 0x2f
        /*00aa*/ 	.short	(.L_38 - .L_37)
	.align		4
.L_37:
        /*00ac*/ 	.word	index@(_Z16add_constant_rowfiiPfS_)
        /*00b0*/ 	.word	0x0000000e


	//----- nvinfo : EIATTR_FRAME_SIZE
	.align		4
.L_38:
        /*00b4*/ 	.byte	0x04, 0x11
        /*00b6*/ 	.short	(.L_40 - .L_39)
	.align		4
.L_39:
        /*00b8*/ 	.word	index@(_Z16add_constant_rowfiiPfS_)
        /*00bc*/ 	.word	0x00000000


	//----- nvinfo : EIATTR_REGCOUNT
	.align		4
.L_40:
        /*00c0*/ 	.byte	0x04, 0x2f
        /*00c2*/ 	.short	(.L_42 - .L_41)
	.align		4
.L_41:
        /*00c4*/ 	.word	index@(_Z18setup_random_stateP17curandStateXORWOWim)
        /*00c8*/ 	.word	0x0000001f


	//----- nvinfo : EIATTR_FRAME_SIZE
	.align		4
.L_42:
        /*00cc*/ 	.byte	0x04, 0x11
        /*00ce*/ 	.short	(.L_44 - .L_43)
	.align		4
.L_43:
        /*00d0*/ 	.word	index@(_Z18setup_random_stateP17curandStateXORWOWim)
        /*00d4*/ 	.word	0x00000000


	//----- nvinfo : EIATTR_REGCOUNT
	.align		4
.L_44:
        /*00d8*/ 	.byte	0x04, 0x2f
        /*00da*/ 	.short	(.L_46 - .L_45)
	.align		4
.L_45:
        /*00dc*/ 	.word	index@(_Z16dropout_elementsP17curandStateXORWOWfiPfS1_)
        /*00e0*/ 	.word	0x00000020


	//----- nvinfo : EIATTR_FRAME_SIZE
	.align		4
.L_46:
        /*00e4*/ 	.byte	0x04, 0x11
        /*00e6*/ 	.short	(.L_48 - .L_47)
	.align		4
.L_47:
        /*00e8*/ 	.word	index@(_Z16dropout_elementsP17curandStateXORWOWfiPfS1_)
        /*00ec*/ 	.word	0x00000000


	//----- nvinfo : EIATTR_REGCOUNT
	.align		4
.L_48:
        /*00f0*/ 	.byte	0x04, 0x2f
        /*00f2*/ 	.short	(.L_50 - .L_49)
	.align		4
.L_49:
        /*00f4*/ 	.word	index@(_Z12dropout_rowsfiPfS_m)
        /*00f8*/ 	.word	0x0000001f


	//----- nvinfo : EIATTR_FRAME_SIZE
	.align		4
.L_50:
        /*00fc*/ 	.byte	0x04, 0x11
        /*00fe*/ 	.short	(.L_52 - .L_51)
	.align		4
.L_51:
        /*0100*/ 	.word	index@(_Z12dropout_rowsfiPfS_m)
        /*0104*/ 	.word	0x00000030


	//----- nvinfo : EIATTR_REGCOUNT
	.align		4
.L_52:
        /*0108*/ 	.byte	0x04, 0x2f
        /*010a*/ 	.short	(.L_54 - .L_53)
	.align		4
.L_53:
        /*010c*/ 	.word	index@(_Z4copyiPfS_)
        /*0110*/ 	.word	0x0000001e


	//----- nvinfo : EIATTR_FRAME_SIZE
	.align		4
.L_54:
        /*0114*/ 	.byte	0x04, 0x11
        /*0116*/ 	.short	(.L_56 - .L_55)
	.align		4
.L_55:
        /*0118*/ 	.word	index@(_Z4copyiPfS_)
        /*011c*/ 	.word	0x00000000


	//----- nvinfo : EIATTR_REGCOUNT
	.align		4
.L_56:
        /*0120*/ 	.byte	0x04, 0x2f
        /*0122*/ 	.short	(.L_58 - .L_57)
	.align		4
.L_57:
        /*0124*/ 	.word	index@(_Z13apply_sigmoidiPfS_)
        /*0128*/ 	.word	0x00000017


	//----- nvinfo : EIATTR_FRAME_SIZE
	.align		4
.L_58:
        /*012c*/ 	.byte	0x04, 0x11
        /*012e*/ 	.short	(.L_60 - .L_59)
	.align		4
.L_59:
        /*0130*/ 	.word	index@($__internal_3_$__cuda_sm3x_div_rn_noftz_f32_slowpath)
        /*0134*/ 	.word	0x00000000


	//----- nvinfo : EIATTR_FRAME_SIZE
	.align		4
.L_60:
        /*0138*/ 	.byte	0x04, 0x11
        /*013a*/ 	.short	(.L_62 - .L_61)
	.align		4
.L_61:
        /*013c*/ 	.word	index@(_Z13apply_sigmoidiPfS_)
        /*0140*/ 	.word	0x00000000


	//----- nvinfo : EIATTR_REGCOUNT
	.align		4
.L_62:
        /*0144*/ 	.byte	0x04, 0x2f
        /*0146*/ 	.short	(.L_64 - .L_63)
	.align		4
.L_63:
        /*0148*/ 	.word	index@(_Z24apply_sigmoid_derivativeiPfS_)
        /*014c*/ 	.word	0x00000017


	//----- nvinfo : EIATTR_FRAME_SIZE
	.align		4
.L_64:
        /*0150*/ 	.byte	0x04, 0x11
        /*0152*/ 	.short	(.L_66 - .L_65)
	.align		4
.L_65:
        /*0154*/ 	.word	index@($__internal_2_$__cuda_sm3x_div_rn_noftz_f32_slowpath)
        /*0158*/ 	.word	0x00000000


	//----- nvinfo : EIATTR_FRAME_SIZE
	.align		4
.L_66:
        /*015c*/ 	.byte	0x04, 0x11
        /*015e*/ 	.short	(.L_68 - .L_67)
	.align		4
.L_67:
        /*0160*/ 	.word	index@(_Z24apply_sigmoid_derivativeiPfS_)
        /*0164*/ 	.word	0x00000000


	//----- nvinfo : EIATTR_REGCOUNT
	.align		4
.L_68:
        /*0168*/ 	.byte	0x04, 0x2f
        /*016a*/ 	.short	(.L_70 - .L_69)
	.align		4
.L_69:
        /*016c*/ 	.word	index@(_Z10apply_reluiPfS_)
        /*0170*/ 	.word	0x00000010


	//----- nvinfo : EIATTR_FRAME_SIZE
	.align		4
.L_70:
        /*0174*/ 	.byte	0x04, 0x11
        /*0176*/ 	.short	(.L_72 - .L_71)
	.align		4
.L_71:
        /*0178*/ 	.word	index@(_Z10apply_reluiPfS_)
        /*017c*/ 	.word	0x00000000


	//----- nvinfo : EIATTR_REGCOUNT
	.align		4
.L_72:
        /*0180*/ 	.byte	0x04, 0x2f
        /*0182*/ 	.short	(.L_74 - .L_73)
	.align		4
.L_73:
        /*0184*/ 	.word	index@(_Z21apply_relu_derivativeiPfS_)
        /*0188*/ 	.word	0x0000001c


	//----- nvinfo : EIATTR_FRAME_SIZE
	.align		4
.L_74:
        /*018c*/ 	.byte	0x04, 0x11
        /*018e*/ 	.short	(.L_76 - .L_75)
	.align		4
.L_75:
        /*0190*/ 	.word	index@(_Z21apply_relu_derivativeiPfS_)
        /*0194*/ 	.word	0x00000000


	//----- nvinfo : EIATTR_REGCOUNT
	.align		4
.L_76:
        /*0198*/ 	.byte	0x04, 0x2f
        /*019a*/ 	.short	(.L_78 - .L_77)
	.align		4
.L_77:
        /*019c*/ 	.word	index@(_Z20apply_twoplayerscoreiPfS_)
        /*01a0*/ 	.word	0x00000017


	//----- nvinfo : EIATTR_FRAME_SIZE
	.align		4
.L_78:
        /*01a4*/ 	.byte	0x04, 0x11
        /*01a6*/ 	.short	(.L_80 - .L_79)
	.align		4
.L_79:
        /*01a8*/ 	.word	index@($__internal_1_$__cuda_sm3x_div_rn_noftz_f32_slowpath)
        /*01ac*/ 	.word	0x00000000


	//----- nvinfo : EIATTR_FRAME_SIZE
	.align		4
.L_80:
        /*01b0*/ 	.byte	0x04, 0x11
        /*01b2*/ 	.short	(.L_82 - .L_81)
	.align		4
.L_81:
        /*01b4*/ 	.word	index@(_Z20apply_twoplayerscoreiPfS_)
        /*01b8*/ 	.word	0x00000000


	//----- nvinfo : EIATTR_REGCOUNT
	.align		4
.L_82:
        /*01bc*/ 	.byte	0x04, 0x2f
        /*01be*/ 	.short	(.L_84 - .L_83)
	.align		4
.L_83:
        /*01c0*/ 	.word	index@(_Z31apply_twoplayerscore_derivativeiPfS_)
        /*01c4*/ 	.word	0x00000017


	//----- nvinfo : EIATTR_FRAME_SIZE
	.align		4
.L_84:
        /*01c8*/ 	.byte	0x04, 0x11
        /*01ca*/ 	.short	(.L_86 - .L_85)
	.align		4
.L_85:
        /*01cc*/ 	.word	index@($__internal_0_$__cuda_sm3x_div_rn_noftz_f32_slowpath)
        /*01d0*/ 	.word	0x00000000


	//----- nvinfo : EIATTR_FRAME_SIZE
	.align		4
.L_86:
        /*01d4*/ 	.byte	0x04, 0x11
        /*01d6*/ 	.short	(.L_88 - .L_87)
	.align		4
.L_87:
        /*01d8*/ 	.word	index@(_Z31apply_twoplayerscore_derivativeiPfS_)
        /*01dc*/ 	.word	0x00000000


	//----- nvinfo : EIATTR_MIN_STACK_SIZE
	.align		4
.L_88:
        /*01e0*/ 	.byte	0x04, 0x12
        /*01e2*/ 	.short	(.L_90 - .L_89)
	.align		4
.L_89:
        /*01e4*/ 	.word	index@(_Z31apply_twoplayerscore_derivativeiPfS_)
        /*01e8*/ 	.word	0x00000000


	//----- nvinfo : EIATTR_MIN_STACK_SIZE
	.align		4
.L_90:
        /*01ec*/ 	.byte	0x04, 0x12
        /*01ee*/ 	.short	(.L_92 - .L_91)
	.align		4
.L_91:
        /*01f0*/ 	.word	index@(_Z20apply_twoplayerscoreiPfS_)
        /*01f4*/ 	.word	0x00000000


	//----- nvinfo : EIATTR_MIN_STACK_SIZE
	.align		4
.L_92:
        /*01f8*/ 	.byte	0x04, 0x12
        /*01fa*/ 	.short	(.L_94 - .L_93)
	.align		4
.L_93:
        /*01fc*/ 	.word	index@(_Z21apply_relu_derivativeiPfS_)
        /*0200*/ 	.word	0x00000000


	//----- nvinfo : EIATTR_MIN_STACK_SIZE
	.align		4
.L_94:
        /*0204*/ 	.byte	0x04, 0x12
        /*0206*/ 	.short	(.L_96 - .L_95)
	.align		4
.L_95:
        /*0208*/ 	.word	index@(_Z10apply_reluiPfS_)
        /*020c*/ 	.word	0x00000000


	//----- nvinfo : EIATTR_MIN_STACK_SIZE
	.align		4
.L_96:
        /*0210*/ 	.byte	0x04, 0x12
        /*0212*/ 	.short	(.L_98 - .L_97)
	.align		4
.L_97:
        /*0214*/ 	.word	index@(_Z24apply_sigmoid_derivativeiPfS_)
        /*0218*/ 	.word	0x00000000


	//----- nvinfo : EIATTR_MIN_STACK_SIZE
	.align		4
.L_98:
        /*021c*/ 	.byte	0x04, 0x12
        /*021e*/ 	.short	(.L_100 - .L_99)
	.align		4
.L_99:
        /*0220*/ 	.word	index@(_Z13apply_sigmoidiPfS_)
        /*0224*/ 	.word	0x00000000


	//----- nvinfo : EIATTR_MIN_STACK_SIZE
	.align		4
.L_100:
        /*0228*/ 	.byte	0x04, 0x12
        /*022a*/ 	.short	(.L_102 - .L_101)
	.align		4
.L_101:
        /*022c*/ 	.word	index@(_Z4copyiPfS_)
        /*0230*/ 	.word	0x00000000


	//----- nvinfo : EIATTR_MIN_STACK_SIZE
	.align		4
.L_102:
        /*0234*/ 	.byte	0x04, 0x12
        /*0236*/ 	.short	(.L_104 - .L_103)
	.align		4
.L_103:
        /*0238*/ 	.word	index@(_Z12dropout_rowsfiPfS_m)
        /*023c*/ 	.word	0x00000030


	//----- nvinfo : EIATTR_MIN_STACK_SIZE
	.align		4
.L_104:
        /*0240*/ 	.byte	0x04, 0x12
        /*0242*/ 	.short	(.L_106 - .L_105)
	.align		4
.L_105:
        /*0244*/ 	.word	index@(_Z16dropout_elementsP17curandStateXORWOWfiPfS1_)
        /*0248*/ 	.word	0x00000000


	//----- nvinfo : EIATTR_MIN_STACK_SIZE
	.align		4
.L_106:
        /*024c*/ 	.byte	0x04, 0x12
        /*024e*/ 	.short	(.L_108 - .L_107)
	.align		4
.L_107:
        /*0250*/ 	.word	index@(_Z18setup_random_stateP17curandStateXORWOWim)
        /*0254*/ 	.word	0x00000000


	//----- nvinfo : EIATTR_MIN_STACK_SIZE
	.align		4
.L_108:
        /*0258*/ 	.byte	0x04, 0x12
        /*025a*/ 	.short	(.L_110 - .L_109)
	.align		4
.L_109:
        /*025c*/ 	.word	index@(_Z16add_constant_rowfiiPfS_)
        /*0260*/ 	.word	0x00000000


	//----- nvinfo : EIATTR_MIN_STACK_SIZE
	.align		4
.L_110:
        /*0264*/ 	.byte	0x04, 0x12
        /*0266*/ 	.short	(.L_112 - .L_111)
	.align		4
.L_111:
        /*0268*/ 	.word	index@(_Z9transposeiiPfS_)
        /*026c*/ 	.word	0x00000000


	//----- nvinfo : EIATTR_MIN_STACK_SIZE
	.align		4
.L_112:
        /*0270*/ 	.byte	0x04, 0x12
        /*0272*/ 	.short	(.L_114 - .L_113)
	.align		4
.L_113:
        /*0274*/ 	.word	index@(_Z8multiplyiiPfiiS_iS_)
        /*0278*/ 	.word	0x00000000


	//----- nvinfo : EIATTR_MIN_STACK_SIZE
	.align		4
.L_114:
        /*027c*/ 	.byte	0x04, 0x12
        /*027e*/ 	.short	(.L_116 - .L_115)
	.align		4
.L_115:
        /*0280*/ 	.word	index@(_Z15scalar_multiplyifPfS_)
        /*0284*/ 	.word	0x00000000


	//----- nvinfo : EIATTR_MIN_STACK_SIZE
	.align		4
.L_116:
        /*0288*/ 	.byte	0x04, 0x12
        /*028a*/ 	.short	(.L_118 - .L_117)
	.align		4
.L_117:
        /*028c*/ 	.word	index@(_Z18entrywise_multiplyiPfS_S_)
        /*0290*/ 	.word	0x00000000


	//----- nvinfo : EIATTR_MIN_STACK_SIZE
	.align		4
.L_118:
        /*0294*/ 	.byte	0x04, 0x12
        /*0296*/ 	.short	(.L_120 - .L_119)
	.align		4
.L_119:
        /*0298*/ 	.word	index@(_Z3subiPfS_S_)
        /*029c*/ 	.word	0x00000000


	//----- nvinfo : EIATTR_MIN_STACK_SIZE
	.align		4
.L_120:
        /*02a0*/ 	.byte	0x04, 0x12
        /*02a2*/ 	.short	(.L_122 - .L_121)
	.align		4
.L_121:
        /*02a4*/ 	.word	index@(_Z10add_assigniPfS_)
        /*02a8*/ 	.word	0x00000000


	//----- nvinfo : EIATTR_MIN_STACK_SIZE
	.align		4
.L_122:
        /*02ac*/ 	.byte	0x04, 0x12
        /*02ae*/ 	.short	(.L_124 - .L_123)
	.align		4
.L_123:
        /*02b0*/ 	.word	index@(_Z3addiPfS_S_)
        /*02b4*/ 	.word	0x00000000
.L_124:


//--------------------- .nv.compat                --------------------------
	.section	.nv.compat,"",@"SHT_CUDA_COMPAT_INFO"
	.align	4
        /*0000*/ 	.byte	0x02, 0x09, 0x00, 0x00, 0x02, 0x02, 0x01, 0x00, 0x02, 0x05, 0x05, 0x00, 0x03, 0x07, 0x01, 0x01
        /*0010*/ 	.byte	0x02, 0x03, 0x00, 0x00, 0x02, 0x06, 0x01, 0x00, 0x04, 0x0b, 0x08, 0x00, 0x01, 0x00, 0x00, 0x00
        /*0020*/ 	.byte	0x00, 0x00, 0x00, 0x00


//--------------------- .nv.info._Z31apply_twoplayerscore_derivativeiPfS_ --------------------------
	.section	.nv.info._Z31apply_twoplayerscore_derivativeiPfS_,"",@"SHT_CUDA_INFO"
	.sectionflags	@""
	.align	4


	//----- nvinfo : EIATTR_CUDA_API_VERSION
	.align		4
        /*0000*/ 	.byte	0x04, 0x37
        /*0002*/ 	.short	(.L_126 - .L_125)
.L_125:
        /*0004*/ 	.word	0x00000082


	//----- nvinfo : EIATTR_KPARAM_INFO
	.align		4
.L_126:
        /*0008*/ 	.byte	0x04, 0x17
        /*000a*/ 	.short	(.L_128 - .L_127)
.L_127:
        /*000c*/ 	.word	0x00000000
        /*0010*/ 	.short	0x0002
        /*0012*/ 	.short	0x0010
        /*0014*/ 	.byte	0x00, 0xf5, 0x21, 0x00


	//----- nvinfo : EIATTR_KPARAM_INFO
	.align		4
.L_128:
        /*0018*/ 	.byte	0x04, 0x17
        /*001a*/ 	.short	(.L_130 - .L_129)
.L_129:
        /*001c*/ 	.word	0x00000000
        /*0020*/ 	.short	0x0001
        /*0022*/ 	.short	0x0008
        /*0024*/ 	.byte	0x00, 0xf5, 0x21, 0x00


	//----- nvinfo : EIATTR_KPARAM_INFO
	.align		4
.L_130:
        /*0028*/ 	.byte	0x04, 0x17
        /*002a*/ 	.short	(.L_132 - .L_131)
.L_131:
        /*002c*/ 	.word	0x00000000
        /*0030*/ 	.short	0x0000
        /*0032*/ 	.short	0x0000
        /*0034*/ 	.byte	0x00, 0xf0, 0x11, 0x00


	//----- nvinfo : EIATTR_SPARSE_MMA_MASK
	.align		4
.L_132:
        /*0038*/ 	.byte	0x03, 0x50
        /*003a*/ 	.short	0x0000


	//----- nvinfo : EIATTR_MAXREG_COUNT
	.align		4
        /*003c*/ 	.byte	0x03, 0x1b
        /*003e*/ 	.short	0x00ff


	//----- nvinfo : EIATTR_MERCURY_ISA_VERSION
	.align		4
        /*0040*/ 	.byte	0x03, 0x5f
        /*0042*/ 	.short	0x0101


	//----- nvinfo : EIATTR_VRC_CTA_INIT_COUNT
	.align		4
        /*0044*/ 	.byte	0x02, 0x4a
	.zero		1
	.zero		1


	//----- nvinfo : EIATTR_EXIT_INSTR_OFFSETS
	.align		4
        /*0048*/ 	.byte	0x04, 0x1c
        /*004a*/ 	.short	(.L_134 - .L_133)


	//   ....[0]....
.L_133:
        /*004c*/ 	.word	0x00000090


	//   ....[1]....
        /*0050*/ 	.word	0x00000530


	//   ....[2]....
        /*0054*/ 	.word	0x00000cf0


	//----- nvinfo : EIATTR_CRS_STACK_SIZE
	.align		4
.L_134:
        /*0058*/ 	.byte	0x04, 0x1e
        /*005a*/ 	.short	(.L_136 - .L_135)
.L_135:
        /*005c*/ 	.word	0x00000000


	//----- nvinfo : EIATTR_CBANK_PARAM_SIZE
	.align		4
.L_136:
        /*0060*/ 	.byte	0x03, 0x19
        /*0062*/ 	.short	0x0018


	//----- nvinfo : EIATTR_PARAM_CBANK
	.align		4
        /*0064*/ 	.byte	0x04, 0x0a
        /*0066*/ 	.short	(.L_138 - .L_137)
	.align		4
.L_137:
        /*0068*/ 	.word	index@(.nv.constant0._Z31apply_twoplayerscore_derivativeiPfS_)
        /*006c*/ 	.short	0x0380
        /*006e*/ 	.short	0x0018


	//----- nvinfo : EIATTR_SW_WAR
	.align		4
.L_138:
        /*0070*/ 	.byte	0x04, 0x36
        /*0072*/ 	.short	(.L_140 - .L_139)
.L_139:
        /*0074*/ 	.word	0x00000008
.L_140:


//--------------------- .nv.info._Z20apply_twoplayerscoreiPfS_ --------------------------
	.section	.nv.info._Z20apply_twoplayerscoreiPfS_,"",@"SHT_CUDA_INFO"
	.sectionflags	@""
	.align	4


	//----- nvinfo : EIATTR_CUDA_API_VERSION
	.align		4
        /*0000*/ 	.byte	0x04, 0x37
        /*0002*/ 	.short	(.L_142 - .L_141)
.L_141:
        /*0004*/ 	.word	0x00000082


	//----- nvinfo : EIATTR_KPARAM_INFO
	.align		4
.L_142:
        /*0008*/ 	.byte	0x04, 0x17
        /*000a*/ 	.short	(.L_144 - .L_143)
.L_143:
        /*000c*/ 	.word	0x00000000
        /*0010*/ 	.short	0x0002
        /*0012*/ 	.short	0x0010
        /*0014*/ 	.byte	0x00, 0xf5, 0x21, 0x00


	//----- nvinfo : EIATTR_KPARAM_INFO
	.align		4
.L_144:
        /*0018*/ 	.byte	0x04, 0x17
        /*001a*/ 	.short	(.L_146 - .L_145)
.L_145:
        /*001c*/ 	.word	0x00000000
        /*0020*/ 	.short	0x0001
        /*0022*/ 	.short	0x0008
        /*0024*/ 	.byte	0x00, 0xf5, 0x21, 0x00


	//----- nvinfo : EIATTR_KPARAM_INFO
	.align		4
.L_146:
        /*0028*/ 	.byte	0x04, 0x17
        /*002a*/ 	.short	(.L_148 - .L_147)
.L_147:
        /*002c*/ 	.word	0x00000000
        /*0030*/ 	.short	0x0000
        /*0032*/ 	.short	0x0000
        /*0034*/ 	.byte	0x00, 0xf0, 0x11, 0x00


	//----- nvinfo : EIATTR_SPARSE_MMA_MASK
	.align		4
.L_148:
        /*0038*/ 	.byte	0x03, 0x50
        /*003a*/ 	.short	0x0000


	//----- nvinfo : EIATTR_MAXREG_COUNT
	.align		4
        /*003c*/ 	.byte	0x03, 0x1b
        /*003e*/ 	.short	0x00ff


	//----- nvinfo : EIATTR_MERCURY_ISA_VERSION
	.align		4
        /*0040*/ 	.byte	0x03, 0x5f
        /*0042*/ 	.short	0x0101


	//----- nvinfo : EIATTR_VRC_CTA_INIT_COUNT
	.align		4
        /*0044*/ 	.byte	0x02, 0x4a
	.zero		1
	.zero		1


	//----- nvinfo : EIATTR_EXIT_INSTR_OFFSETS
	.align		4
        /*0048*/ 	.byte	0x04, 0x1c
        /*004a*/ 	.short	(.L_150 - .L_149)


	//   ....[0]....
.L_149:
        /*004c*/ 	.word	0x00000090


	//   ....[1]....
        /*0050*/ 	.word	0x00000510


	//   ....[2]....
        /*0054*/ 	.word	0x00000c50


	//----- nvinfo : EIATTR_CRS_STACK_SIZE
	.align		4
.L_150:
        /*0058*/ 	.byte	0x04, 0x1e
        /*005a*/ 	.short	(.L_152 - .L_151)
.L_151:
        /*005c*/ 	.word	0x00000000


	//----- nvinfo : EIATTR_CBANK_PARAM_SIZE
	.align		4
.L_152:
        /*0060*/ 	.byte	0x03, 0x19
        /*0062*/ 	.short	0x0018


	//----- nvinfo : EIATTR_PARAM_CBANK
	.align		4
        /*0064*/ 	.byte	0x04, 0x0a
        /*0066*/ 	.short	(.L_154 - .L_153)
	.align		4
.L_153:
        /*0068*/ 	.word	index@(.nv.constant0._Z20apply_twoplayerscoreiPfS_)
        /*006c*/ 	.short	0x0380
        /*006e*/ 	.short	0x0018


	//----- nvinfo : EIATTR_SW_WAR
	.align		4
.L_154:
        /*0070*/ 	.byte	0x04, 0x36
        /*0072*/ 	.short	(.L_156 - .L_155)
.L_155:
        /*0074*/ 	.word	0x00000008
.L_156:


//--------------------- .nv.info._Z21apply_relu_derivativeiPfS_ --------------------------
	.section	.nv.info._Z21apply_relu_derivativeiPfS_,"",@"SHT_CUDA_INFO"
	.sectionflags	@""
	.align	4


	//----- nvinfo : EIATTR_CUDA_API_VERSION
	.align		4
        /*0000*/ 	.byte	0x04, 0x37
        /*0002*/ 	.short	(.L_158 - .L_157)
.L_157:
        /*0004*/ 	.word	0x00000082


	//----- nvinfo : EIATTR_KPARAM_INFO
	.align		4
.L_158:
        /*0008*/ 	.byte	0x04, 0x17
        /*000a*/ 	.short	(.L_160 - .L_159)
.L_159:
        /*000c*/ 	.word	0x00000000
        /*0010*/ 	.short	0x0002
        /*0012*/ 	.short	0x0010
        /*0014*/ 	.byte	0x00, 0xf5, 0x21, 0x00


	//----- nvinfo : EIATTR_KPARAM_INFO
	.align		4
.L_160:
        /*0018*/ 	.byte	0x04, 0x17
        /*001a*/ 	.short	(.L_162 - .L_161)
.L_161:
        /*001c*/ 	.word	0x00000000
        /*0020*/ 	.short	0x0001
        /*0022*/ 	.short	0x0008
        /*0024*/ 	.byte	0x00, 0xf5, 0x21, 0x00


	//----- nvinfo : EIATTR_KPARAM_INFO
	.align		4
.L_162:
        /*0028*/ 	.byte	0x04, 0x17
        /*002a*/ 	.short	(.L_164 - .L_163)
.L_163:
        /*002c*/ 	.word	0x00000000
        /*0030*/ 	.short	0x0000
        /*0032*/ 	.short	0x0000
        /*0034*/ 	.byte	0x00, 0xf0, 0x11, 0x00


	//----- nvinfo : EIATTR_SPARSE_MMA_MASK
	.align		4
.L_164:
        /*0038*/ 	.byte	0x03, 0x50
        /*003a*/ 	.short	0x0000


	//----- nvinfo : EIATTR_MAXREG_COUNT
	.align		4
        /*003c*/ 	.byte	0x03, 0x1b
        /*003e*/ 	.short	0x00ff


	//----- nvinfo : EIATTR_MERCURY_ISA_VERSION
	.align		4
        /*0040*/ 	.byte	0x03, 0x5f
        /*0042*/ 	.short	0x0101


	//----- nvinfo : EIATTR_VRC_CTA_INIT_COUNT
	.align		4
        /*0044*/ 	.byte	0x02, 0x4a
	.zero		1
	.zero		1


	//----- nvinfo : EIATTR_EXIT_INSTR_OFFSETS
	.align		4
        /*0048*/ 	.byte	0x04, 0x1c
        /*004a*/ 	.short	(.L_166 - .L_165)


	//   ....[0]....
.L_165:
        /*004c*/ 	.word	0x00000090


	//   ....[1]....
        /*0050*/ 	.word	0x00000390


	//   ....[2]....
        /*0054*/ 	.word	0x00000510


	//----- nvinfo : EIATTR_CRS_STACK_SIZE
	.align		4
.L_166:
        /*0058*/ 	.byte	0x04, 0x1e
        /*005a*/ 	.short	(.L_168 - .L_167)
.L_167:
        /*005c*/ 	.word	0x00000000


	//----- nvinfo : EIATTR_CBANK_PARAM_SIZE
	.align		4
.L_168:
        /*0060*/ 	.byte	0x03, 0x19
        /*0062*/ 	.short	0x0018


	//----- nvinfo : EIATTR_PARAM_CBANK
	.align		4
        /*0064*/ 	.byte	0x04, 0x0a
        /*0066*/ 	.short	(.L_170 - .L_169)
	.align		4
.L_169:
        /*0068*/ 	.word	index@(.nv.constant0._Z21apply_relu_derivativeiPfS_)
        /*006c*/ 	.short	0x0380
        /*006e*/ 	.short	0x0018


	//----- nvinfo : EIATTR_SW_WAR
	.align		4
.L_170:
        /*0070*/ 	.byte	0x04, 0x36
        /*0072*/ 	.short	(.L_172 - .L_171)
.L_171:
        /*0074*/ 	.word	0x00000008
.L_172:


//--------------------- .nv.info._Z10apply_reluiPfS_ --------------------------
	.section	.nv.info._Z10apply_reluiPfS_,"",@"SHT_CUDA_INFO"
	.sectionflags	@""
	.align	4


	//----- nvinfo : EIATTR_CUDA_API_VERSION
	.align		4
        /*0000*/ 	.byte	0x04, 0x37
        /*0002*/ 	.short	(.L_174 - .L_173)
.L_173:
        /*0004*/ 	.word	0x00000082


	//----- nvinfo : EIATTR_KPARAM_INFO
	.align		4
.L_174:
        /*0008*/ 	.byte	0x04, 0x17
        /*000a*/ 	.short	(.L_176 - .L_175)
.L_175:
        /*000c*/ 	.word	0x00000000
        /*0010*/ 	.short	0x0002
        /*0012*/ 	.short	0x0010
        /*0014*/ 	.byte	0x00, 0xf5, 0x21, 0x00


	//----- nvinfo : EIATTR_KPARAM_INFO
	.align		4
.L_176:
        /*0018*/ 	.byte	0x04, 0x17
        /*001a*/ 	.short	(.L_178 - .L_177)
.L_177:
        /*001c*/ 	.word	0x00000000
        /*0020*/ 	.short	0x0001
        /*0022*/ 	.short	0x0008
        /*0024*/ 	.byte	0x00, 0xf5, 0x21, 0x00


	//----- nvinfo : EIATTR_KPARAM_INFO
	.align		4
.L_178:
        /*0028*/ 	.byte	0x04, 0x17
        /*002a*/ 	.short	(.L_180 - .L_179)
.L_179:
        /*002c*/ 	.word	0x00000000
        /*0030*/ 	.short	0x0000
        /*0032*/ 	.short	0x0000
        /*0034*/ 	.byte	0x00, 0xf0, 0x11, 0x00


	//----- nvinfo : EIATTR_SPARSE_MMA_MASK
	.align		4
.L_180:
        /*0038*/ 	.byte	0x03, 0x50
        /*003a*/ 	.short	0x0000


	//----- nvinfo : EIATTR_MAXREG_COUNT
	.align		4
        /*003c*/ 	.byte	0x03, 0x1b
        /*003e*/ 	.short	0x00ff


	//----- nvinfo : EIATTR_MERCURY_ISA_VERSION
	.align		4
        /*0040*/ 	.byte	0x03, 0x5f
        /*0042*/ 	.short	0x0101


	//----- nvinfo : EIATTR_VRC_CTA_INIT_COUNT
	.align		4
        /*0044*/ 	.byte	0x02, 0x4a
	.zero		1
	.zero		1


	//----- nvinfo : EIATTR_EXIT_INSTR_OFFSETS
	.align		4
        /*0048*/ 	.byte	0x04, 0x1c
        /*004a*/ 	.short	(.L_182 - .L_181)


	//   ....[0]....
.L_181:
        /*004c*/ 	.word	0x00000070


	//   ....[1]....
        /*0050*/ 	.word	0x00000160


	//----- nvinfo : EIATTR_CRS_STACK_SIZE
	.align		4
.L_182:
        /*0054*/ 	.byte	0x04, 0x1e
        /*0056*/ 	.short	(.L_184 - .L_183)
.L_183:
        /*0058*/ 	.word	0x00000000


	//----- nvinfo : EIATTR_CBANK_PARAM_SIZE
	.align		4
.L_184:
        /*005c*/ 	.byte	0x03, 0x19
        /*005e*/ 	.short	0x0018


	//----- nvinfo : EIATTR_PARAM_CBANK
	.align		4
        /*0060*/ 	.byte	0x04, 0x0a
        /*0062*/ 	.short	(.L_186 - .L_185)
	.align		4
.L_185:
        /*0064*/ 	.word	index@(.nv.constant0._Z10apply_reluiPfS_)
        /*0068*/ 	.short	0x0380
        /*006a*/ 	.short	0x0018


	//----- nvinfo : EIATTR_SW_WAR
	.align		4
.L_186:
        /*006c*/ 	.byte	0x04, 0x36
        /*006e*/ 	.short	(.L_188 - .L_187)
.L_187:
        /*0070*/ 	.word	0x00000008
.L_188:


//--------------------- .nv.info._Z24apply_sigmoid_derivativeiPfS_ --------------------------
	.section	.nv.info._Z24apply_sigmoid_derivativeiPfS_,"",@"SHT_CUDA_INFO"
	.sectionflags	@""
	.align	4


	//----- nvinfo : EIATTR_CUDA_API_VERSION
	.align		4
        /*0000*/ 	.byte	0x04, 0x37
        /*0002*/ 	.short	(.L_190 - .L_189)
.L_189:
        /*0004*/ 	.word	0x00000082


	//----- nvinfo : EIATTR_KPARAM_INFO
	.align		4
.L_190:
        /*0008*/ 	.byte	0x04, 0x17
        /*000a*/ 	.short	(.L_192 - .L_191)
.L_191:
        /*000c*/ 	.word	0x00000000
        /*0010*/ 	.short	0x0002
        /*0012*/ 	.short	0x0010
        /*0014*/ 	.byte	0x00, 0xf5, 0x21, 0x00


	//----- nvinfo : EIATTR_KPARAM_INFO
	.align		4
.L_192:
        /*0018*/ 	.byte	0x04, 0x17
        /*001a*/ 	.short	(.L_194 - .L_193)
.L_193:
        /*001c*/ 	.word	0x00000000
        /*0020*/ 	.short	0x0001
        /*0022*/ 	.short	0x0008
        /*0024*/ 	.byte	0x00, 0xf5, 0x21, 0x00


	//----- nvinfo : EIATTR_KPARAM_INFO
	.align		4
.L_194:
        /*0028*/ 	.byte	0x04, 0x17
        /*002a*/ 	.short	(.L_196 - .L_195)
.L_195:
        /*002c*/ 	.word	0x00000000
        /*0030*/ 	.short	0x0000
        /*0032*/ 	.short	0x0000
        /*0034*/ 	.byte	0x00, 0xf0, 0x11, 0x00


	//----- nvinfo : EIATTR_SPARSE_MMA_MASK
	.align		4
.L_196:
        /*0038*/ 	.byte	0x03, 0x50
        /*003a*/ 	.short	0x0000


	//----- nvinfo : EIATTR_MAXREG_COUNT
	.align		4
        /*003c*/ 	.byte	0x03, 0x1b
        /*003e*/ 	.short	0x00ff


	//----- nvinfo : EIATTR_MERCURY_ISA_VERSION
	.align		4
        /*0040*/ 	.byte	0x03, 0x5f
        /*0042*/ 	.short	0x0101


	//----- nvinfo : EIATTR_VRC_CTA_INIT_COUNT
	.align		4
        /*0044*/ 	.byte	0x02, 0x4a
	.zero		1
	.zero		1


	//----- nvinfo : EIATTR_EXIT_INSTR_OFFSETS
	.align		4
        /*0048*/ 	.byte	0x04, 0x1c
        /*004a*/ 	.short	(.L_198 - .L_197)


	//   ....[0]....
.L_197:
        /*004c*/ 	.word	0x00000090


	//   ....[1]....
        /*0050*/ 	.word	0x00000520


	//   ....[2]....
        /*0054*/ 	.word	0x00000ca0


	//----- nvinfo : EIATTR_CRS_STACK_SIZE
	.align		4
.L_198:
        /*0058*/ 	.byte	0x04, 0x1e
        /*005a*/ 	.short	(.L_200 - .L_199)
.L_199:
        /*005c*/ 	.word	0x00000000


	//----- nvinfo : EIATTR_CBANK_PARAM_SIZE
	.align		4
.L_200:
        /*0060*/ 	.byte	0x03, 0x19
        /*0062*/ 	.short	0x0018


	//----- nvinfo : EIATTR_PARAM_CBANK
	.align		4
        /*0064*/ 	.byte	0x04, 0x0a
        /*0066*/ 	.short	(.L_202 - .L_201)
	.align		4
.L_201:
        /*0068*/ 	.word	index@(.nv.constant0._Z24apply_sigmoid_derivativeiPfS_)
        /*006c*/ 	.short	0x0380
        /*006e*/ 	.short	0x0018


	//----- nvinfo : EIATTR_SW_WAR
	.align		4
.L_202:
        /*0070*/ 	.byte	0x04, 0x36
        /*0072*/ 	.short	(.L_204 - .L_203)
.L_203:
        /*0074*/ 	.word	0x00000008
.L_204:


//--------------------- .nv.info._Z13apply_sigmoidiPfS_ --------------------------
	.section	.nv.info._Z13apply_sigmoidiPfS_,"",@"SHT_CUDA_INFO"
	.sectionflags	@""
	.align	4


	//----- nvinfo : EIATTR_CUDA_API_VERSION
	.align		4
        /*0000*/ 	.byte	0x04, 0x37
        /*0002*/ 	.short	(.L_206 - .L_205)
.L_205:
        /*0004*/ 	.word	0x00000082


	//----- nvinfo : EIATTR_KPARAM_INFO
	.align		4
.L_206:
        /*0008*/ 	.byte	0x04, 0x17
        /*000a*/ 	.short	(.L_208 - .L_207)
.L_207:
        /*000c*/ 	.word	0x00000000
        /*0010*/ 	.short	0x0002
        /*0012*/ 	.short	0x0010
        /*0014*/ 	.byte	0x00, 0xf5, 0x21, 0x00


	//----- nvinfo : EIATTR_KPARAM_INFO
	.align		4
.L_208:
        /*0018*/ 	.byte	0x04, 0x17
        /*001a*/ 	.short	(.L_210 - .L_209)
.L_209:
        /*001c*/ 	.word	0x00000000
        /*0020*/ 	.short	0x0001
        /*0022*/ 	.short	0x0008
        /*0024*/ 	.byte	0x00, 0xf5, 0x21, 0x00


	//----- nvinfo : EIATTR_KPARAM_INFO
	.align		4
.L_210:
        /*0028*/ 	.byte	0x04, 0x17
        /*002a*/ 	.short	(.L_212 - .L_211)
.L_211:
        /*002c*/ 	.word	0x00000000
        /*0030*/ 	.short	0x0000
        /*0032*/ 	.short	0x0000
        /*0034*/ 	.byte	0x00, 0xf0, 0x11, 0x00


	//----- nvinfo : EIATTR_SPARSE_MMA_MASK
	.align		4
.L_212:
        /*0038*/ 	.byte	0x03, 0x50
        /*003a*/ 	.short	0x0000


	//----- nvinfo : EIATTR_MAXREG_COUNT
	.align		4
        /*003c*/ 	.byte	0x03, 0x1b
        /*003e*/ 	.short	0x00ff


	//----- nvinfo : EIATTR_MERCURY_ISA_VERSION
	.align		4
        /*0040*/ 	.byte	0x03, 0x5f
        /*0042*/ 	.short	0x0101


	//----- nvinfo : EIATTR_VRC_CTA_INIT_COUNT
	.align		4
        /*0044*/ 	.byte	0x02, 0x4a
	.zero		1
	.zero		1


	//----- nvinfo : EIATTR_EXIT_INSTR_OFFSETS
	.align		4
        /*0048*/ 	.byte	0x04, 0x1c
        /*004a*/ 	.short	(.L_214 - .L_213)


	//   ....[0]....
.L_213:
        /*004c*/ 	.word	0x00000090


	//   ....[1]....
        /*0050*/ 	.word	0x00000510


	//   ....[2]....
        /*0054*/ 	.word	0x00000c50


	//----- nvinfo : EIATTR_CRS_STACK_SIZE
	.align		4
.L_214:
        /*0058*/ 	.byte	0x04, 0x1e
        /*005a*/ 	.short	(.L_216 - .L_215)
.L_215:
        /*005c*/ 	.word	0x00000000


	//----- nvinfo : EIATTR_CBANK_PARAM_SIZE
	.align		4
.L_216:
        /*0060*/ 	.byte	0x03, 0x19
        /*0062*/ 	.short	0x0018


	//----- nvinfo : EIATTR_PARAM_CBANK
	.align		4
        /*0064*/ 	.byte	0x04, 0x0a
        /*0066*/ 	.short	(.L_218 - .L_217)
	.align		4
.L_217:
        /*0068*/ 	.word	index@(.nv.constant0._Z13apply_sigmoidiPfS_)
        /*006c*/ 	.short	0x0380
        /*006e*/ 	.short	0x0018


	//----- nvinfo : EIATTR_SW_WAR
	.align		4
.L_218:
        /*0070*/ 	.byte	0x04, 0x36
        /*0072*/ 	.short	(.L_220 - .L_219)
.L_219:
        /*0074*/ 	.word	0x00000008
.L_220:


//--------------------- .nv.info._Z4copyiPfS_     --------------------------
	.section	.nv.info._Z4copyiPfS_,"",@"SHT_CUDA_INFO"
	.sectionflags	@""
	.align	4


	//----- nvinfo : EIATTR_CUDA_API_VERSION
	.align		4
        /*0000*/ 	.byte	0x04, 0x37
        /*0002*/ 	.short	(.L_222 - .L_221)
.L_221:
        /*0004*/ 	.word	0x00000082


	//----- nvinfo : EIATTR_KPARAM_INFO
	.align		4
.L_222:
        /*0008*/ 	.byte	0x04, 0x17
        /*000a*/ 	.short	(.L_224 - .L_223)
.L_223:
        /*000c*/ 	.word	0x00000000
        /*0010*/ 	.short	0x0002
        /*0012*/ 	.short	0x0010
        /*0014*/ 	.byte	0x00, 0xf5, 0x21, 0x00


	//----- nvinfo : EIATTR_KPARAM_INFO
	.align		4
.L_224:
        /*0018*/ 	.byte	0x04, 0x17
        /*001a*/ 	.short	(.L_226 - .L_225)
.L_225:
        /*001c*/ 	.word	0x00000000
        /*0020*/ 	.short	0x0001
        /*0022*/ 	.short	0x0008
        /*0024*/ 	.byte	0x00, 0xf5, 0x21, 0x00


	//----- nvinfo : EIATTR_KPARAM_INFO
	.align		4
.L_226:
        /*0028*/ 	.byte	0x04, 0x17
        /*002a*/ 	.short	(.L_228 - .L_227)
.L_227:
        /*002c*/ 	.word	0x00000000
        /*0030*/ 	.short	0x0000
        /*0032*/ 	.short	0x0000
        /*0034*/ 	.byte	0x00, 0xf0, 0x11, 0x00


	//----- nvinfo : EIATTR_SPARSE_MMA_MASK
	.align		4
.L_228:
        /*0038*/ 	.byte	0x03, 0x50
        /*003a*/ 	.short	0x0000


	//----- nvinfo : EIATTR_MAXREG_COUNT
	.align		4
        /*003c*/ 	.byte	0x03, 0x1b
        /*003e*/ 	.short	0x00ff


	//----- nvinfo : EIATTR_MERCURY_ISA_VERSION
	.align		4
        /*0040*/ 	.byte	0x03, 0x5f
        /*0042*/ 	.short	0x0101


	//----- nvinfo : EIATTR_VRC_CTA_INIT_COUNT
	.align		4
        /*0044*/ 	.byte	0x02, 0x4a
	.zero		1
	.zero		1


	//----- nvinfo : EIATTR_EXIT_INSTR_OFFSETS
	.align		4
        /*0048*/ 	.byte	0x04, 0x1c
        /*004a*/ 	.short	(.L_230 - .L_229)


	//   ....[0]....
.L_229:
        /*004c*/ 	.word	0x00000090


	//   ....[1]....
        /*0050*/ 	.word	0x00000380


	//   ....[2]....
        /*0054*/ 	.word	0x000004c0


	//----- nvinfo : EIATTR_CRS_STACK_SIZE
	.align		4
.L_230:
        /*0058*/ 	.byte	0x04, 0x1e
        /*005a*/ 	.short	(.L_232 - .L_231)
.L_231:
        /*005c*/ 	.word	0x00000000


	//----- nvinfo : EIATTR_CBANK_PARAM_SIZE
	.align		4
.L_232:
        /*0060*/ 	.byte	0x03, 0x19
        /*0062*/ 	.short	0x0018


	//----- nvinfo : EIATTR_PARAM_CBANK
	.align		4
        /*0064*/ 	.byte	0x04, 0x0a
        /*0066*/ 	.short	(.L_234 - .L_233)
	.align		4
.L_233:
        /*0068*/ 	.word	index@(.nv.constant0._Z4copyiPfS_)
        /*006c*/ 	.short	0x0380
        /*006e*/ 	.short	0x0018


	//----- nvinfo : EIATTR_SW_WAR
	.align		4
.L_234:
        /*0070*/ 	.byte	0x04, 0x36
        /*0072*/ 	.short	(.L_236 - .L_235)
.L_235:
        /*0074*/ 	.word	0x00000008
.L_236:


//--------------------- .nv.info._Z12dropout_rowsfiPfS_m --------------------------
	.section	.nv.info._Z12dropout_rowsfiPfS_m,"",@"SHT_CUDA_INFO"
	.sectionflags	@""
	.align	4


	//----- nvinfo : EIATTR_CUDA_API_VERSION
	.align		4
        /*0000*/ 	.byte	0x04, 0x37
        /*0002*/ 	.short	(.L_238 - .L_237)
.L_237:
        /*0004*/ 	.word	0x00000082


	//----- nvinfo : EIATTR_KPARAM_INFO
	.align		4
.L_238:
        /*0008*/ 	.byte	0x04, 0x17
        /*000a*/ 	.short	(.L_240 - .L_239)
.L_239:
        /*000c*/ 	.word	0x00000000
        /*0010*/ 	.short	0x0004
        /*0012*/ 	.short	0x0018
        /*0014*/ 	.byte	0x00, 0xf0, 0x21, 0x00


	//----- nvinfo : EIATTR_KPARAM_INFO
	.align		4
.L_240:
        /*0018*/ 	.byte	0x04, 0x17
        /*001a*/ 	.short	(.L_242 - .L_241)
.L_241:
        /*001c*/ 	.word	0x00000000
        /*0020*/ 	.short	0x0003
        /*0022*/ 	.short	0x0010
        /*0024*/ 	.byte	0x00, 0xf5, 0x21, 0x00


	//----- nvinfo : EIATTR_KPARAM_INFO
	.align		4
.L_242:
        /*0028*/ 	.byte	0x04, 0x17
        /*002a*/ 	.short	(.L_244 - .L_243)
.L_243:
        /*002c*/ 	.word	0x00000000
        /*0030*/ 	.short	0x0002
        /*0032*/ 	.short	0x0008
        /*0034*/ 	.byte	0x00, 0xf5, 0x21, 0x00


	//----- nvinfo : EIATTR_KPARAM_INFO
	.align		4
.L_244:
        /*0038*/ 	.byte	0x04, 0x17
        /*003a*/ 	.short	(.L_246 - .L_245)
.L_245:
        /*003c*/ 	.word	0x00000000
        /*0040*/ 	.short	0x0001
        /*0042*/ 	.short	0x0004
        /*0044*/ 	.byte	0x00, 0xf0, 0x11, 0x00


	//----- nvinfo : EIATTR_KPARAM_INFO
	.align		4
.L_246:
        /*0048*/ 	.byte	0x04, 0x17
        /*004a*/ 	.short	(.L_248 - .L_247)
.L_247:
        /*004c*/ 	.word	0x00000000
        /*0050*/ 	.short	0x0000
        /*0052*/ 	.short	0x0000
        /*0054*/ 	.byte	0x00, 0xf0, 0x11, 0x00


	//----- nvinfo : EIATTR_SPARSE_MMA_MASK
	.align		4
.L_248:
        /*0058*/ 	.byte	0x03, 0x50
        /*005a*/ 	.short	0x0000


	//----- nvinfo : EIATTR_MAXREG_COUNT
	.align		4
        /*005c*/ 	.byte	0x03, 0x1b
        /*005e*/ 	.short	0x00ff


	//----- nvinfo : EIATTR_MERCURY_ISA_VERSION
	.align		4
        /*0060*/ 	.byte	0x03, 0x5f
        /*0062*/ 	.short	0x0101


	//----- nvinfo : EIATTR_VRC_CTA_INIT_COUNT
	.align		4
        /*0064*/ 	.byte	0x02, 0x4a
	.zero		1
	.zero		1


	//----- nvinfo : EIATTR_EXIT_INSTR_OFFSETS
	.align		4
        /*0068*/ 	.byte	0x04, 0x1c
        /*006a*/ 	.short	(.L_250 - .L_249)


	//   ....[0]....
.L_249:
        /*006c*/ 	.word	0x00002720


	//   ....[1]....
        /*0070*/ 	.word	0x00002c40


	//   ....[2]....
        /*0074*/ 	.word	0x00003020


	//   ....[3]....
        /*0078*/ 	.word	0x00003270


	//   ....[4]....
        /*007c*/ 	.word	0x00003370


	//----- nvinfo : EIATTR_CRS_STACK_SIZE
	.align		4
.L_250:
        /*0080*/ 	.byte	0x04, 0x1e
        /*0082*/ 	.short	(.L_252 - .L_251)
.L_251:
        /*0084*/ 	.word	0x00000000


	//----- nvinfo : EIATTR_CBANK_PARAM_SIZE
	.align		4
.L_252:
        /*0088*/ 	.byte	0x03, 0x19
        /*008a*/ 	.short	0x0020


	//----- nvinfo : EIATTR_PARAM_CBANK
	.align		4
        /*008c*/ 	.byte	0x04, 0x0a
        /*008e*/ 	.short	(.L_254 - .L_253)
	.align		4
.L_253:
        /*0090*/ 	.word	index@(.nv.constant0._Z12dropout_rowsfiPfS_m)
        /*0094*/ 	.short	0x0380
        /*0096*/ 	.short	0x0020


	//----- nvinfo : EIATTR_SW_WAR
	.align		4
.L_254:
        /*0098*/ 	.byte	0x04, 0x36
        /*009a*/ 	.short	(.L_256 - .L_255)
.L_255:
        /*009c*/ 	.word	0x00000008
.L_256:


//--------------------- .nv.info._Z16dropout_elementsP17curandStateXORWOWfiPfS1_ --------------------------
	.section	.nv.info._Z16dropout_elementsP17curandStateXORWOWfiPfS1_,"",@"SHT_CUDA_INFO"
	.sectionflags	@""
	.align	4


	//----- nvinfo : EIATTR_CUDA_API_VERSION
	.align		4
        /*0000*/ 	.byte	0x04, 0x37
        /*0002*/ 	.short	(.L_258 - .L_257)
.L_257:
        /*0004*/ 	.word	0x00000082


	//----- nvinfo : EIATTR_KPARAM_INFO
	.align		4
.L_258:
        /*0008*/ 	.byte	0x04, 0x17
        /*000a*/ 	.short	(.L_260 - .L_259)
.L_259:
        /*000c*/ 	.word	0x00000000
        /*0010*/ 	.short	0x0004
        /*0012*/ 	.short	0x0018
        /*0014*/ 	.byte	0x00, 0xf5, 0x21, 0x00


	//----- nvinfo : EIATTR_KPARAM_INFO
	.align		4
.L_260:
        /*0018*/ 	.byte	0x04, 0x17
        /*001a*/ 	.short	(.L_262 - .L_261)
.L_261:
        /*001c*/ 	.word	0x00000000
        /*0020*/ 	.short	0x0003
        /*0022*/ 	.short	0x0010
        /*0024*/ 	.byte	0x00, 0xf5, 0x21, 0x00


	//----- nvinfo : EIATTR_KPARAM_INFO
	.align		4
.L_262:
        /*0028*/ 	.byte	0x04, 0x17
        /*002a*/ 	.short	(.L_264 - .L_263)
.L_263:
        /*002c*/ 	.word	0x00000000
        /*0030*/ 	.short	0x0002
        /*0032*/ 	.short	0x000c
        /*0034*/ 	.byte	0x00, 0xf0, 0x11, 0x00


	//----- nvinfo : EIATTR_KPARAM_INFO
	.align		4
.L_264:
        /*0038*/ 	.byte	0x04, 0x17
        /*003a*/ 	.short	(.L_266 - .L_265)
.L_265:
        /*003c*/ 	.word	0x00000000
        /*0040*/ 	.short	0x0001
        /*0042*/ 	.short	0x0008
        /*0044*/ 	.byte	0x00, 0xf0, 0x11, 0x00


	//----- nvinfo : EIATTR_KPARAM_INFO
	.align		4
.L_266:
        /*0048*/ 	.byte	0x04, 0x17
        /*004a*/ 	.short	(.L_268 - .L_267)
.L_267:
        /*004c*/ 	.word	0x00000000
        /*0050*/ 	.short	0x0000
        /*0052*/ 	.short	0x0000
        /*0054*/ 	.byte	0x00, 0xf5, 0x21, 0x00


	//----- nvinfo : EIATTR_SPARSE_MMA_MASK
	.align		4
.L_268:
        /*0058*/ 	.byte	0x03, 0x50
        /*005a*/ 	.short	0x0000


	//----- nvinfo : EIATTR_MAXREG_COUNT
	.align		4
        /*005c*/ 	.byte	0x03, 0x1b
        /*005e*/ 	.short	0x00ff


	//----- nvinfo : EIATTR_MERCURY_ISA_VERSION
	.align		4
        /*0060*/ 	.byte	0x03, 0x5f
        /*0062*/ 	.short	0x0101


	//----- nvinfo : EIATTR_VRC_CTA_INIT_COUNT
	.align		4
        /*0064*/ 	.byte	0x02, 0x4a
	.zero		1
	.zero		1


	//----- nvinfo : EIATTR_EXIT_INSTR_OFFSETS
	.align		4
        /*0068*/ 	.byte	0x04, 0x1c
        /*006a*/ 	.short	(.L_270 - .L_269)


	//   ....[0]....
.L_269:
        /*006c*/ 	.word	0x00000b30


	//----- nvinfo : EIATTR_CRS_STACK_SIZE
	.align		4
.L_270:
        /*0070*/ 	.byte	0x04, 0x1e
        /*0072*/ 	.short	(.L_272 - .L_271)
.L_271:
        /*0074*/ 	.word	0x00000000


	//----- nvinfo : EIATTR_CBANK_PARAM_SIZE
	.align		4
.L_272:
        /*0078*/ 	.byte	0x03, 0x19
        /*007a*/ 	.short	0x0020


	//----- nvinfo : EIATTR_PARAM_CBANK
	.align		4
        /*007c*/ 	.byte	0x04, 0x0a
        /*007e*/ 	.short	(.L_274 - .L_273)
	.align		4
.L_273:
        /*0080*/ 	.word	index@(.nv.constant0._Z16dropout_elementsP17curandStateXORWOWfiPfS1_)
        /*0084*/ 	.short	0x0380
        /*0086*/ 	.short	0x0020


	//----- nvinfo : EIATTR_SW_WAR
	.align		4
.L_274:
        /*0088*/ 	.byte	0x04, 0x36
        /*008a*/ 	.short	(.L_276 - .L_275)
.L_275:
        /*008c*/ 	.word	0x00000008
.L_276:


//--------------------- .nv.info._Z18setup_random_stateP17curandStateXORWOWim --------------------------
	.section	.nv.info._Z18setup_random_stateP17curandStateXORWOWim,"",@"SHT_CUDA_INFO"
	.sectionflags	@""
	.align	4


	//----- nvinfo : EIATTR_CUDA_API_VERSION
	.align		4
        /*0000*/ 	.byte	0x04, 0x37
        /*0002*/ 	.short	(.L_278 - .L_277)
.L_277:
        /*0004*/ 	.word	0x00000082


	//----- nvinfo : EIATTR_KPARAM_INFO
	.align		4
.L_278:
        /*0008*/ 	.byte	0x04, 0x17
        /*000a*/ 	.short	(.L_280 - .L_279)
.L_279:
        /*000c*/ 	.word	0x00000000
        /*0010*/ 	.short	0x0002
        /*0012*/ 	.short	0x0010
        /*0014*/ 	.byte	0x00, 0xf0, 0x21, 0x00


	//----- nvinfo : EIATTR_KPARAM_INFO
	.align		4
.L_280:
        /*0018*/ 	.byte	0x04, 0x17
        /*001a*/ 	.short	(.L_282 - .L_281)
.L_281:
        /*001c*/ 	.word	0x00000000
        /*0020*/ 	.short	0x0001
        /*0022*/ 	.short	0x0008
        /*0024*/ 	.byte	0x00, 0xf0, 0x11, 0x00


	//----- nvinfo : EIATTR_KPARAM_INFO
	.align		4
.L_282:
        /*0028*/ 	.byte	0x04, 0x17
        /*002a*/ 	.short	(.L_284 - .L_283)
.L_283:
        /*002c*/ 	.word	0x00000000
        /*0030*/ 	.short	0x0000
        /*0032*/ 	.short	0x0000
        /*0034*/ 	.byte	0x00, 0xf5, 0x21, 0x00


	//----- nvinfo : EIATTR_SPARSE_MMA_MASK
	.align		4
.L_284:
        /*0038*/ 	.byte	0x03, 0x50
        /*003a*/ 	.short	0x0000


	//----- nvinfo : EIATTR_MAXREG_COUNT
	.align		4
        /*003c*/ 	.byte	0x03, 0x1b
        /*003e*/ 	.short	0x00ff


	//----- nvinfo : EIATTR_MERCURY_ISA_VERSION
	.align		4
        /*0040*/ 	.byte	0x03, 0x5f
        /*0042*/ 	.short	0x0101


	//----- nvinfo : EIATTR_VRC_CTA_INIT_COUNT
	.align		4
        /*0044*/ 	.byte	0x02, 0x4a
	.zero		1
	.zero		1


	//----- nvinfo : EIATTR_EXIT_INSTR_OFFSETS
	.align		4
        /*0048*/ 	.byte	0x04, 0x1c
        /*004a*/ 	.short	(.L_286 - .L_285)


	//   ....[0]....
.L_285:
        /*004c*/ 	.word	0x00000070


	//   ....[1]....
        /*0050*/ 	.word	0x00000f00


	//----- nvinfo : EIATTR_CRS_STACK_SIZE
	.align		4
.L_286:
        /*0054*/ 	.byte	0x04, 0x1e
        /*0056*/ 	.short	(.L_288 - .L_287)
.L_287:
        /*0058*/ 	.word	0x00000000


	//----- nvinfo : EIATTR_CBANK_PARAM_SIZE
	.align		4
.L_288:
        /*005c*/ 	.byte	0x03, 0x19
        /*005e*/ 	.short	0x0018


	//----- nvinfo : EIATTR_PARAM_CBANK
	.align		4
        /*0060*/ 	.byte	0x04, 0x0a
        /*0062*/ 	.short	(.L_290 - .L_289)
	.align		4
.L_289:
        /*0064*/ 	.word	index@(.nv.constant0._Z18setup_random_stateP17curandStateXORWOWim)
        /*0068*/ 	.short	0x0380
        /*006a*/ 	.short	0x0018


	//----- nvinfo : EIATTR_SW_WAR
	.align		4
.L_290:
        /*006c*/ 	.byte	0x04, 0x36
        /*006e*/ 	.short	(.L_292 - .L_291)
.L_291:
        /*0070*/ 	.word	0x00000008
.L_292:


//--------------------- .nv.info._Z16add_constant_rowfiiPfS_ --------------------------
	.section	.nv.info._Z16add_constant_rowfiiPfS_,"",@"SHT_CUDA_INFO"
	.sectionflags	@""
	.align	4


	//----- nvinfo : EIATTR_CUDA_API_VERSION
	.align		4
        /*0000*/ 	.byte	0x04, 0x37
        /*0002*/ 	.short	(.L_294 - .L_293)
.L_293:
        /*0004*/ 	.word	0x00000082


	//----- nvinfo : EIATTR_KPARAM_INFO
	.align		4
.L_294:
        /*0008*/ 	.byte	0x04, 0x17
        /*000a*/ 	.short	(.L_296 - .L_295)
.L_295:
        /*000c*/ 	.word	0x00000000
        /*0010*/ 	.short	0x0004
        /*0012*/ 	.short	0x0018
        /*0014*/ 	.byte	0x00, 0xf5, 0x21, 0x00


	//----- nvinfo : EIATTR_KPARAM_INFO
	.align		4
.L_296:
        /*0018*/ 	.byte	0x04, 0x17
        /*001a*/ 	.short	(.L_298 - .L_297)
.L_297:
        /*001c*/ 	.word	0x00000000
        /*0020*/ 	.short	0x0003
        /*0022*/ 	.short	0x0010
        /*0024*/ 	.byte	0x00, 0xf5, 0x21, 0x00


	//----- nvinfo : EIATTR_KPARAM_INFO
	.align		4
.L_298:
        /*0028*/ 	.byte	0x04, 0x17
        /*002a*/ 	.short	(.L_300 - .L_299)
.L_299:
        /*002c*/ 	.word	0x00000000
        /*0030*/ 	.short	0x0002
        /*0032*/ 	.short	0x0008
        /*0034*/ 	.byte	0x00, 0xf0, 0x11, 0x00


	//----- nvinfo : EIATTR_KPARAM_INFO
	.align		4
.L_300:
        /*0038*/ 	.byte	0x04, 0x17
        /*003a*/ 	.short	(.L_302 - .L_301)
.L_301:
        /*003c*/ 	.word	0x00000000
        /*0040*/ 	.short	0x0001
        /*0042*/ 	.short	0x0004
        /*0044*/ 	.byte	0x00, 0xf0, 0x11, 0x00


	//----- nvinfo : EIATTR_KPARAM_INFO
	.align		4
.L_302:
        /*0048*/ 	.byte	0x04, 0x17
        /*004a*/ 	.short	(.L_304 - .L_303)
.L_303:
        /*004c*/ 	.word	0x00000000
        /*0050*/ 	.short	0x0000
        /*0052*/ 	.short	0x0000
        /*0054*/ 	.byte	0x00, 0xf0, 0x11, 0x00


	//----- nvinfo : EIATTR_SPARSE_MMA_MASK
	.align		4
.L_304:
        /*0058*/ 	.byte	0x03, 0x50
        /*005a*/ 	.short	0x0000


	//----- nvinfo : EIATTR_MAXREG_COUNT
	.align		4
        /*005c*/ 	.byte	0x03, 0x1b
        /*005e*/ 	.short	0x00ff


	//----- nvinfo : EIATTR_MERCURY_ISA_VERSION
	.align		4
        /*0060*/ 	.byte	0x03, 0x5f
        /*0062*/ 	.short	0x0101


	//----- nvinfo : EIATTR_VRC_CTA_INIT_COUNT
	.align		4
        /*0064*/ 	.byte	0x02, 0x4a
	.zero		1
	.zero		1


	//----- nvinfo : EIATTR_EXIT_INSTR_OFFSETS
	.align		4
        /*0068*/ 	.byte	0x04, 0x1c
        /*006a*/ 	.short	(.L_306 - .L_305)


	//   ....[0]....
.L_305:
        /*006c*/ 	.word	0x00000070


	//   ....[1]....
        /*0070*/ 	.word	0x000001a0


	//----- nvinfo : EIATTR_CRS_STACK_SIZE
	.align		4
.L_306:
        /*0074*/ 	.byte	0x04, 0x1e
        /*0076*/ 	.short	(.L_308 - .L_307)
.L_307:
        /*0078*/ 	.word	0x00000000


	//----- nvinfo : EIATTR_CBANK_PARAM_SIZE
	.align		4
.L_308:
        /*007c*/ 	.byte	0x03, 0x19
        /*007e*/ 	.short	0x0020


	//----- nvinfo : EIATTR_PARAM_CBANK
	.align		4
        /*0080*/ 	.byte	0x04, 0x0a
        /*0082*/ 	.short	(.L_310 - .L_309)
	.align		4
.L_309:
        /*0084*/ 	.word	index@(.nv.constant0._Z16add_constant_rowfiiPfS_)
        /*0088*/ 	.short	0x0380
        /*008a*/ 	.short	0x0020


	//----- nvinfo : EIATTR_SW_WAR
	.align		4
.L_310:
        /*008c*/ 	.byte	0x04, 0x36
        /*008e*/ 	.short	(.L_312 - .L_311)
.L_311:
        /*0090*/ 	.word	0x00000008
.L_312:


//--------------------- .nv.info._Z9transposeiiPfS_ --------------------------
	.section	.nv.info._Z9transposeiiPfS_,"",@"SHT_CUDA_INFO"
	.sectionflags	@""
	.align	4


	//----- nvinfo : EIATTR_CUDA_API_VERSION
	.align		4
        /*0000*/ 	.byte	0x04, 0x37
        /*0002*/ 	.short	(.L_314 - .L_313)
.L_313:
        /*0004*/ 	.word	0x00000082


	//----- nvinfo : EIATTR_KPARAM_INFO
	.align		4
.L_314:
        /*0008*/ 	.byte	0x04, 0x17
        /*000a*/ 	.short	(.L_316 - .L_315)
.L_315:
        /*000c*/ 	.word	0x00000000
        /*0010*/ 	.short	0x0003
        /*0012*/ 	.short	0x0010
        /*0014*/ 	.byte	0x00, 0xf5, 0x21, 0x00


	//----- nvinfo : EIATTR_KPARAM_INFO
	.align		4
.L_316:
        /*0018*/ 	.byte	0x04, 0x17
        /*001a*/ 	.short	(.L_318 - .L_317)
.L_317:
        /*001c*/ 	.word	0x00000000
        /*0020*/ 	.short	0x0002
        /*0022*/ 	.short	0x0008
        /*0024*/ 	.byte	0x00, 0xf5, 0x21, 0x00


	//----- nvinfo : EIATTR_KPARAM_INFO
	.align		4
.L_318:
        /*0028*/ 	.byte	0x04, 0x17
        /*002a*/ 	.short	(.L_320 - .L_319)
.L_319:
        /*002c*/ 	.word	0x00000000
        /*0030*/ 	.short	0x0001
        /*0032*/ 	.short	0x0004
        /*0034*/ 	.byte	0x00, 0xf0, 0x11, 0x00


	//----- nvinfo : EIATTR_KPARAM_INFO
	.align		4
.L_320:
        /*0038*/ 	.byte	0x04, 0x17
        /*003a*/ 	.short	(.L_322 - .L_321)
.L_321:
        /*003c*/ 	.word	0x00000000
        /*0040*/ 	.short	0x0000
        /*0042*/ 	.short	0x0000
        /*0044*/ 	.byte	0x00, 0xf0, 0x11, 0x00


	//----- nvinfo : EIATTR_SPARSE_MMA_MASK
	.align		4
.L_322:
        /*0048*/ 	.byte	0x03, 0x50
        /*004a*/ 	.short	0x0000


	//----- nvinfo : EIATTR_MAXREG_COUNT
	.align		4
        /*004c*/ 	.byte	0x03, 0x1b
        /*004e*/ 	.short	0x00ff


	//----- nvinfo : EIATTR_MERCURY_ISA_VERSION
	.align		4
        /*0050*/ 	.byte	0x03, 0x5f
        /*0052*/ 	.short	0x0101


	//----- nvinfo : EIATTR_VRC_CTA_INIT_COUNT
	.align		4
        /*0054*/ 	.byte	0x02, 0x4a
	.zero		1
	.zero		1


	//----- nvinfo : EIATTR_EXIT_INSTR_OFFSETS
	.align		4
        /*0058*/ 	.byte	0x04, 0x1c
        /*005a*/ 	.short	(.L_324 - .L_323)


	//   ....[0]....
.L_323:
        /*005c*/ 	.word	0x000000c0


	//   ....[1]....
        /*0060*/ 	.word	0x00000160


	//----- nvinfo : EIATTR_CBANK_PARAM_SIZE
	.align		4
.L_324:
        /*0064*/ 	.byte	0x03, 0x19
        /*0066*/ 	.short	0x0018


	//----- nvinfo : EIATTR_PARAM_CBANK
	.align		4
        /*0068*/ 	.byte	0x04, 0x0a
        /*006a*/ 	.short	(.L_326 - .L_325)
	.align		4
.L_325:
        /*006c*/ 	.word	index@(.nv.constant0._Z9transposeiiPfS_)
        /*0070*/ 	.short	0x0380
        /*0072*/ 	.short	0x0018


	//----- nvinfo : EIATTR_SW_WAR
	.align		4
.L_326:
        /*0074*/ 	.byte	0x04, 0x36
        /*0076*/ 	.short	(.L_328 - .L_327)
.L_327:
        /*0078*/ 	.word	0x00000008
.L_328:


//--------------------- .nv.info._Z8multiplyiiPfiiS_iS_ --------------------------
	.section	.nv.info._Z8multiplyiiPfiiS_iS_,"",@"SHT_CUDA_INFO"
	.sectionflags	@""
	.align	4


	//----- nvinfo : EIATTR_CUDA_API_VERSION
	.align		4
        /*0000*/ 	.byte	0x04, 0x37
        /*0002*/ 	.short	(.L_330 - .L_329)
.L_329:
        /*0004*/ 	.word	0x00000082


	//----- nvinfo : EIATTR_KPARAM_INFO
	.align		4
.L_330:
        /*0008*/ 	.byte	0x04, 0x17
        /*000a*/ 	.short	(.L_332 - .L_331)
.L_331:
        /*000c*/ 	.word	0x00000000
        /*0010*/ 	.short	0x0007
        /*0012*/ 	.short	0x0028
        /*0014*/ 	.byte	0x00, 0xf5, 0x21, 0x00


	//----- nvinfo : EIATTR_KPARAM_INFO
	.align		4
.L_332:
        /*0018*/ 	.byte	0x04, 0x17
        /*001a*/ 	.short	(.L_334 - .L_333)
.L_333:
        /*001c*/ 	.word	0x00000000
        /*0020*/ 	.short	0x0006
        /*0022*/ 	.short	0x0020
        /*0024*/ 	.byte	0x00, 0xf0, 0x11, 0x00


	//----- nvinfo : EIATTR_KPARAM_INFO
	.align		4
.L_334:
        /*0028*/ 	.byte	0x04, 0x17
        /*002a*/ 	.short	(.L_336 - .L_335)
.L_335:
        /*002c*/ 	.word	0x00000000
        /*0030*/ 	.short	0x0005
        /*0032*/ 	.short	0x0018
        /*0034*/ 	.byte	0x00, 0xf5, 0x21, 0x00


	//----- nvinfo : EIATTR_KPARAM_INFO
	.align		4
.L_336:
        /*0038*/ 	.byte	0x04, 0x17
        /*003a*/ 	.short	(.L_338 - .L_337)
.L_337:
        /*003c*/ 	.word	0x00000000
        /*0040*/ 	.short	0x0004
        /*0042*/ 	.short	0x0014
        /*0044*/ 	.byte	0x00, 0xf0, 0x11, 0x00


	//----- nvinfo : EIATTR_KPARAM_INFO
	.align		4
.L_338:
        /*0048*/ 	.byte	0x04, 0x17
        /*004a*/ 	.short	(.L_340 - .L_339)
.L_339:
        /*004c*/ 	.word	0x00000000
        /*0050*/ 	.short	0x0003
        /*0052*/ 	.short	0x0010
        /*0054*/ 	.byte	0x00, 0xf0, 0x11, 0x00


	//----- nvinfo : EIATTR_KPARAM_INFO
	.align		4
.L_340:
        /*0058*/ 	.byte	0x04, 0x17
        /*005a*/ 	.short	(.L_342 - .L_341)
.L_341:
        /*005c*/ 	.word	0x00000000
        /*0060*/ 	.short	0x0002
        /*0062*/ 	.short	0x0008
        /*0064*/ 	.byte	0x00, 0xf5, 0x21, 0x00


	//----- nvinfo : EIATTR_KPARAM_INFO
	.align		4
.L_342:
        /*0068*/ 	.byte	0x04, 0x17
        /*006a*/ 	.short	(.L_344 - .L_343)
.L_343:
        /*006c*/ 	.word	0x00000000
        /*0070*/ 	.short	0x0001
        /*0072*/ 	.short	0x0004
        /*0074*/ 	.byte	0x00, 0xf0, 0x11, 0x00


	//----- nvinfo : EIATTR_KPARAM_INFO
	.align		4
.L_344:
        /*0078*/ 	.byte	0x04, 0x17
        /*007a*/ 	.short	(.L_346 - .L_345)
.L_345:
        /*007c*/ 	.word	0x00000000
        /*0080*/ 	.short	0x0000
        /*0082*/ 	.short	0x0000
        /*0084*/ 	.byte	0x00, 0xf0, 0x11, 0x00


	//----- nvinfo : EIATTR_SPARSE_MMA_MASK
	.align		4
.L_346:
        /*0088*/ 	.byte	0x03, 0x50
        /*008a*/ 	.short	0x0000


	//----- nvinfo : EIATTR_MAXREG_COUNT
	.align		4
        /*008c*/ 	.byte	0x03, 0x1b
        /*008e*/ 	.short	0x00ff


	//----- nvinfo : EIATTR_MERCURY_ISA_VERSION
	.align		4
        /*0090*/ 	.byte	0x03, 0x5f
        /*0092*/ 	.short	0x0101


	//----- nvinfo : EIATTR_VRC_CTA_INIT_COUNT
	.align		4
        /*0094*/ 	.byte	0x02, 0x4a
	.zero		1
	.zero		1


	//----- nvinfo : EIATTR_EXIT_INSTR_OFFSETS
	.align		4
        /*0098*/ 	.byte	0x04, 0x1c
        /*009a*/ 	.short	(.L_348 - .L_347)


	//   ....[0]....
.L_347:
        /*009c*/ 	.word	0x000000d0


	//   ....[1]....
        /*00a0*/ 	.word	0x00000a40


	//----- nvinfo : EIATTR_CBANK_PARAM_SIZE
	.align		4
.L_348:
        /*00a4*/ 	.byte	0x03, 0x19
        /*00a6*/ 	.short	0x0030


	//----- nvinfo : EIATTR_PARAM_CBANK
	.align		4
        /*00a8*/ 	.byte	0x04, 0x0a
        /*00aa*/ 	.short	(.L_350 - .L_349)
	.align		4
.L_349:
        /*00ac*/ 	.word	index@(.nv.constant0._Z8multiplyiiPfiiS_iS_)
        /*00b0*/ 	.short	0x0380
        /*00b2*/ 	.short	0x0030


	//----- nvinfo : EIATTR_SW_WAR
	.align		4
.L_350:
        /*00b4*/ 	.byte	0x04, 0x36
        /*00b6*/ 	.short	(.L_352 - .L_351)
.L_351:
        /*00b8*/ 	.word	0x00000008
.L_352:


//--------------------- .nv.info._Z15scalar_multiplyifPfS_ --------------------------
	.section	.nv.info._Z15scalar_multiplyifPfS_,"",@"SHT_CUDA_INFO"
	.sectionflags	@""
	.align	4


	//----- nvinfo : EIATTR_CUDA_API_VERSION
	.align		4
        /*0000*/ 	.byte	0x04, 0x37
        /*0002*/ 	.short	(.L_354 - .L_353)
.L_353:
        /*0004*/ 	.word	0x00000082


	//----- nvinfo : EIATTR_KPARAM_INFO
	.align		4
.L_354:
        /*0008*/ 	.byte	0x04, 0x17
        /*000a*/ 	.short	(.L_356 - .L_355)
.L_355:
        /*000c*/ 	.word	0x00000000
        /*0010*/ 	.short	0x0003
        /*0012*/ 	.short	0x0010
        /*0014*/ 	.byte	0x00, 0xf5, 0x21, 0x00


	//----- nvinfo : EIATTR_KPARAM_INFO
	.align		4
.L_356:
        /*0018*/ 	.byte	0x04, 0x17
        /*001a*/ 	.short	(.L_358 - .L_357)
.L_357:
        /*001c*/ 	.word	0x00000000
        /*0020*/ 	.short	0x0002
        /*0022*/ 	.short	0x0008
        /*0024*/ 	.byte	0x00, 0xf5, 0x21, 0x00


	//----- nvinfo : EIATTR_KPARAM_INFO
	.align		4
.L_358:
        /*0028*/ 	.byte	0x04, 0x17
        /*002a*/ 	.short	(.L_360 - .L_359)
.L_359:
        /*002c*/ 	.word	0x00000000
        /*0030*/ 	.short	0x0001
        /*0032*/ 	.short	0x0004
        /*0034*/ 	.byte	0x00, 0xf0, 0x11, 0x00


	//----- nvinfo : EIATTR_KPARAM_INFO
	.align		4
.L_360:
        /*0038*/ 	.byte	0x04, 0x17
        /*003a*/ 	.short	(.L_362 - .L_361)
.L_361:
        /*003c*/ 	.word	0x00000000
        /*0040*/ 	.short	0x0000
        /*0042*/ 	.short	0x0000
        /*0044*/ 	.byte	0x00, 0xf0, 0x11, 0x00


	//----- nvinfo : EIATTR_SPARSE_MMA_MASK
	.align		4
.L_362:
        /*0048*/ 	.byte	0x03, 0x50
        /*004a*/ 	.short	0x0000


	//----- nvinfo : EIATTR_MAXREG_COUNT
	.align		4
        /*004c*/ 	.byte	0x03, 0x1b
        /*004e*/ 	.short	0x00ff


	//----- nvinfo : EIATTR_MERCURY_ISA_VERSION
	.align		4
        /*0050*/ 	.byte	0x03, 0x5f
        /*0052*/ 	.short	0x0101


	//----- nvinfo : EIATTR_VRC_CTA_INIT_COUNT
	.align		4
        /*0054*/ 	.byte	0x02, 0x4a
	.zero		1
	.zero		1


	//----- nvinfo : EIATTR_EXIT_INSTR_OFFSETS
	.align		4
        /*0058*/ 	.byte	0x04, 0x1c
        /*005a*/ 	.short	(.L_364 - .L_363)


	//   ....[0]....
.L_363:
        /*005c*/ 	.word	0x00000090


	//   ....[1]....
        /*0060*/ 	.word	0x000003b0


	//   ....[2]....
        /*0064*/ 	.word	0x00000530


	//----- nvinfo : EIATTR_CRS_STACK_SIZE
	.align		4
.L_364:
        /*0068*/ 	.byte	0x04, 0x1e
        /*006a*/ 	.short	(.L_366 - .L_365)
.L_365:
        /*006c*/ 	.word	0x00000000


	//----- nvinfo : EIATTR_CBANK_PARAM_SIZE
	.align		4
.L_366:
        /*0070*/ 	.byte	0x03, 0x19
        /*0072*/ 	.short	0x0018


	//----- nvinfo : EIATTR_PARAM_CBANK
	.align		4
        /*0074*/ 	.byte	0x04, 0x0a
        /*0076*/ 	.short	(.L_368 - .L_367)
	.align		4
.L_367:
        /*0078*/ 	.word	index@(.nv.constant0._Z15scalar_multiplyifPfS_)
        /*007c*/ 	.short	0x0380
        /*007e*/ 	.short	0x0018


	//----- nvinfo : EIATTR_SW_WAR
	.align		4
.L_368:
        /*0080*/ 	.byte	0x04, 0x36
        /*0082*/ 	.short	(.L_370 - .L_369)
.L_369:
        /*0084*/ 	.word	0x00000008
.L_370:


//--------------------- .nv.info._Z18entrywise_multiplyiPfS_S_ --------------------------
	.section	.nv.info._Z18entrywise_multiplyiPfS_S_,"",@"SHT_CUDA_INFO"
	.sectionflags	@""
	.align	4


	//----- nvinfo : EIATTR_CUDA_API_VERSION
	.align		4
        /*0000*/ 	.byte	0x04, 0x37
        /*0002*/ 	.short	(.L_372 - .L_371)
.L_371:
        /*0004*/ 	.word	0x00000082


	//----- nvinfo : EIATTR_KPARAM_INFO
	.align		4
.L_372:
        /*0008*/ 	.byte	0x04, 0x17
        /*000a*/ 	.short	(.L_374 - .L_373)
.L_373:
        /*000c*/ 	.word	0x00000000
        /*0010*/ 	.short	0x0003
        /*0012*/ 	.short	0x0018
        /*0014*/ 	.byte	0x00, 0xf5, 0x21, 0x00


	//----- nvinfo : EIATTR_KPARAM_INFO
	.align		4
.L_374:
        /*0018*/ 	.byte	0x04, 0x17
        /*001a*/ 	.short	(.L_376 - .L_375)
.L_375:
        /*001c*/ 	.word	0x00000000
        /*0020*/ 	.short	0x0002
        /*0022*/ 	.short	0x0010
        /*0024*/ 	.byte	0x00, 0xf5, 0x21, 0x00


	//----- nvinfo : EIATTR_KPARAM_INFO
	.align		4
.L_376:
        /*0028*/ 	.byte	0x04, 0x17
        /*002a*/ 	.short	(.L_378 - .L_377)
.L_377:
        /*002c*/ 	.word	0x00000000
        /*0030*/ 	.short	0x0001
        /*0032*/ 	.short	0x0008
        /*0034*/ 	.byte	0x00, 0xf5, 0x21, 0x00


	//----- nvinfo : EIATTR_KPARAM_INFO
	.align		4
.L_378:
        /*0038*/ 	.byte	0x04, 0x17
        /*003a*/ 	.short	(.L_380 - .L_379)
.L_379:
        /*003c*/ 	.word	0x00000000
        /*0040*/ 	.short	0x0000
        /*0042*/ 	.short	0x0000
        /*0044*/ 	.byte	0x00, 0xf0, 0x11, 0x00


	//----- nvinfo : EIATTR_SPARSE_MMA_MASK
	.align		4
.L_380:
        /*0048*/ 	.byte	0x03, 0x50
        /*004a*/ 	.short	0x0000


	//----- nvinfo : EIATTR_MAXREG_COUNT
	.align		4
        /*004c*/ 	.byte	0x03, 0x1b
        /*004e*/ 	.short	0x00ff


	//----- nvinfo : EIATTR_MERCURY_ISA_VERSION
	.align		4
        /*0050*/ 	.byte	0x03, 0x5f
        /*0052*/ 	.short	0x0101


	//----- nvinfo : EIATTR_VRC_CTA_INIT_COUNT
	.align		4
        /*0054*/ 	.byte	0x02, 0x4a
	.zero		1
	.zero		1


	//----- nvinfo : EIATTR_EXIT_INSTR_OFFSETS
	.align		4
        /*0058*/ 	.byte	0x04, 0x1c
        /*005a*/ 	.short	(.L_382 - .L_381)


	//   ....[0]....
.L_381:
        /*005c*/ 	.word	0x00000090


	//   ....[1]....
        /*0060*/ 	.word	0x000003a0


	//   ....[2]....
        /*0064*/ 	.word	0x000005d0


	//----- nvinfo : EIATTR_CRS_STACK_SIZE
	.align		4
.L_382:
        /*0068*/ 	.byte	0x04, 0x1e
        /*006a*/ 	.short	(.L_384 - .L_383)
.L_383:
        /*006c*/ 	.word	0x00000000


	//----- nvinfo : EIATTR_CBANK_PARAM_SIZE
	.align		4
.L_384:
        /*0070*/ 	.byte	0x03, 0x19
        /*0072*/ 	.short	0x0020


	//----- nvinfo : EIATTR_PARAM_CBANK
	.align		4
        /*0074*/ 	.byte	0x04, 0x0a
        /*0076*/ 	.short	(.L_386 - .L_385)
	.align		4
.L_385:
        /*0078*/ 	.word	index@(.nv.constant0._Z18entrywise_multiplyiPfS_S_)
        /*007c*/ 	.short	0x0380
        /*007e*/ 	.short	0x0020


	//----- nvinfo : EIATTR_SW_WAR
	.align		4
.L_386:
        /*0080*/ 	.byte	0x04, 0x36
        /*0082*/ 	.short	(.L_388 - .L_387)
.L_387:
        /*0084*/ 	.word	0x00000008
.L_388:


//--------------------- .nv.info._Z3subiPfS_S_    --------------------------
	.section	.nv.info._Z3subiPfS_S_,"",@"SHT_CUDA_INFO"
	.sectionflags	@""
	.align	4


	//----- nvinfo : EIATTR_CUDA_API_VERSION
	.align		4
        /*0000*/ 	.byte	0x04, 0x37
        /*0002*/ 	.short	(.L_390 - .L_389)
.L_389:
        /*0004*/ 	.word	0x00000082


	//----- nvinfo : EIATTR_KPARAM_INFO
	.align		4
.L_390:
        /*0008*/ 	.byte	0x04, 0x17
        /*000a*/ 	.short	(.L_392 - .L_391)
.L_391:
        /*000c*/ 	.word	0x00000000
        /*0010*/ 	.short	0x0003
        /*0012*/ 	.short	0x0018
        /*0014*/ 	.byte	0x00, 0xf5, 0x21, 0x00


	//----- nvinfo : EIATTR_KPARAM_INFO
	.align		4
.L_392:
        /*0018*/ 	.byte	0x04, 0x17
        /*001a*/ 	.short	(.L_394 - .L_393)
.L_393:
        /*001c*/ 	.word	0x00000000
        /*0020*/ 	.short	0x0002
        /*0022*/ 	.short	0x0010
        /*0024*/ 	.byte	0x00, 0xf5, 0x21, 0x00


	//----- nvinfo : EIATTR_KPARAM_INFO
	.align		4
.L_394:
        /*0028*/ 	.byte	0x04, 0x17
        /*002a*/ 	.short	(.L_396 - .L_395)
.L_395:
        /*002c*/ 	.word	0x00000000
        /*0030*/ 	.short	0x0001
        /*0032*/ 	.short	0x0008
        /*0034*/ 	.byte	0x00, 0xf5, 0x21, 0x00


	//----- nvinfo : EIATTR_KPARAM_INFO
	.align		4
.L_396:
        /*0038*/ 	.byte	0x04, 0x17
        /*003a*/ 	.short	(.L_398 - .L_397)
.L_397:
        /*003c*/ 	.word	0x00000000
        /*0040*/ 	.short	0x0000
        /*0042*/ 	.short	0x0000
        /*0044*/ 	.byte	0x00, 0xf0, 0x11, 0x00


	//----- nvinfo : EIATTR_SPARSE_MMA_MASK
	.align		4
.L_398:
        /*0048*/ 	.byte	0x03, 0x50
        /*004a*/ 	.short	0x0000


	//----- nvinfo : EIATTR_MAXREG_COUNT
	.align		4
        /*004c*/ 	.byte	0x03, 0x1b
        /*004e*/ 	.short	0x00ff


	//----- nvinfo : EIATTR_MERCURY_ISA_VERSION
	.align		4
        /*0050*/ 	.byte	0x03, 0x5f
        /*0052*/ 	.short	0x0101


	//----- nvinfo : EIATTR_VRC_CTA_INIT_COUNT
	.align		4
        /*0054*/ 	.byte	0x02, 0x4a
	.zero		1
	.zero		1


	//----- nvinfo : EIATTR_EXIT_INSTR_OFFSETS
	.align		4
        /*0058*/ 	.byte	0x04, 0x1c
        /*005a*/ 	.short	(.L_400 - .L_399)


	//   ....[0]....
.L_399:
        /*005c*/ 	.word	0x00000090


	//   ....[1]....
        /*0060*/ 	.word	0x000003a0


	//   ....[2]....
        /*0064*/ 	.word	0x000005d0


	//----- nvinfo : EIATTR_CRS_STACK_SIZE
	.align		4
.L_400:
        /*0068*/ 	.byte	0x04, 0x1e
        /*006a*/ 	.short	(.L_402 - .L_401)
.L_401:
        /*006c*/ 	.word	0x00000000


	//----- nvinfo : EIATTR_CBANK_PARAM_SIZE
	.align		4
.L_402:
        /*0070*/ 	.byte	0x03, 0x19
        /*0072*/ 	.short	0x0020


	//----- nvinfo : EIATTR_PARAM_CBANK
	.align		4
        /*0074*/ 	.byte	0x04, 0x0a
        /*0076*/ 	.short	(.L_404 - .L_403)
	.align		4
.L_403:
        /*0078*/ 	.word	index@(.nv.constant0._Z3subiPfS_S_)
        /*007c*/ 	.short	0x0380
        /*007e*/ 	.short	0x0020


	//----- nvinfo : EIATTR_SW_WAR
	.align		4
.L_404:
        /*0080*/ 	.byte	0x04, 0x36
        /*0082*/ 	.short	(.L_406 - .L_405)
.L_405:
        /*0084*/ 	.word	0x00000008
.L_406:


//--------------------- .nv.info._Z10add_assigniPfS_ --------------------------
	.section	.nv.info._Z10add_assigniPfS_,"",@"SHT_CUDA_INFO"
	.sectionflags	@""
	.align	4


	//----- nvinfo : EIATTR_CUDA_API_VERSION
	.align		4
        /*0000*/ 	.byte	0x04, 0x37
        /*0002*/ 	.short	(.L_408 - .L_407)
.L_407:
        /*0004*/ 	.word	0x00000082


	//----- nvinfo : EIATTR_KPARAM_INFO
	.align		4
.L_408:
        /*0008*/ 	.byte	0x04, 0x17
        /*000a*/ 	.short	(.L_410 - .L_409)
.L_409:
        /*000c*/ 	.word	0x00000000
        /*0010*/ 	.short	0x0002
        /*0012*/ 	.short	0x0010
        /*0014*/ 	.byte	0x00, 0xf5, 0x21, 0x00


	//----- nvinfo : EIATTR_KPARAM_INFO
	.align		4
.L_410:
        /*0018*/ 	.byte	0x04, 0x17
        /*001a*/ 	.short	(.L_412 - .L_411)
.L_411:
        /*001c*/ 	.word	0x00000000
        /*0020*/ 	.short	0x0001
        /*0022*/ 	.short	0x0008
        /*0024*/ 	.byte	0x00, 0xf5, 0x21, 0x00


	//----- nvinfo : EIATTR_KPARAM_INFO
	.align		4
.L_412:
        /*0028*/ 	.byte	0x04, 0x17
        /*002a*/ 	.short	(.L_414 - .L_413)
.L_413:
        /*002c*/ 	.word	0x00000000
        /*0030*/ 	.short	0x0000
        /*0032*/ 	.short	0x0000
        /*0034*/ 	.byte	0x00, 0xf0, 0x11, 0x00


	//----- nvinfo : EIATTR_SPARSE_MMA_MASK
	.align		4
.L_414:
        /*0038*/ 	.byte	0x03, 0x50
        /*003a*/ 	.short	0x0000


	//----- nvinfo : EIATTR_MAXREG_COUNT
	.align		4
        /*003c*/ 	.byte	0x03, 0x1b
        /*003e*/ 	.short	0x00ff


	//----- nvinfo : EIATTR_MERCURY_ISA_VERSION
	.align		4
        /*0040*/ 	.byte	0x03, 0x5f
        /*0042*/ 	.short	0x0101


	//----- nvinfo : EIATTR_VRC_CTA_INIT_COUNT
	.align		4
        /*0044*/ 	.byte	0x02, 0x4a
	.zero		1
	.zero		1


	//----- nvinfo : EIATTR_EXIT_INSTR_OFFSETS
	.align		4
        /*0048*/ 	.byte	0x04, 0x1c
        /*004a*/ 	.short	(.L_416 - .L_415)


	//   ....[0]....
.L_415:
        /*004c*/ 	.word	0x00000090


	//   ....[1]....
        /*0050*/ 	.word	0x00000380


	//   ....[2]....
        /*0054*/ 	.word	0x00000560


	//----- nvinfo : EIATTR_CRS_STACK_SIZE
	.align		4
.L_416:
        /*0058*/ 	.byte	0x04, 0x1e
        /*005a*/ 	.short	(.L_418 - .L_417)
.L_417:
        /*005c*/ 	.word	0x00000000


	//----- nvinfo : EIATTR_CBANK_PARAM_SIZE
	.align		4
.L_418:
        /*0060*/ 	.byte	0x03, 0x19
        /*0062*/ 	.short	0x0018


	//----- nvinfo : EIATTR_PARAM_CBANK
	.align		4
        /*0064*/ 	.byte	0x04, 0x0a
        /*0066*/ 	.short	(.L_420 - .L_419)
	.align		4
.L_419:
        /*0068*/ 	.word	index@(.nv.constant0._Z10add_assigniPfS_)
        /*006c*/ 	.short	0x0380
        /*006e*/ 	.short	0x0018


	//----- nvinfo : EIATTR_SW_WAR
	.align		4
.L_420:
        /*0070*/ 	.byte	0x04, 0x36
        /*0072*/ 	.short	(.L_422 - .L_421)
.L_421:
        /*0074*/ 	.word	0x00000008
.L_422:


//--------------------- .nv.info._Z3addiPfS_S_    --------------------------
	.section	.nv.info._Z3addiPfS_S_,"",@"SHT_CUDA_INFO"
	.sectionflags	@""
	.align	4


	//----- nvinfo : EIATTR_CUDA_API_VERSION
	.align		4
        /*0000*/ 	.byte	0x04, 0x37
        /*0002*/ 	.short	(.L_424 - .L_423)
.L_423:
        /*0004*/ 	.word	0x00000082


	//----- nvinfo : EIATTR_KPARAM_INFO
	.align		4
.L_424:
        /*0008*/ 	.byte	0x04, 0x17
        /*000a*/ 	.short	(.L_426 - .L_425)
.L_425:
        /*000c*/ 	.word	0x00000000
        /*0010*/ 	.short	0x0003
        /*0012*/ 	.short	0x0018
        /*0014*/ 	.byte	0x00, 0xf5, 0x21, 0x00


	//----- nvinfo : EIATTR_KPARAM_INFO
	.align		4
.L_426:
        /*0018*/ 	.byte	0x04, 0x17
        /*001a*/ 	.short	(.L_428 - .L_427)
.L_427:
        /*001c*/ 	.word	0x00000000
        /*0020*/ 	.short	0x0002
        /*0022*/ 	.short	0x0010
        /*0024*/ 	.byte	0x00, 0xf5, 0x21, 0x00


	//----- nvinfo : EIATTR_KPARAM_INFO
	.align		4
.L_428:
        /*0028*/ 	.byte	0x04, 0x17
        /*002a*/ 	.short	(.L_430 - .L_429)
.L_429:
        /*002c*/ 	.word	0x00000000
        /*0030*/ 	.short	0x0001
        /*0032*/ 	.short	0x0008
        /*0034*/ 	.byte	0x00, 0xf5, 0x21, 0x00


	//----- nvinfo : EIATTR_KPARAM_INFO
	.align		4
.L_430:
        /*0038*/ 	.byte	0x04, 0x17
        /*003a*/ 	.short	(.L_432 - .L_431)
.L_431:
        /*003c*/ 	.word	0x00000000
        /*0040*/ 	.short	0x0000
        /*0042*/ 	.short	0x0000
        /*0044*/ 	.byte	0x00, 0xf0, 0x11, 0x00


	//----- nvinfo : EIATTR_SPARSE_MMA_MASK
	.align		4
.L_432:
        /*0048*/ 	.byte	0x03, 0x50
        /*004a*/ 	.short	0x0000


	//----- nvinfo : EIATTR_MAXREG_COUNT
	.align		4
        /*004c*/ 	.byte	0x03, 0x1b
        /*004e*/ 	.short	0x00ff


	//----- nvinfo : EIATTR_MERCURY_ISA_VERSION
	.align		4
        /*0050*/ 	.byte	0x03, 0x5f
        /*0052*/ 	.short	0x0101


	//----- nvinfo : EIATTR_VRC_CTA_INIT_COUNT
	.align		4
        /*0054*/ 	.byte	0x02, 0x4a
	.zero		1
	.zero		1


	//----- nvinfo : EIATTR_EXIT_INSTR_OFFSETS
	.align		4
        /*0058*/ 	.byte	0x04, 0x1c
        /*005a*/ 	.short	(.L_434 - .L_433)


	//   ....[0]....
.L_433:
        /*005c*/ 	.word	0x00000090


	//   ....[1]....
        /*0060*/ 	.word	0x000003a0


	//   ....[2]....
        /*0064*/ 	.word	0x000005d0


	//----- nvinfo : EIATTR_CRS_STACK_SIZE
	.align		4
.L_434:
        /*0068*/ 	.byte	0x04, 0x1e
        /*006a*/ 	.short	(.L_436 - .L_435)
.L_435:
        /*006c*/ 	.word	0x00000000


	//----- nvinfo : EIATTR_CBANK_PARAM_SIZE
	.align		4
.L_436:
        /*0070*/ 	.byte	0x03, 0x19
        /*0072*/ 	.short	0x0020


	//----- nvinfo : EIATTR_PARAM_CBANK
	.align		4
        /*0074*/ 	.byte	0x04, 0x0a
        /*0076*/ 	.short	(.L_438 - .L_437)
	.align		4
.L_437:
        /*0078*/ 	.word	index@(.nv.constant0._Z3addiPfS_S_)
        /*007c*/ 	.short	0x0380
        /*007e*/ 	.short	0x0020


	//----- nvinfo : EIATTR_SW_WAR
	.align		4
.L_438:
        /*0080*/ 	.byte	0x04, 0x36
        /*0082*/ 	.short	(.L_440 - .L_439)
.L_439:
        /*0084*/ 	.word	0x00000008
.L_440:


//--------------------- .nv.callgraph             --------------------------
	.section	.nv.callgraph,"",@"SHT_CUDA_CALLGRAPH"
	.align	4
	.sectionentsize	8
	.align		4
        /*0000*/ 	.word	0x00000000
	.align		4
        /*0004*/ 	.word	0xffffffff
	.align		4
        /*0008*/ 	.word	0x00000000
	.align		4
        /*000c*/ 	.word	0xfffffffe
	.align		4
        /*0010*/ 	.word	0x00000000
	.align		4
        /*0014*/ 	.word	0xfffffffd
	.align		4
        /*0018*/ 	.word	0x00000000
	.align		4
        /*001c*/ 	.word	0xfffffffc


//--------------------- .nv.constant4             --------------------------
	.section	.nv.constant4,"a",@progbits
	.align	8
	.align		8
.nv.constant4:
        /*0000*/ 	.dword	precalc_xorwow_matrix
	.align		8
        /*0008*/ 	.dword	precalc_xorwow_offset_matrix
	.align		8
        /*0010*/ 	.dword	mrg32k3aM1
	.align		8
        /*0018*/ 	.dword	mrg32k3aM2
	.align		8
        /*0020*/ 	.dword	mrg32k3aM1SubSeq
	.align		8
        /*0028*/ 	.dword	mrg32k3aM2SubSeq
	.align		8
        /*0030*/ 	.dword	mrg32k3aM1Seq
	.align		8
        /*0038*/ 	.dword	mrg32k3aM2Seq


//--------------------- .nv.constant3             --------------------------
	.section	.nv.constant3,"a",@progbits
	.align	8
.nv.constant3:
	.type		__cr_lgamma_table,@object
	.size		__cr_lgamma_table,(.L_8 - __cr_lgamma_table)
__cr_lgamma_table:
        /*0000*/ 	.byte	0x00, 0x00, 0x00, 0x00, 0x00, 0x00, 0x00, 0x00, 0x00, 0x00, 0x00, 0x00, 0x00, 0x00, 0x00, 0x00
        /*0010*/ 	.byte	0xef, 0x39, 0xfa, 0xfe, 0x42, 0x2e, 0xe6, 0x3f, 0x02, 0x20, 0x2a, 0xfa, 0x0b, 0xab, 0xfc, 0x3f
        /*0020*/ 	.byte	0xf9, 0x2c, 0x92, 0x7c, 0xa7, 0x6c, 0x09, 0x40, 0xc9, 0x79, 0x44, 0x3c, 0x64, 0x26, 0x13, 0x40
        /*0030*/ 	.byte	0xca, 0x01, 0xcf, 0x3a, 0x27, 0x51, 0x1a, 0x40, 0x30, 0xcc, 0x2d, 0xf3, 0xe1, 0x0c, 0x21, 0x40
        /*0040*/ 	.byte	0x0d, 0xb7, 0xfc, 0x82, 0x8e, 0x35, 0x25, 0x40
.L_8:


//--------------------- .text._Z31apply_twoplayerscore_derivativeiPfS_ --------------------------
	.section	.text._Z31apply_twoplayerscore_derivativeiPfS_,"ax",@progbits
	.align	128
        .global         _Z31apply_twoplayerscore_derivativeiPfS_
        .type           _Z31apply_twoplayerscore_derivativeiPfS_,@function
        .size           _Z31apply_twoplayerscore_derivativeiPfS_,(.L_x_207 - _Z31apply_twoplayerscore_derivativeiPfS_)
        .other          _Z31apply_twoplayerscore_derivativeiPfS_,@"STO_CUDA_ENTRY STV_DEFAULT"
_Z31apply_twoplayerscore_derivativeiPfS_:
.text._Z31apply_twoplayerscore_derivativeiPfS_:
[----:B------:R-:W-:Y:S01]  /*0000*/  LDC R1, c[0x0][0x37c] ;  /* 0x0000df00ff017b82 */ /* 0x000fe20000000800 */
[----:B------:R-:W0:Y:S07]  /*0010*/  S2R R5, SR_TID.X ;  /* 0x0000000000057919 */ /* 0x000e2e0000002100 */
[----:B------:R-:W0:Y:S01]  /*0020*/  S2UR UR4, SR_CTAID.X ;  /* 0x00000000000479c3 */ /* 0x000e220000002500 */
[----:B------:R-:W1:Y:S07]  /*0030*/  LDCU UR6, c[0x0][0x380] ;  /* 0x00007000ff0677ac */ /* 0x000e6e0008000800 */
[----:B------:R-:W0:Y:S01]  /*0040*/  LDC R4, c[0x0][0x360] ;  /* 0x0000d800ff047b82 */ /* 0x000e220000000800 */
[----:B------:R-:W2:Y:S01]  /*0050*/  LDCU UR5, c[0x0][0x370] ;  /* 0x00006e00ff0577ac */ /* 0x000ea20008000800 */
[----:B0-----:R-:W-:-:S02]  /*0060*/  IMAD R5, R4, UR4, R5 ;  /* 0x0000000404057c24 */ /* 0x001fc4000f8e0205 */
[----:B--2---:R-:W-:-:S03]  /*0070*/  IMAD R4, R4, UR5, RZ ;  /* 0x0000000504047c24 */ /* 0x004fc6000f8e02ff */
[----:B-1----:R-:W-:-:S13]  /*0080*/  ISETP.GE.AND P0, PT, R5, UR6, PT ;  /* 0x0000000605007c0c */ /* 0x002fda000bf06270 */
[----:B------:R-:W-:Y:S05]  /*0090*/  @P0 EXIT ;  /* 0x000000000000094d */ /* 0x000fea0003800000 */
[----:B------:R-:W0:Y:S01]  /*00a0*/  I2F.U32.RP R6, R4 ;  /* 0x0000000400067306 */ /* 0x000e220000209000 */
[----:B------:R-:W-:Y:S01]  /*00b0*/  IADD3 R0, PT, PT, R4, R5, RZ ;  /* 0x0000000504007210 */ /* 0x000fe20007ffe0ff */
[----:B------:R-:W1:Y:S01]  /*00c0*/  LDCU.64 UR4, c[0x0][0x358] ;  /* 0x00006b00ff0477ac */ /* 0x000e620008000a00 */
[----:B------:R-:W-:Y:S01]  /*00d0*/  IADD3 R9, PT, PT, RZ, -R4, RZ ;  /* 0x80000004ff097210 */ /* 0x000fe20007ffe0ff */
[----:B------:R-:W-:Y:S01]  /*00e0*/  BSSY.RECONVERGENT B0, `(.L_x_0) ;  /* 0x0000040000007945 */ /* 0x000fe20003800200 */
[C---:B------:R-:W-:Y:S02]  /*00f0*/  ISETP.GE.AND P0, PT, R0.reuse, UR6, PT ;  /* 0x0000000600007c0c */ /* 0x040fe4000bf06270 */
[----:B------:R-:W-:Y:S02]  /*0100*/  VIMNMX R7, PT, PT, R0, UR6, !PT ;  /* 0x0000000600077c48 */ /* 0x000fe4000ffe0100 */
[----:B------:R-:W-:Y:S02]  /*0110*/  SEL R16, RZ, 0x1, P0 ;  /* 0x00000001ff107807 */ /* 0x000fe40000000000 */
[----:B------:R-:W-:-:S02]  /*0120*/  ISETP.NE.U32.AND P2, PT, R4, RZ, PT ;  /* 0x000000ff0400720c */ /* 0x000fc40003f45070 */
[----:B------:R-:W-:Y:S01]  /*0130*/  IADD3 R7, PT, PT, R7, -R0, -R16 ;  /* 0x8000000007077210 */ /* 0x000fe20007ffe810 */
[----:B0-----:R-:W0:Y:S02]  /*0140*/  MUFU.RCP R6, R6 ;  /* 0x0000000600067308 */ /* 0x001e240000001000 */
[----:B0-----:R-:W-:-:S06]  /*0150*/  IADD3 R2, PT, PT, R6, 0xffffffe, RZ ;  /* 0x0ffffffe06027810 */ /* 0x001fcc0007ffe0ff */
[----:B------:R0:W2:Y:S02]  /*0160*/  F2I.FTZ.U32.TRUNC.NTZ R3, R2 ;  /* 0x0000000200037305 */ /* 0x0000a4000021f000 */
[----:B0-----:R-:W-:Y:S02]  /*0170*/  HFMA2 R2, -RZ, RZ, 0, 0 ;  /* 0x00000000ff027431 */ /* 0x001fe400000001ff */
[----:B--2---:R-:W-:-:S04]  /*0180*/  IMAD R9, R9, R3, RZ ;  /* 0x0000000309097224 */ /* 0x004fc800078e02ff */
[----:B------:R-:W-:-:S06]  /*0190*/  IMAD.HI.U32 R6, R3, R9, R2 ;  /* 0x0000000903067227 */ /* 0x000fcc00078e0002 */
[----:B------:R-:W-:-:S05]  /*01a0*/  IMAD.HI.U32 R3, R6, R7, RZ ;  /* 0x0000000706037227 */ /* 0x000fca00078e00ff */
[----:B------:R-:W-:-:S05]  /*01b0*/  IADD3 R0, PT, PT, -R3, RZ, RZ ;  /* 0x000000ff03007210 */ /* 0x000fca0007ffe1ff */
[----:B------:R-:W-:-:S05]  /*01c0*/  IMAD R7, R4, R0, R7 ;  /* 0x0000000004077224 */ /* 0x000fca00078e0207 */
[----:B------:R-:W-:-:S13]  /*01d0*/  ISETP.GE.U32.AND P0, PT, R7, R4, PT ;  /* 0x000000040700720c */ /* 0x000fda0003f06070 */
[----:B------:R-:W-:Y:S01]  /*01e0*/  @P0 IMAD.IADD R7, R7, 0x1, -R4 ;  /* 0x0000000107070824 */ /* 0x000fe200078e0a04 */
[----:B------:R-:W-:-:S04]  /*01f0*/  @P0 IADD3 R3, PT, PT, R3, 0x1, RZ ;  /* 0x0000000103030810 */ /* 0x000fc80007ffe0ff */
[----:B------:R-:W-:-:S13]  /*0200*/  ISETP.GE.U32.AND P1, PT, R7, R4, PT ;  /* 0x000000040700720c */ /* 0x000fda0003f26070 */
[----:B------:R-:W-:Y:S02]  /*0210*/  @P1 IADD3 R3, PT, PT, R3, 0x1, RZ ;  /* 0x0000000103031810 */ /* 0x000fe40007ffe0ff */
[----:B------:R-:W-:-:S04]  /*0220*/  @!P2 LOP3.LUT R3, RZ, R4, RZ, 0x33, !PT ;  /* 0x00000004ff03a212 */ /* 0x000fc800078e33ff */
[----:B------:R-:W-:-:S04]  /*0230*/  IADD3 R16, PT, PT, R16, R3, RZ ;  /* 0x0000000310107210 */ /* 0x000fc80007ffe0ff */
[----:B------:R-:W-:-:S04]  /*0240*/  LOP3.LUT R0, R16, 0x3, RZ, 0xc0, !PT ;  /* 0x0000000310007812 */ /* 0x000fc800078ec0ff */
[----:B------:R-:W-:-:S13]  /*0250*/  ISETP.NE.AND P0, PT, R0, 0x3, PT ;  /* 0x000000030000780c */ /* 0x000fda0003f05270 */
[----:B-1----:R-:W-:Y:S05]  /*0260*/  @!P0 BRA `(.L_x_1) ;  /* 0x00000000009c8947 */ /* 0x002fea0003800000 */
[----:B------:R-:W0:Y:S01]  /*0270*/  LDC.64 R14, c[0x0][0x390] ;  /* 0x0000e400ff0e7b82 */ /* 0x000e220000000a00 */
[----:B------:R-:W-:-:S04]  /*0280*/  IADD3 R0, PT, PT, R16, 0x1, RZ ;  /* 0x0000000110007810 */ /* 0x000fc80007ffe0ff */
[----:B------:R-:W-:-:S03]  /*0290*/  LOP3.LUT R0, R0, 0x3, RZ, 0xc0, !PT ;  /* 0x0000000300007812 */ /* 0x000fc600078ec0ff */
[----:B------:R-:W1:Y:S02]  /*02a0*/  LDC.64 R12, c[0x0][0x388] ;  /* 0x0000e200ff0c7b82 */ /* 0x000e640000000a00 */
[----:B------:R-:W-:-:S07]  /*02b0*/  IMAD.MOV R17, RZ, RZ, -R0 ;  /* 0x000000ffff117224 */ /* 0x000fce00078e0a00 */
.L_x_4:
[----:B-1----:R-:W-:-:S06]  /*02c0*/  IMAD.WIDE R2, R5, 0x4, R12 ;  /* 0x0000000405027825 */ /* 0x002fcc00078e020c */
[----:B--2---:R-:W2:Y:S01]  /*02d0*/  LDG.E R2, desc[UR4][R2.64] ;  /* 0x0000000402027981 */ /* 0x004ea2000c1e1900 */
[----:B------:R-:W-:Y:S01]  /*02e0*/  HFMA2 R9, -RZ, RZ, 3.7421875, 0 ;  /* 0x437c0000ff097431 */ /* 0x000fe200000001ff */
[----:B------:R-:W-:Y:S01]  /*02f0*/  MOV R7, 0x3bbb989d ;  /* 0x3bbb989d00077802 */ /* 0x000fe20000000f00 */
[----:B------:R-:W-:Y:S01]  /*0300*/  BSSY.RECONVERGENT B1, `(.L_x_2) ;  /* 0x000001a000017945 */ /* 0x000fe20003800200 */
[----:B------:R-:W-:-:S04]  /*0310*/  IADD3 R17, PT, PT, R17, 0x1, RZ ;  /* 0x0000000111117810 */ /* 0x000fc80007ffe0ff */
[----:B------:R-:W-:Y:S01]  /*0320*/  ISETP.NE.AND P2, PT, R17, RZ, PT ;  /* 0x000000ff1100720c */ /* 0x000fe20003f45270 */
[----:B--2---:R-:W-:-:S04]  /*0330*/  FFMA.SAT R0, R2, R7, 0.5 ;  /* 0x3f00000002007423 */ /* 0x004fc80000002007 */
[----:B------:R-:W-:-:S04]  /*0340*/  FFMA.RM R0, R0, R9, 12582913 ;  /* 0x4b40000100007423 */ /* 0x000fc80000004009 */
[C---:B------:R-:W-:Y:S01]  /*0350*/  FADD R7, R0.reuse, -12583039 ;  /* 0xcb40007f00077421 */ /* 0x040fe20000000000 */
[----:B------:R-:W-:-:S03]  /*0360*/  SHF.L.U32 R0, R0, 0x17, RZ ;  /* 0x0000001700007819 */ /* 0x000fc600000006ff */
[----:B------:R-:W-:-:S04]  /*0370*/  FFMA R7, R2, 1.4426950216293334961, -R7 ;  /* 0x3fb8aa3b02077823 */ /* 0x000fc80000000807 */
[----:B------:R-:W-:-:S06]  /*0380*/  FFMA R7, R2, 1.925963033500011079e-08, R7 ;  /* 0x32a5706002077823 */ /* 0x000fcc0000000007 */
[----:B------:R-:W1:Y:S02]  /*0390*/  MUFU.EX2 R7, R7 ;  /* 0x0000000700077308 */ /* 0x000e640000000800 */
[----:B-1----:R-:W-:-:S04]  /*03a0*/  FMUL R0, R0, R7 ;  /* 0x0000000700007220 */ /* 0x002fc80000400000 */
[----:B------:R-:W-:-:S04]  /*03b0*/  FADD R3, R0, 2 ;  /* 0x4000000000037421 */ /* 0x000fc80000000000 */
[C---:B------:R-:W-:Y:S01]  /*03c0*/  FFMA R6, R0.reuse, R3, 1 ;  /* 0x3f80000000067423 */ /* 0x040fe20000000003 */
[----:B------:R-:W-:-:S03]  /*03d0*/  FADD R3, R0, R0 ;  /* 0x0000000000037221 */ /* 0x000fc60000000000 */
[----:B------:R-:W1:Y:S08]  /*03e0*/  MUFU.RCP R2, R6 ;  /* 0x0000000600027308 */ /* 0x000e700000001000 */
[----:B------:R-:W2:Y:S01]  /*03f0*/  FCHK P0, R3, R6 ;  /* 0x0000000603007302 */ /* 0x000ea20000000000 */
[----:B-1----:R-:W-:-:S04]  /*0400*/  FFMA R9, -R6, R2, 1 ;  /* 0x3f80000006097423 */ /* 0x002fc80000000102 */
[----:B------:R-:W-:-:S04]  /*0410*/  FFMA R2, R2, R9, R2 ;  /* 0x0000000902027223 */ /* 0x000fc80000000002 */
[----:B------:R-:W-:-:S04]  /*0420*/  FFMA R9, R3, R2, RZ ;  /* 0x0000000203097223 */ /* 0x000fc800000000ff */
[----:B------:R-:W-:-:S04]  /*0430*/  FFMA R0, -R6, R9, R3 ;  /* 0x0000000906007223 */ /* 0x000fc80000000103 */
[----:B------:R-:W-:Y:S01]  /*0440*/  FFMA R0, R2, R0, R9 ;  /* 0x0000000002007223 */ /* 0x000fe20000000009 */
[----:B0-----:R-:W-:Y:S01]  /*0450*/  IMAD.WIDE R8, R5, 0x4, R14 ;  /* 0x0000000405087825 */ /* 0x001fe200078e020e */
[----:B--2---:R-:W-:Y:S06]  /*0460*/  @!P0 BRA `(.L_x_3) ;  /* 0x00000000000c8947 */ /* 0x004fec0003800000 */
[----:B------:R-:W-:Y:S01]  /*0470*/  IMAD.MOV.U32 R0, RZ, RZ, R6 ;  /* 0x000000ffff007224 */ /* 0x000fe200078e0006 */
[----:B------:R-:W-:-:S07]  /*0480*/  MOV R2, 0x4a0 ;  /* 0x000004a000027802 */ /* 0x000fce0000000f00 */
[----:B------:R-:W-:Y:S05]  /*0490*/  CALL.REL.NOINC `($__internal_0_$__cuda_sm3x_div_rn_noftz_f32_slowpath) ;  /* 0x0000000800187944 */ /* 0x000fea0003c00000 */
.L_x_3:
[----:B------:R-:W-:Y:S05]  /*04a0*/  BSYNC.RECONVERGENT B1 ;  /* 0x0000000000017941 */ /* 0x000fea0003800200 */
.L_x_2:
[----:B------:R2:W-:Y:S01]  /*04b0*/  STG.E desc[UR4][R8.64], R0 ;  /* 0x0000000008007986 */ /* 0x0005e2000c101904 */
[----:B------:R-:W-:Y:S01]  /*04c0*/  IADD3 R5, PT, PT, R4, R5, RZ ;  /* 0x0000000504057210 */ /* 0x000fe20007ffe0ff */
[----:B------:R-:W-:Y:S06]  /*04d0*/  @P2 BRA `(.L_x_4) ;  /* 0xfffffffc00782947 */ /* 0x000fec000383ffff */
.L_x_1:
[----:B------:R-:W-:Y:S05]  /*04e0*/  BSYNC.RECONVERGENT B0 ;  /* 0x0000000000007941 */ /* 0x000fea0003800200 */
.L_x_0:
[----:B------:R-:W0:Y:S01]  /*04f0*/  LDC.64 R12, c[0x0][0x390] ;  /* 0x0000e400ff0c7b82 */ /* 0x000e220000000a00 */
[----:B------:R-:W-:Y:S01]  /*0500*/  ISETP.GE.U32.AND P0, PT, R16, 0x3, PT ;  /* 0x000000031000780c */ /* 0x000fe20003f06070 */
[----:B------:R-:W1:Y:S06]  /*0510*/  LDCU UR6, c[0x0][0x380] ;  /* 0x00007000ff0677ac */ /* 0x000e6c0008000800 */
[----:B--2---:R-:W2:Y:S06]  /*0520*/  LDC.64 R8, c[0x0][0x388] ;  /* 0x0000e200ff087b82 */ /* 0x004eac0000000a00 */
[----:B-1----:R-:W-:Y:S05]  /*0530*/  @!P0 EXIT ;  /* 0x000000000000894d */ /* 0x002fea0003800000 */
.L_x_13:
[----:B--2---:R-:W-:-:S05]  /*0540*/  IMAD.WIDE R14, R5, 0x4, R8 ;  /* 0x00000004050e7825 */ /* 0x004fca00078e0208 */
[----:B------:R-:W2:Y:S01]  /*0550*/  LDG.E R0, desc[UR4][R14.64] ;  /* 0x000000040e007981 */ /* 0x000ea2000c1e1900 */
[----:B------:R-:W-:Y:S01]  /*0560*/  HFMA2 R7, -RZ, RZ, 3.7421875, 0 ;  /* 0x437c0000ff077431 */ /* 0x000fe200000001ff */
[----:B------:R-:W-:Y:S01]  /*0570*/  MOV R3, 0x3bbb989d ;  /* 0x3bbb989d00037802 */ /* 0x000fe20000000f00 */
[----:B------:R-:W-:Y:S04]  /*0580*/  BSSY.RECONVERGENT B0, `(.L_x_5) ;  /* 0x0000017000007945 */ /* 0x000fe80003800200 */
[----:B--2---:R-:W-:-:S04]  /*0590*/  FFMA.SAT R2, R0, R3, 0.5 ;  /* 0x3f00000000027423 */ /* 0x004fc80000002003 */
[----:B------:R-:W-:-:S04]  /*05a0*/  FFMA.RM R2, R2, R7, 12582913 ;  /* 0x4b40000102027423 */ /* 0x000fc80000004007 */
[C---:B------:R-:W-:Y:S01]  /*05b0*/  FADD R3, R2.reuse, -12583039 ;  /* 0xcb40007f02037421 */ /* 0x040fe20000000000 */
[----:B------:R-:W-:-:S03]  /*05c0*/  SHF.L.U32 R2, R2, 0x17, RZ ;  /* 0x0000001702027819 */ /* 0x000fc600000006ff */
[----:B------:R-:W-:-:S04]  /*05d0*/  FFMA R3, R0, 1.4426950216293334961, -R3 ;  /* 0x3fb8aa3b00037823 */ /* 0x000fc80000000803 */
[----:B------:R-:W-:-:S04]  /*05e0*/  FFMA R0, R0, 1.925963033500011079e-08, R3 ;  /* 0x32a5706000007823 */ /* 0x000fc80000000003 */
        /* <DEDUP_REMOVED lines=12> */
[----:B--2---:R-:W-:Y:S06]  /*06b0*/  @!P0 BRA `(.L_x_6) ;  /* 0x00000000000c8947 */ /* 0x004fec0003800000 */
[----:B------:R-:W-:Y:S01]  /*06c0*/  IMAD.MOV.U32 R0, RZ, RZ, R6 ;  /* 0x000000ffff007224 */ /* 0x000fe200078e0006 */
[----:B------:R-:W-:-:S07]  /*06d0*/  MOV R2, 0x6f0 ;  /* 0x000006f000027802 */ /* 0x000fce0000000f00 */
[----:B0-----:R-:W-:Y:S05]  /*06e0*/  CALL.REL.NOINC `($__internal_0_$__cuda_sm3x_div_rn_noftz_f32_slowpath) ;  /* 0x0000000400847944 */ /* 0x001fea0003c00000 */
.L_x_6:
[----:B------:R-:W-:Y:S05]  /*06f0*/  BSYNC.RECONVERGENT B0 ;  /* 0x0000000000007941 */ /* 0x000fea0003800200 */
.L_x_5:
[----:B0-----:R-:W-:-:S04]  /*0700*/  IMAD.WIDE R16, R5, 0x4, R12 ;  /* 0x0000000405107825 */ /* 0x001fc800078e020c */
[----:B------:R-:W-:Y:S01]  /*0710*/  IMAD.WIDE R14, R4, 0x4, R14 ;  /* 0x00000004040e7825 */ /* 0x000fe200078e020e */
[----:B------:R0:W-:Y:S04]  /*0720*/  STG.E desc[UR4][R16.64], R0 ;  /* 0x0000000010007986 */ /* 0x0001e8000c101904 */
        /* <DEDUP_REMOVED lines=12> */
[----:B0-----:R-:W-:-:S04]  /*07f0*/  FADD R0, R3, 2 ;  /* 0x4000000003007421 */ /* 0x001fc80000000000 */
[C---:B------:R-:W-:Y:S01]  /*0800*/  FFMA R6, R3.reuse, R0, 1 ;  /* 0x3f80000003067423 */ /* 0x040fe20000000000 */
[----:B------:R-:W-:-:S03]  /*0810*/  FADD R3, R3, R3 ;  /* 0x0000000303037221 */ /* 0x000fc60000000000 */
[----:B------:R-:W0:Y:S08]  /*0820*/  MUFU.RCP R0, R6 ;  /* 0x0000000600007308 */ /* 0x000e300000001000 */
[----:B------:R-:W1:Y:S01]  /*0830*/  FCHK P0, R3, R6 ;  /* 0x0000000603007302 */ /* 0x000e620000000000 */
[----:B0-----:R-:W-:-:S04]  /*0840*/  FFMA R11, -R6, R0, 1 ;  /* 0x3f800000060b7423 */ /* 0x001fc80000000100 */
[----:B------:R-:W-:-:S04]  /*0850*/  FFMA R0, R0, R11, R0 ;  /* 0x0000000b00007223 */ /* 0x000fc80000000000 */
[----:B------:R-:W-:-:S04]  /*0860*/  FFMA R11, R3, R0, RZ ;  /* 0x00000000030b7223 */ /* 0x000fc800000000ff */
[----:B------:R-:W-:-:S04]  /*0870*/  FFMA R2, -R6, R11, R3 ;  /* 0x0000000b06027223 */ /* 0x000fc80000000103 */
[----:B------:R-:W-:Y:S01]  /*0880*/  FFMA R0, R0, R2, R11 ;  /* 0x0000000200007223 */ /* 0x000fe2000000000b */
[----:B-1----:R-:W-:Y:S06]  /*0890*/  @!P0 BRA `(.L_x_8) ;  /* 0x00000000000c8947 */ /* 0x002fec0003800000 */
[----:B------:R-:W-:Y:S02]  /*08a0*/  MOV R0, R6 ;  /* 0x0000000600007202 */ /* 0x000fe40000000f00 */
[----:B------:R-:W-:-:S07]  /*08b0*/  MOV R2, 0x8d0 ;  /* 0x000008d000027802 */ /* 0x000fce0000000f00 */
[----:B------:R-:W-:Y:S05]  /*08c0*/  CALL.REL.NOINC `($__internal_0_$__cuda_sm3x_div_rn_noftz_f32_slowpath) ;  /* 0x00000004000c7944 */ /* 0x000fea0003c00000 */
.L_x_8:
[----:B------:R-:W-:Y:S05]  /*08d0*/  BSYNC.RECONVERGENT B0 ;  /* 0x0000000000007941 */ /* 0x000fea0003800200 */
.L_x_7:
[----:B------:R-:W-:-:S04]  /*08e0*/  IMAD.WIDE R16, R4, 0x4, R16 ;  /* 0x0000000404107825 */ /* 0x000fc800078e0210 */
[----:B------:R-:W-:Y:S01]  /*08f0*/  IMAD.WIDE R14, R4, 0x4, R14 ;  /* 0x00000004040e7825 */ /* 0x000fe200078e020e */
[----:B------:R0:W-:Y:S04]  /*0900*/  STG.E desc[UR4][R16.64], R0 ;  /* 0x0000000010007986 */ /* 0x0001e8000c101904 */
[----:B------:R-:W2:Y:S01]  /*0910*/  LDG.E R2, desc[UR4][R14.64] ;  /* 0x000000040e027981 */ /* 0x000ea2000c1e1900 */
[----:B------:R-:W-:Y:S01]  /*0920*/  MOV R3, 0x3bbb989d ;  /* 0x3bbb989d00037802 */ /* 0x000fe20000000f00 */
[----:B------:R-:W-:Y:S01]  /*0930*/  IMAD.MOV.U32 R6, RZ, RZ, 0x437c0000 ;  /* 0x437c0000ff067424 */ /* 0x000fe200078e00ff */
[----:B------:R-:W-:Y:S03]  /*0940*/  BSSY.RECONVERGENT B0, `(.L_x_9) ;  /* 0x0000017000007945 */ /* 0x000fe60003800200 */
        /* <DEDUP_REMOVED lines=22> */
.L_x_10:
[----:B------:R-:W-:Y:S05]  /*0ab0*/  BSYNC.RECONVERGENT B0 ;  /* 0x0000000000007941 */ /* 0x000fea0003800200 */
.L_x_9:
[----:B------:R-:W-:-:S04]  /*0ac0*/  IMAD.WIDE R16, R4, 0x4, R16 ;  /* 0x0000000404107825 */ /* 0x000fc800078e0210 */
[----:B------:R-:W-:Y:S01]  /*0ad0*/  IMAD.WIDE R14, R4, 0x4, R14 ;  /* 0x00000004040e7825 */ /* 0x000fe200078e020e */
[----:B------:R0:W-:Y:S05]  /*0ae0*/  STG.E desc[UR4][R16.64], R0 ;  /* 0x0000000010007986 */ /* 0x0001ea000c101904 */
[----:B------:R-:W2:Y:S01]  /*0af0*/  LDG.E R14, desc[UR4][R14.64] ;  /* 0x000000040e0e7981 */ /* 0x000ea2000c1e1900 */
[----:B------:R-:W-:Y:S01]  /*0b00*/  HFMA2 R3, -RZ, RZ, 0.96630859375, -0.0022525787353515625 ;  /* 0x3bbb989dff037431 */ /* 0x000fe200000001ff */
[----:B------:R-:W-:Y:S01]  /*0b10*/  MOV R7, 0x437c0000 ;  /* 0x437c000000077802 */ /* 0x000fe20000000f00 */
        /* <DEDUP_REMOVED lines=20> */
[----:B------:R-:W-:Y:S01]  /*0c60*/  IMAD.MOV.U32 R0, RZ, RZ, R10 ;  /* 0x000000ffff007224 */ /* 0x000fe200078e000a */
[----:B------:R-:W-:-:S07]  /*0c70*/  MOV R2, 0xc90 ;  /* 0x00000c9000027802 */ /* 0x000fce0000000f00 */
[----:B------:R-:W-:Y:S05]  /*0c80*/  CALL.REL.NOINC `($__internal_0_$__cuda_sm3x_div_rn_noftz_f32_slowpath) ;  /* 0x00000000001c7944 */ /* 0x000fea0003c00000 */
.L_x_12:
[----:B------:R-:W-:Y:S05]  /*0c90*/  BSYNC.RECONVERGENT B0 ;  /* 0x0000000000007941 */ /* 0x000fea0003800200 */
.L_x_11:
[C---:B------:R-:W-:Y:S01]  /*0ca0*/  IMAD.WIDE R16, R4.reuse, 0x4, R16 ;  /* 0x0000000404107825 */ /* 0x040fe200078e0210 */
[----:B------:R-:W-:-:S04]  /*0cb0*/  LEA R5, R4, R5, 0x2 ;  /* 0x0000000504057211 */ /* 0x000fc800078e10ff */
[----:B------:R1:W-:Y:S01]  /*0cc0*/  STG.E desc[UR4][R16.64], R0 ;  /* 0x0000000010007986 */ /* 0x0003e2000c101904 */
[----:B------:R-:W-:-:S13]  /*0cd0*/  ISETP.GE.AND P0, PT, R5, UR6, PT ;  /* 0x0000000605007c0c */ /* 0x000fda000bf06270 */
[----:B-1----:R-:W-:Y:S05]  /*0ce0*/  @!P0 BRA `(.L_x_13) ;  /* 0xfffffff800148947 */ /* 0x002fea000383ffff */
[----:B------:R-:W-:Y:S05]  /*0cf0*/  EXIT ;  /* 0x000000000000794d */ /* 0x000fea0003800000 */
        .weak           $__internal_0_$__cuda_sm3x_div_rn_noftz_f32_slowpath
        .type           $__internal_0_$__cuda_sm3x_div_rn_noftz_f32_slowpath,@function
        .size           $__internal_0_$__cuda_sm3x_div_rn_noftz_f32_slowpath,(.L_x_207 - $__internal_0_$__cuda_sm3x_div_rn_noftz_f32_slowpath)
$__internal_0_$__cuda_sm3x_div_rn_noftz_f32_slowpath:
[----:B------:R-:W-:Y:S01]  /*0d00*/  SHF.R.U32.HI R6, RZ, 0x17, R0 ;  /* 0x00000017ff067819 */ /* 0x000fe20000011600 */
[----:B------:R-:W-:Y:S01]  /*0d10*/  BSSY.RECONVERGENT B2, `(.L_x_14) ;  /* 0x0000062000027945 */ /* 0x000fe20003800200 */
[----:B------:R-:W-:Y:S02]  /*0d20*/  SHF.R.U32.HI R10, RZ, 0x17, R3 ;  /* 0x00000017ff0a7819 */ /* 0x000fe40000011603 */
[----:B------:R-:W-:Y:S02]  /*0d30*/  LOP3.LUT R6, R6, 0xff, RZ, 0xc0, !PT ;  /* 0x000000ff06067812 */ /* 0x000fe400078ec0ff */
[----:B------:R-:W-:Y:S02]  /*0d40*/  LOP3.LUT R10, R10, 0xff, RZ, 0xc0, !PT ;  /* 0x000000ff0a0a7812 */ /* 0x000fe400078ec0ff */
[----:B------:R-:W-:Y:S02]  /*0d50*/  IADD3 R11, PT, PT, R6, -0x1, RZ ;  /* 0xffffffff060b7810 */ /* 0x000fe40007ffe0ff */
[----:B------:R-:W-:-:S02]  /*0d60*/  IADD3 R18, PT, PT, R10, -0x1, RZ ;  /* 0xffffffff0a127810 */ /* 0x000fc40007ffe0ff */
[----:B------:R-:W-:-:S04]  /*0d70*/  ISETP.GT.U32.AND P0, PT, R11, 0xfd, PT ;  /* 0x000000fd0b00780c */ /* 0x000fc80003f04070 */
[----:B------:R-:W-:-:S13]  /*0d80*/  ISETP.GT.U32.OR P0, PT, R18, 0xfd, P0 ;  /* 0x000000fd1200780c */ /* 0x000fda0000704470 */
[----:B------:R-:W-:Y:S01]  /*0d90*/  @!P0 MOV R7, RZ ;  /* 0x000000ff00078202 */ /* 0x000fe20000000f00 */
[----:B------:R-:W-:Y:S06]  /*0da0*/  @!P0 BRA `(.L_x_15) ;  /* 0x00000000005c8947 */ /* 0x000fec0003800000 */
[----:B------:R-:W-:Y:S02]  /*0db0*/  FSETP.GTU.FTZ.AND P0, PT, |R3|, +INF , PT ;  /* 0x7f8000000300780b */ /* 0x000fe40003f1c200 */
[----:B------:R-:W-:-:S04]  /*0dc0*/  FSETP.GTU.FTZ.AND P1, PT, |R0|, +INF , PT ;  /* 0x7f8000000000780b */ /* 0x000fc80003f3c200 */
[----:B------:R-:W-:-:S13]  /*0dd0*/  PLOP3.LUT P0, PT, P0, P1, PT, 0xf8, 0x8f ;  /* 0x00000000008f781c */ /* 0x000fda0000703f70 */
[----:B------:R-:W-:Y:S05]  /*0de0*/  @P0 BRA `(.L_x_16) ;  /* 0x00000004004c0947 */ /* 0x000fea0003800000 */
[----:B------:R-:W-:-:S13]  /*0df0*/  LOP3.LUT P0, RZ, R0, 0x7fffffff, R3, 0xc8, !PT ;  /* 0x7fffffff00ff7812 */ /* 0x000fda000780c803 */
[----:B------:R-:W-:Y:S05]  /*0e00*/  @!P0 BRA `(.L_x_17) ;  /* 0x00000004003c8947 */ /* 0x000fea0003800000 */
[C---:B------:R-:W-:Y:S02]  /*0e10*/  FSETP.NEU.FTZ.AND P3, PT, |R3|.reuse, +INF , PT ;  /* 0x7f8000000300780b */ /* 0x040fe40003f7d200 */
[----:B------:R-:W-:Y:S02]  /*0e20*/  FSETP.NEU.FTZ.AND P1, PT, |R0|, +INF , PT ;  /* 0x7f8000000000780b */ /* 0x000fe40003f3d200 */
[----:B------:R-:W-:-:S11]  /*0e30*/  FSETP.NEU.FTZ.AND P0, PT, |R3|, +INF , PT ;  /* 0x7f8000000300780b */ /* 0x000fd60003f1d200 */
[----:B------:R-:W-:Y:S05]  /*0e40*/  @!P1 BRA !P3, `(.L_x_17) ;  /* 0x00000004002c9947 */ /* 0x000fea0005800000 */
[----:B------:R-:W-:-:S04]  /*0e50*/  LOP3.LUT P3, RZ, R3, 0x7fffffff, RZ, 0xc0, !PT ;  /* 0x7fffffff03ff7812 */ /* 0x000fc8000786c0ff */
[----:B------:R-:W-:-:S13]  /*0e60*/  PLOP3.LUT P1, PT, P1, P3, PT, 0x2f, 0xf2 ;  /* 0x0000000000f2781c */ /* 0x000fda0000f26577 */
[----:B------:R-:W-:Y:S05]  /*0e70*/  @P1 BRA `(.L_x_18) ;  /* 0x0000000400181947 */ /* 0x000fea0003800000 */
[----:B------:R-:W-:-:S04]  /*0e80*/  LOP3.LUT P1, RZ, R0, 0x7fffffff, RZ, 0xc0, !PT ;  /* 0x7fffffff00ff7812 */ /* 0x000fc8000782c0ff */
[----:B------:R-:W-:-:S13]  /*0e90*/  PLOP3.LUT P0, PT, P0, P1, PT, 0x2f, 0xf2 ;  /* 0x0000000000f2781c */ /* 0x000fda0000702577 */
[----:B------:R-:W-:Y:S05]  /*0ea0*/  @P0 BRA `(.L_x_19) ;  /* 0x0000000400000947 */ /* 0x000fea0003800000 */
[----:B------:R-:W-:Y:S02]  /*0eb0*/  ISETP.GE.AND P0, PT, R18, RZ, PT ;  /* 0x000000ff1200720c */ /* 0x000fe40003f06270 */
[----:B------:R-:W-:-:S11]  /*0ec0*/  ISETP.GE.AND P1, PT, R11, RZ, PT ;  /* 0x000000ff0b00720c */ /* 0x000fd60003f26270 */
[----:B------:R-:W-:Y:S01]  /*0ed0*/  @P0 MOV R7, RZ ;  /* 0x000000ff00070202 */ /* 0x000fe20000000f00 */
[----:B------:R-:W-:Y:S02]  /*0ee0*/  @!P0 IMAD.MOV.U32 R7, RZ, RZ, -0x40 ;  /* 0xffffffc0ff078424 */ /* 0x000fe400078e00ff */
[----:B------:R-:W-:Y:S01]  /*0ef0*/  @!P0 FFMA R3, R3, 1.84467440737095516160e+19, RZ ;  /* 0x5f80000003038823 */ /* 0x000fe200000000ff */
[----:B------:R-:W-:Y:S02]  /*0f00*/  @!P1 FFMA R0, R0, 1.84467440737095516160e+19, RZ ;  /* 0x5f80000000009823 */ /* 0x000fe400000000ff */
[----:B------:R-:W-:-:S07]  /*0f10*/  @!P1 IADD3 R7, PT, PT, R7, 0x40, RZ ;  /* 0x0000004007079810 */ /* 0x000fce0007ffe0ff */
.L_x_15:
[----:B------:R-:W-:Y:S01]  /*0f20*/  LEA R11, R6, 0xc0800000, 0x17 ;  /* 0xc0800000060b7811 */ /* 0x000fe200078eb8ff */
[----:B------:R-:W-:Y:S01]  /*0f30*/  BSSY.RECONVERGENT B3, `(.L_x_20) ;  /* 0x0000036000037945 */ /* 0x000fe20003800200 */
[----:B------:R-:W-:Y:S02]  /*0f40*/  IADD3 R10, PT, PT, R10, -0x7f, RZ ;  /* 0xffffff810a0a7810 */ /* 0x000fe40007ffe0ff */
[----:B------:R-:W-:Y:S02]  /*0f50*/  IADD3 R20, PT, PT, -R11, R0, RZ ;  /* 0x000000000b147210 */ /* 0x000fe40007ffe1ff */
[C---:B------:R-:W-:Y:S01]  /*0f60*/  IADD3 R6, PT, PT, R10.reuse, 0x7f, -R6 ;  /* 0x0000007f0a067810 */ /* 0x040fe20007ffe806 */
[----:B------:R-:W-:Y:S01]  /*0f70*/  IMAD R0, R10, -0x800000, R3 ;  /* 0xff8000000a007824 */ /* 0x000fe200078e0203 */
[----:B------:R-:W0:Y:S01]  /*0f80*/  MUFU.RCP R18, R20 ;  /* 0x0000001400127308 */ /* 0x000e220000001000 */
[----:B------:R-:W-:Y:S01]  /*0f90*/  FADD.FTZ R11, -R20, -RZ ;  /* 0x800000ff140b7221 */ /* 0x000fe20000010100 */
[----:B------:R-:W-:-:S03]  /*0fa0*/  IADD3 R7, PT, PT, R6, R7, RZ ;  /* 0x0000000706077210 */ /* 0x000fc60007ffe0ff */
[----:B0-----:R-:W-:-:S04]  /*0fb0*/  FFMA R19, R18, R11, 1 ;  /* 0x3f80000012137423 */ /* 0x001fc8000000000b */
[----:B------:R-:W-:-:S04]  /*0fc0*/  FFMA R19, R18, R19, R18 ;  /* 0x0000001312137223 */ /* 0x000fc80000000012 */
[----:B------:R-:W-:-:S04]  /*0fd0*/  FFMA R18, R0, R19, RZ ;  /* 0x0000001300127223 */ /* 0x000fc800000000ff */
[----:B------:R-:W-:-:S04]  /*0fe0*/  FFMA R3, R11, R18, R0 ;  /* 0x000000120b037223 */ /* 0x000fc80000000000 */
[----:B------:R-:W-:-:S04]  /*0ff0*/  FFMA R18, R19, R3, R18 ;  /* 0x0000000313127223 */ /* 0x000fc80000000012 */
[----:B------:R-:W-:-:S04]  /*1000*/  FFMA R11, R11, R18, R0 ;  /* 0x000000120b0b7223 */ /* 0x000fc80000000000 */
[----:B------:R-:W-:-:S05]  /*1010*/  FFMA R0, R19, R11, R18 ;  /* 0x0000000b13007223 */ /* 0x000fca0000000012 */
[----:B------:R-:W-:-:S04]  /*1020*/  SHF.R.U32.HI R3, RZ, 0x17, R0 ;  /* 0x00000017ff037819 */ /* 0x000fc80000011600 */
[----:B------:R-:W-:-:S04]  /*1030*/  LOP3.LUT R6, R3, 0xff, RZ, 0xc0, !PT ;  /* 0x000000ff03067812 */ /* 0x000fc800078ec0ff */
[----:B------:R-:W-:-:S05]  /*1040*/  IADD3 R3, PT, PT, R6, R7, RZ ;  /* 0x0000000706037210 */ /* 0x000fca0007ffe0ff */
[----:B------:R-:W-:-:S05]  /*1050*/  VIADD R6, R3, 0xffffffff ;  /* 0xffffffff03067836 */ /* 0x000fca0000000000 */
[----:B------:R-:W-:-:S13]  /*1060*/  ISETP.GE.U32.AND P0, PT, R6, 0xfe, PT ;  /* 0x000000fe0600780c */ /* 0x000fda0003f06070 */
[----:B------:R-:W-:Y:S05]  /*1070*/  @!P0 BRA `(.L_x_21) ;  /* 0x0000000000808947 */ /* 0x000fea0003800000 */
[----:B------:R-:W-:-:S13]  /*1080*/  ISETP.GT.AND P0, PT, R3, 0xfe, PT ;  /* 0x000000fe0300780c */ /* 0x000fda0003f04270 */
[----:B------:R-:W-:Y:S05]  /*1090*/  @P0 BRA `(.L_x_22) ;  /* 0x00000000006c0947 */ /* 0x000fea0003800000 */
[----:B------:R-:W-:-:S13]  /*10a0*/  ISETP.GE.AND P0, PT, R3, 0x1, PT ;  /* 0x000000010300780c */ /* 0x000fda0003f06270 */
[----:B------:R-:W-:Y:S05]  /*10b0*/  @P0 BRA `(.L_x_23) ;  /* 0x0000000000740947 */ /* 0x000fea0003800000 */
[----:B------:R-:W-:Y:S02]  /*10c0*/  ISETP.GE.AND P0, PT, R3, -0x18, PT ;  /* 0xffffffe80300780c */ /* 0x000fe40003f06270 */
[----:B------:R-:W-:-:S11]  /*10d0*/  LOP3.LUT R0, R0, 0x80000000, RZ, 0xc0, !PT ;  /* 0x8000000000007812 */ /* 0x000fd600078ec0ff */
[----:B------:R-:W-:Y:S05]  /*10e0*/  @!P0 BRA `(.L_x_23) ;  /* 0x0000000000688947 */ /* 0x000fea0003800000 */
[CCC-:B------:R-:W-:Y:S01]  /*10f0*/  FFMA.RZ R6, R19.reuse, R11.reuse, R18.reuse ;  /* 0x0000000b13067223 */ /* 0x1c0fe2000000c012 */
[CCC-:B------:R-:W-:Y:S01]  /*1100*/  FFMA.RP R7, R19.reuse, R11.reuse, R18.reuse ;  /* 0x0000000b13077223 */ /* 0x1c0fe20000008012 */
[----:B------:R-:W-:Y:S01]  /*1110*/  FFMA.RM R18, R19, R11, R18 ;  /* 0x0000000b13127223 */ /* 0x000fe20000004012 */
[C---:B------:R-:W-:Y:S02]  /*1120*/  IADD3 R10, PT, PT, R3.reuse, 0x20, RZ ;  /* 0x00000020030a7810 */ /* 0x040fe40007ffe0ff */
[----:B------:R-:W-:Y:S02]  /*1130*/  LOP3.LUT R6, R6, 0x7fffff, RZ, 0xc0, !PT ;  /* 0x007fffff06067812 */ /* 0x000fe400078ec0ff */
[C---:B------:R-:W-:Y:S02]  /*1140*/  ISETP.NE.AND P3, PT, R3.reuse, RZ, PT ;  /* 0x000000ff0300720c */ /* 0x040fe40003f65270 */
[----:B------:R-:W-:Y:S02]  /*1150*/  LOP3.LUT R11, R6, 0x800000, RZ, 0xfc, !PT ;  /* 0x00800000060b7812 */ /* 0x000fe400078efcff */
[----:B------:R-:W-:-:S02]  /*1160*/  ISETP.NE.AND P1, PT, R3, RZ, PT ;  /* 0x000000ff0300720c */ /* 0x000fc40003f25270 */
[----:B------:R-:W-:Y:S02]  /*1170*/  IADD3 R3, PT, PT, -R3, RZ, RZ ;  /* 0x000000ff03037210 */ /* 0x000fe40007ffe1ff */
[----:B------:R-:W-:Y:S02]  /*1180*/  SHF.L.U32 R10, R11, R10, RZ ;  /* 0x0000000a0b0a7219 */ /* 0x000fe400000006ff */
[----:B------:R-:W-:Y:S02]  /*1190*/  FSETP.NEU.FTZ.AND P0, PT, R7, R18, PT ;  /* 0x000000120700720b */ /* 0x000fe40003f1d000 */
[----:B------:R-:W-:Y:S02]  /*11a0*/  SEL R6, R3, RZ, P3 ;  /* 0x000000ff03067207 */ /* 0x000fe40001800000 */
[----:B------:R-:W-:Y:S02]  /*11b0*/  ISETP.NE.AND P1, PT, R10, RZ, P1 ;  /* 0x000000ff0a00720c */ /* 0x000fe40000f25270 */
[----:B------:R-:W-:-:S02]  /*11c0*/  SHF.R.U32.HI R10, RZ, R6, R11 ;  /* 0x00000006ff0a7219 */ /* 0x000fc4000001160b */
[----:B------:R-:W-:Y:S02]  /*11d0*/  PLOP3.LUT P0, PT, P0, P1, PT, 0xf8, 0x8f ;  /* 0x00000000008f781c */ /* 0x000fe40000703f70 */
[----:B------:R-:W-:Y:S02]  /*11e0*/  SHF.R.U32.HI R6, RZ, 0x1, R10 ;  /* 0x00000001ff067819 */ /* 0x000fe4000001160a */
[----:B------:R-:W-:-:S04]  /*11f0*/  SEL R3, RZ, 0x1, !P0 ;  /* 0x00000001ff037807 */ /* 0x000fc80004000000 */
[----:B------:R-:W-:-:S04]  /*1200*/  LOP3.LUT R3, R3, 0x1, R6, 0xf8, !PT ;  /* 0x0000000103037812 */ /* 0x000fc800078ef806 */
[----:B------:R-:W-:-:S04]  /*1210*/  LOP3.LUT R3, R3, R10, RZ, 0xc0, !PT ;  /* 0x0000000a03037212 */ /* 0x000fc800078ec0ff */
[----:B------:R-:W-:-:S04]  /*1220*/  IADD3 R3, PT, PT, R6, R3, RZ ;  /* 0x0000000306037210 */ /* 0x000fc80007ffe0ff */
[----:B------:R-:W-:Y:S01]  /*1230*/  LOP3.LUT R0, R3, R0, RZ, 0xfc, !PT ;  /* 0x0000000003007212 */ /* 0x000fe200078efcff */
[----:B------:R-:W-:Y:S06]  /*1240*/  BRA `(.L_x_23) ;  /* 0x0000000000107947 */ /* 0x000fec0003800000 */
.L_x_22:
[----:B------:R-:W-:-:S04]  /*1250*/  LOP3.LUT R0, R0, 0x80000000, RZ, 0xc0, !PT ;  /* 0x8000000000007812 */ /* 0x000fc800078ec0ff */
[----:B------:R-:W-:Y:S01]  /*1260*/  LOP3.LUT R0, R0, 0x7f800000, RZ, 0xfc, !PT ;  /* 0x7f80000000007812 */ /* 0x000fe200078efcff */
[----:B------:R-:W-:Y:S06]  /*1270*/  BRA `(.L_x_23) ;  /* 0x0000000000047947 */ /* 0x000fec0003800000 */
.L_x_21:
[----:B------:R-:W-:-:S07]  /*1280*/  LEA R0, R7, R0, 0x17 ;  /* 0x0000000007007211 */ /* 0x000fce00078eb8ff */
.L_x_23:
[----:B------:R-:W-:Y:S05]  /*1290*/  BSYNC.RECONVERGENT B3 ;  /* 0x0000000000037941 */ /* 0x000fea0003800200 */
.L_x_20:
[----:B------:R-:W-:Y:S05]  /*12a0*/  BRA `(.L_x_24) ;  /* 0x0000000000207947 */ /* 0x000fea0003800000 */
.L_x_19:
[----:B------:R-:W-:-:S04]  /*12b0*/  LOP3.LUT R0, R0, 0x80000000, R3, 0x48, !PT ;  /* 0x8000000000007812 */ /* 0x000fc800078e4803 */
[----:B------:R-:W-:Y:S01]  /*12c0*/  LOP3.LUT R0, R0, 0x7f800000, RZ, 0xfc, !PT ;  /* 0x7f80000000007812 */ /* 0x000fe200078efcff */
[----:B------:R-:W-:Y:S06]  /*12d0*/  BRA `(.L_x_24) ;  /* 0x0000000000147947 */ /* 0x000fec0003800000 */
.L_x_18:
[----:B------:R-:W-:Y:S01]  /*12e0*/  LOP3.LUT R0, R0, 0x80000000, R3, 0x48, !PT ;  /* 0x8000000000007812 */ /* 0x000fe200078e4803 */
[----:B------:R-:W-:Y:S06]  /*12f0*/  BRA `(.L_x_24) ;  /* 0x00000000000c7947 */ /* 0x000fec0003800000 */
.L_x_17:
[----:B------:R-:W0:Y:S01]  /*1300*/  MUFU.RSQ R0, -QNAN ;  /* 0xffc0000000007908 */ /* 0x000e220000001400 */
[----:B------:R-:W-:Y:S05]  /*1310*/  BRA `(.L_x_24) ;  /* 0x0000000000047947 */ /* 0x000fea0003800000 */
.L_x_16:
[----:B------:R-:W-:-:S07]  /*1320*/  FADD.FTZ R0, R3, R0 ;  /* 0x0000000003007221 */ /* 0x000fce0000010000 */
.L_x_24:
[----:B------:R-:W-:Y:S05]  /*1330*/  BSYNC.RECONVERGENT B2 ;  /* 0x0000000000027941 */ /* 0x000fea0003800200 */
.L_x_14:
[----:B------:R-:W-:-:S04]  /*1340*/  HFMA2 R3, -RZ, RZ, 0, 0 ;  /* 0x00000000ff037431 */ /* 0x000fc800000001ff */
[----:B0-----:R-:W-:Y:S05]  /*1350*/  RET.REL.NODEC R2 `(_Z31apply_twoplayerscore_derivativeiPfS_) ;  /* 0xffffffec02287950 */ /* 0x001fea0003c3ffff */
.L_x_25:
[----:B------:R-:W-:-:S00]  /*1360*/  BRA `(.L_x_25) ;  /* 0xfffffffc00fc7947 */ /* 0x000fc0000383ffff */
[----:B------:R-:W-:-:S00]  /*1370*/  NOP ;  /* 0x0000000000007918 */ /* 0x000fc00000000000 */
        /* <DEDUP_REMOVED lines=8> */
.L_x_207:


//--------------------- .text._Z20apply_twoplayerscoreiPfS_ --------------------------
	.section	.text._Z20apply_twoplayerscoreiPfS_,"ax",@progbits
	.align	128
        .global         _Z20apply_twoplayerscoreiPfS_
        .type           _Z20apply_twoplayerscoreiPfS_,@function
        .size           _Z20apply_twoplayerscoreiPfS_,(.L_x_208 - _Z20apply_twoplayerscoreiPfS_)
        .other          _Z20apply_twoplayerscoreiPfS_,@"STO_CUDA_ENTRY STV_DEFAULT"
_Z20apply_twoplayerscoreiPfS_:
.text._Z20apply_twoplayerscoreiPfS_:
        /* <DEDUP_REMOVED lines=11> */
[C---:B------:R-:W-:Y:S01]  /*00b0*/  IMAD.IADD R0, R4.reuse, 0x1, R5 ;  /* 0x0000000104007824 */ /* 0x040fe200078e0205 */
[----:B------:R-:W-:Y:S01]  /*00c0*/  IADD3 R9, PT, PT, RZ, -R4, RZ ;  /* 0x80000004ff097210 */ /* 0x000fe20007ffe0ff */
[----:B------:R-:W1:Y:S01]  /*00d0*/  LDCU.64 UR4, c[0x0][0x358] ;  /* 0x00006b00ff0477ac */ /* 0x000e620008000a00 */
[----:B------:R-:W-:Y:S01]  /*00e0*/  ISETP.NE.U32.AND P2, PT, R4, RZ, PT ;  /* 0x000000ff0400720c */ /* 0x000fe20003f45070 */
[----:B------:R-:W-:Y:S01]  /*00f0*/  BSSY.RECONVERGENT B0, `(.L_x_26) ;  /* 0x000003d000007945 */ /* 0x000fe20003800200 */
[C---:B------:R-:W-:Y:S02]  /*0100*/  ISETP.GE.AND P0, PT, R0.reuse, UR6, PT ;  /* 0x0000000600007c0c */ /* 0x040fe4000bf06270 */
[----:B------:R-:W-:Y:S02]  /*0110*/  VIMNMX R7, PT, PT, R0, UR6, !PT ;  /* 0x0000000600077c48 */ /* 0x000fe4000ffe0100 */
[----:B------:R-:W-:-:S04]  /*0120*/  SEL R16, RZ, 0x1, P0 ;  /* 0x00000001ff107807 */ /* 0x000fc80000000000 */
        /* <DEDUP_REMOVED lines=15> */
[----:B------:R-:W-:-:S05]  /*0220*/  @!P2 LOP3.LUT R3, RZ, R4, RZ, 0x33, !PT ;  /* 0x00000004ff03a212 */ /* 0x000fca00078e33ff */
[----:B------:R-:W-:-:S05]  /*0230*/  IMAD.IADD R16, R16, 0x1, R3 ;  /* 0x0000000110107824 */ /* 0x000fca00078e0203 */
[----:B------:R-:W-:-:S04]  /*0240*/  LOP3.LUT R0, R16, 0x3, RZ, 0xc0, !PT ;  /* 0x0000000310007812 */ /* 0x000fc800078ec0ff */
[----:B------:R-:W-:-:S13]  /*0250*/  ISETP.NE.AND P0, PT, R0, 0x3, PT ;  /* 0x000000030000780c */ /* 0x000fda0003f05270 */
[----:B-1----:R-:W-:Y:S05]  /*0260*/  @!P0 BRA `(.L_x_27) ;  /* 0x0000000000948947 */ /* 0x002fea0003800000 */
[----:B------:R-:W0:Y:S01]  /*0270*/  LDC.64 R14, c[0x0][0x390] ;  /* 0x0000e400ff0e7b82 */ /* 0x000e220000000a00 */
[----:B------:R-:W-:-:S04]  /*0280*/  IADD3 R0, PT, PT, R16, 0x1, RZ ;  /* 0x0000000110007810 */ /* 0x000fc80007ffe0ff */
[----:B------:R-:W-:-:S03]  /*0290*/  LOP3.LUT R0, R0, 0x3, RZ, 0xc0, !PT ;  /* 0x0000000300007812 */ /* 0x000fc600078ec0ff */
[----:B------:R-:W1:Y:S01]  /*02a0*/  LDC.64 R12, c[0x0][0x388] ;  /* 0x0000e200ff0c7b82 */ /* 0x000e620000000a00 */
[----:B------:R-:W-:-:S07]  /*02b0*/  IADD3 R17, PT, PT, -R0, RZ, RZ ;  /* 0x000000ff00117210 */ /* 0x000fce0007ffe1ff */
.L_x_30:
[----:B-1----:R-:W-:-:S06]  /*02c0*/  IMAD.WIDE R2, R5, 0x4, R12 ;  /* 0x0000000405027825 */ /* 0x002fcc00078e020c */
[----:B--2---:R-:W2:Y:S01]  /*02d0*/  LDG.E R2, desc[UR4][R2.64] ;  /* 0x0000000402027981 */ /* 0x004ea2000c1e1900 */
[----:B------:R-:W-:Y:S01]  /*02e0*/  IMAD.MOV.U32 R7, RZ, RZ, 0x3bbb989d ;  /* 0x3bbb989dff077424 */ /* 0x000fe200078e00ff */
[----:B------:R-:W-:Y:S01]  /*02f0*/  MOV R9, 0x437c0000 ;  /* 0x437c000000097802 */ /* 0x000fe20000000f00 */
[----:B------:R-:W-:Y:S01]  /*0300*/  VIADD R17, R17, 0x1 ;  /* 0x0000000111117836 */ /* 0x000fe20000000000 */
[----:B------:R-:W-:Y:S04]  /*0310*/  BSSY.RECONVERGENT B1, `(.L_x_28) ;  /* 0x0000017000017945 */ /* 0x000fe80003800200 */
        /* <DEDUP_REMOVED lines=8> */
[CC--:B-1----:R-:W-:Y:S01]  /*03a0*/  FFMA R6, R0.reuse, R7.reuse, 1 ;  /* 0x3f80000000067423 */ /* 0x0c2fe20000000007 */
[----:B------:R-:W-:-:S05]  /*03b0*/  FFMA R3, R0, R7, -1 ;  /* 0xbf80000000037423 */ /* 0x000fca0000000007 */
        /* <DEDUP_REMOVED lines=9> */
[----:B------:R-:W-:Y:S02]  /*0450*/  MOV R0, R6 ;  /* 0x0000000600007202 */ /* 0x000fe40000000f00 */
[----:B------:R-:W-:-:S07]  /*0460*/  MOV R2, 0x480 ;  /* 0x0000048000027802 */ /* 0x000fce0000000f00 */
[----:B------:R-:W-:Y:S05]  /*0470*/  CALL.REL.NOINC `($__internal_1_$__cuda_sm3x_div_rn_noftz_f32_slowpath) ;  /* 0x0000000400f87944 */ /* 0x000fea0003c00000 */
.L_x_29:
[----:B------:R-:W-:Y:S05]  /*0480*/  BSYNC.RECONVERGENT B1 ;  /* 0x0000000000017941 */ /* 0x000fea0003800200 */
.L_x_28:
[----:B------:R2:W-:Y:S01]  /*0490*/  STG.E desc[UR4][R8.64], R0 ;  /* 0x0000000008007986 */ /* 0x0005e2000c101904 */
[----:B------:R-:W-:Y:S01]  /*04a0*/  IADD3 R5, PT, PT, R4, R5, RZ ;  /* 0x0000000504057210 */ /* 0x000fe20007ffe0ff */
[----:B------:R-:W-:Y:S06]  /*04b0*/  @P2 BRA `(.L_x_30) ;  /* 0xfffffffc00802947 */ /* 0x000fec000383ffff */
.L_x_27:
[----:B------:R-:W-:Y:S05]  /*04c0*/  BSYNC.RECONVERGENT B0 ;  /* 0x0000000000007941 */ /* 0x000fea0003800200 */
.L_x_26:
[----:B------:R-:W0:Y:S01]  /*04d0*/  LDC.64 R12, c[0x0][0x390] ;  /* 0x0000e400ff0c7b82 */ /* 0x000e220000000a00 */
[----:B------:R-:W-:Y:S01]  /*04e0*/  ISETP.GE.U32.AND P0, PT, R16, 0x3, PT ;  /* 0x000000031000780c */ /* 0x000fe20003f06070 */
[----:B------:R-:W1:Y:S06]  /*04f0*/  LDCU UR6, c[0x0][0x380] ;  /* 0x00007000ff0677ac */ /* 0x000e6c0008000800 */
[----:B--2---:R-:W2:Y:S06]  /*0500*/  LDC.64 R8, c[0x0][0x388] ;  /* 0x0000e200ff087b82 */ /* 0x004eac0000000a00 */
[----:B-1----:R-:W-:Y:S05]  /*0510*/  @!P0 EXIT ;  /* 0x000000000000894d */ /* 0x002fea0003800000 */
.L_x_39:
[----:B--2---:R-:W-:-:S05]  /*0520*/  IMAD.WIDE R14, R5, 0x4, R8 ;  /* 0x00000004050e7825 */ /* 0x004fca00078e0208 */
[----:B------:R-:W2:Y:S01]  /*0530*/  LDG.E R0, desc[UR4][R14.64] ;  /* 0x000000040e007981 */ /* 0x000ea2000c1e1900 */
[----:B------:R-:W-:Y:S02]  /*0540*/  HFMA2 R3, -RZ, RZ, 0.96630859375, -0.0022525787353515625 ;  /* 0x3bbb989dff037431 */ /* 0x000fe400000001ff */
[----:B------:R-:W-:Y:S01]  /*0550*/  IMAD.MOV.U32 R7, RZ, RZ, 0x437c0000 ;  /* 0x437c0000ff077424 */ /* 0x000fe200078e00ff */
[----:B------:R-:W-:Y:S02]  /*0560*/  BSSY.RECONVERGENT B0, `(.L_x_31) ;  /* 0x0000015000007945 */ /* 0x000fe40003800200 */
[----:B--2---:R-:W-:-:S04]  /*0570*/  FFMA.SAT R2, R0, R3, 0.5 ;  /* 0x3f00000000027423 */ /* 0x004fc80000002003 */
[----:B------:R-:W-:-:S04]  /*0580*/  FFMA.RM R2, R2, R7, 12582913 ;  /* 0x4b40000102027423 */ /* 0x000fc80000004007 */
[C---:B------:R-:W-:Y:S01]  /*0590*/  FADD R3, R2.reuse, -12583039 ;  /* 0xcb40007f02037421 */ /* 0x040fe20000000000 */
[----:B------:R-:W-:-:S03]  /*05a0*/  SHF.L.U32 R2, R2, 0x17, RZ ;  /* 0x0000001702027819 */ /* 0x000fc600000006ff */
[----:B------:R-:W-:-:S04]  /*05b0*/  FFMA R3, R0, 1.4426950216293334961, -R3 ;  /* 0x3fb8aa3b00037823 */ /* 0x000fc80000000803 */
[----:B------:R-:W-:-:S04]  /*05c0*/  FFMA R0, R0, 1.925963033500011079e-08, R3 ;  /* 0x32a5706000007823 */ /* 0x000fc80000000003 */
        /* <DEDUP_REMOVED lines=11> */
[----:B------:R-:W-:-:S07]  /*0680*/  MOV R2, 0x6a0 ;  /* 0x000006a000027802 */ /* 0x000fce0000000f00 */
[----:B0-----:R-:W-:Y:S05]  /*0690*/  CALL.REL.NOINC `($__internal_1_$__cuda_sm3x_div_rn_noftz_f32_slowpath) ;  /* 0x0000000400707944 */ /* 0x001fea0003c00000 */
[----:B------:R-:W-:-:S07]  /*06a0*/  MOV R7, R0 ;  /* 0x0000000000077202 */ /* 0x000fce0000000f00 */
.L_x_32:
[----:B------:R-:W-:Y:S05]  /*06b0*/  BSYNC.RECONVERGENT B0 ;  /* 0x0000000000007941 */ /* 0x000fea0003800200 */
.L_x_31:
[----:B0-----:R-:W-:-:S04]  /*06c0*/  IMAD.WIDE R16, R5, 0x4, R12 ;  /* 0x0000000405107825 */ /* 0x001fc800078e020c */
[----:B------:R-:W-:Y:S01]  /*06d0*/  IMAD.WIDE R14, R4, 0x4, R14 ;  /* 0x00000004040e7825 */ /* 0x000fe200078e020e */
[----:B------:R0:W-:Y:S04]  /*06e0*/  STG.E desc[UR4][R16.64], R7 ;  /* 0x0000000710007986 */ /* 0x0001e8000c101904 */
        /* <DEDUP_REMOVED lines=21> */
[----:B------:R-:W-:-:S07]  /*0840*/  MOV R2, 0x860 ;  /* 0x0000086000027802 */ /* 0x000fce0000000f00 */
[----:B------:R-:W-:Y:S05]  /*0850*/  CALL.REL.NOINC `($__internal_1_$__cuda_sm3x_div_rn_noftz_f32_slowpath) ;  /* 0x0000000400007944 */ /* 0x000fea0003c00000 */
[----:B------:R-:W-:-:S07]  /*0860*/  MOV R7, R0 ;  /* 0x0000000000077202 */ /* 0x000fce0000000f00 */
.L_x_34:
[----:B------:R-:W-:Y:S05]  /*0870*/  BSYNC.RECONVERGENT B0 ;  /* 0x0000000000007941 */ /* 0x000fea0003800200 */
.L_x_33:
[----:B------:R-:W-:-:S04]  /*0880*/  IMAD.WIDE R16, R4, 0x4, R16 ;  /* 0x0000000404107825 */ /* 0x000fc800078e0210 */
        /* <DEDUP_REMOVED lines=26> */
.L_x_36:
[----:B------:R-:W-:Y:S05]  /*0a30*/  BSYNC.RECONVERGENT B0 ;  /* 0x0000000000007941 */ /* 0x000fea0003800200 */
.L_x_35:
[----:B------:R-:W-:-:S04]  /*0a40*/  IMAD.WIDE R16, R4, 0x4, R16 ;  /* 0x0000000404107825 */ /* 0x000fc800078e0210 */
[----:B------:R-:W-:Y:S01]  /*0a50*/  IMAD.WIDE R14, R4, 0x4, R14 ;  /* 0x00000004040e7825 */ /* 0x000fe200078e020e */
[----:B------:R0:W-:Y:S05]  /*0a60*/  STG.E desc[UR4][R16.64], R7 ;  /* 0x0000000710007986 */ /* 0x0001ea000c101904 */
        /* <DEDUP_REMOVED lines=23> */
[----:B------:R-:W-:Y:S05]  /*0be0*/  CALL.REL.NOINC `($__internal_1_$__cuda_sm3x_div_rn_noftz_f32_slowpath) ;  /* 0x00000000001c7944 */ /* 0x000fea0003c00000 */
.L_x_38:
[----:B------:R-:W-:Y:S05]  /*0bf0*/  BSYNC.RECONVERGENT B0 ;  /* 0x0000000000007941 */ /* 0x000fea0003800200 */
.L_x_37:
[C---:B------:R-:W-:Y:S01]  /*0c00*/  IMAD.WIDE R16, R4.reuse, 0x4, R16 ;  /* 0x0000000404107825 */ /* 0x040fe200078e0210 */
[----:B------:R-:W-:-:S04]  /*0c10*/  LEA R5, R4, R5, 0x2 ;  /* 0x0000000504057211 */ /* 0x000fc800078e10ff */
[----:B------:R1:W-:Y:S01]  /*0c20*/  STG.E desc[UR4][R16.64], R0 ;  /* 0x0000000010007986 */ /* 0x0003e2000c101904 */
[----:B------:R-:W-:-:S13]  /*0c30*/  ISETP.GE.AND P0, PT, R5, UR6, PT ;  /* 0x0000000605007c0c */ /* 0x000fda000bf06270 */
[----:B-1----:R-:W-:Y:S05]  /*0c40*/  @!P0 BRA `(.L_x_39) ;  /* 0xfffffff800348947 */ /* 0x002fea000383ffff */
[----:B------:R-:W-:Y:S05]  /*0c50*/  EXIT ;  /* 0x000000000000794d */ /* 0x000fea0003800000 */
        .weak           $__internal_1_$__cuda_sm3x_div_rn_noftz_f32_slowpath
        .type           $__internal_1_$__cuda_sm3x_div_rn_noftz_f32_slowpath,@function
        .size           $__internal_1_$__cuda_sm3x_div_rn_noftz_f32_slowpath,(.L_x_208 - $__internal_1_$__cuda_sm3x_div_rn_noftz_f32_slowpath)
$__internal_1_$__cuda_sm3x_div_rn_noftz_f32_slowpath:
[----:B------:R-:W-:Y:S01]  /*0c60*/  SHF.R.U32.HI R6, RZ, 0x17, R0 ;  /* 0x00000017ff067819 */ /* 0x000fe20000011600 */
[----:B------:R-:W-:Y:S01]  /*0c70*/  BSSY.RECONVERGENT B2, `(.L_x_40) ;  /* 0x0000062000027945 */ /* 0x000fe20003800200 */
[----:B------:R-:W-:Y:S02]  /*0c80*/  SHF.R.U32.HI R10, RZ, 0x17, R3 ;  /* 0x00000017ff0a7819 */ /* 0x000fe40000011603 */
[----:B------:R-:W-:Y:S02]  /*0c90*/  LOP3.LUT R6, R6, 0xff, RZ, 0xc0, !PT ;  /* 0x000000ff06067812 */ /* 0x000fe400078ec0ff */
[----:B------:R-:W-:-:S03]  /*0ca0*/  LOP3.LUT R10, R10, 0xff, RZ, 0xc0, !PT ;  /* 0x000000ff0a0a7812 */ /* 0x000fc600078ec0ff */
[----:B------:R-:W-:Y:S01]  /*0cb0*/  VIADD R11, R6, 0xffffffff ;  /* 0xffffffff060b7836 */ /* 0x000fe20000000000 */
[----:B------:R-:W-:-:S04]  /*0cc0*/  IADD3 R18, PT, PT, R10, -0x1, RZ ;  /* 0xffffffff0a127810 */ /* 0x000fc80007ffe0ff */
        /* <DEDUP_REMOVED lines=27> */
.L_x_41:
[----:B------:R-:W-:Y:S01]  /*0e80*/  LEA R11, R6, 0xc0800000, 0x17 ;  /* 0xc0800000060b7811 */ /* 0x000fe200078eb8ff */
[----:B------:R-:W-:Y:S01]  /*0e90*/  BSSY.RECONVERGENT B3, `(.L_x_46) ;  /* 0x0000036000037945 */ /* 0x000fe20003800200 */
[----:B------:R-:W-:Y:S02]  /*0ea0*/  IADD3 R10, PT, PT, R10, -0x7f, RZ ;  /* 0xffffff810a0a7810 */ /* 0x000fe40007ffe0ff */
[----:B------:R-:W-:Y:S02]  /*0eb0*/  IADD3 R20, PT, PT, -R11, R0, RZ ;  /* 0x000000000b147210 */ /* 0x000fe40007ffe1ff */
[C---:B------:R-:W-:Y:S01]  /*0ec0*/  IADD3 R6, PT, PT, R10.reuse, 0x7f, -R6 ;  /* 0x0000007f0a067810 */ /* 0x040fe20007ffe806 */
[----:B------:R-:W-:Y:S01]  /*0ed0*/  IMAD R0, R10, -0x800000, R3 ;  /* 0xff8000000a007824 */ /* 0x000fe200078e0203 */
[----:B------:R-:W0:Y:S01]  /*0ee0*/  MUFU.RCP R18, R20 ;  /* 0x0000001400127308 */ /* 0x000e220000001000 */
[----:B------:R-:W-:Y:S02]  /*0ef0*/  FADD.FTZ R11, -R20, -RZ ;  /* 0x800000ff140b7221 */ /* 0x000fe40000010100 */
[----:B------:R-:W-:-:S02]  /*0f00*/  IMAD.IADD R7, R6, 0x1, R7 ;  /* 0x0000000106077824 */ /* 0x000fc400078e0207 */
        /* <DEDUP_REMOVED lines=9> */
[----:B------:R-:W-:-:S04]  /*0fa0*/  IADD3 R3, PT, PT, R6, R7, RZ ;  /* 0x0000000706037210 */ /* 0x000fc80007ffe0ff */
[----:B------:R-:W-:-:S04]  /*0fb0*/  IADD3 R6, PT, PT, R3, -0x1, RZ ;  /* 0xffffffff03067810 */ /* 0x000fc80007ffe0ff */
        /* <DEDUP_REMOVED lines=16> */
[----:B------:R-:W-:Y:S01]  /*10c0*/  ISETP.NE.AND P1, PT, R3, RZ, PT ;  /* 0x000000ff0300720c */ /* 0x000fe20003f25270 */
[----:B------:R-:W-:Y:S01]  /*10d0*/  IMAD.MOV R3, RZ, RZ, -R3 ;  /* 0x000000ffff037224 */ /* 0x000fe200078e0a03 */
[----:B------:R-:W-:-:S02]  /*10e0*/  SHF.L.U32 R10, R11, R10, RZ ;  /* 0x0000000a0b0a7219 */ /* 0x000fc400000006ff */
[----:B------:R-:W-:Y:S02]  /*10f0*/  FSETP.NEU.FTZ.AND P0, PT, R7, R18, PT ;  /* 0x000000120700720b */ /* 0x000fe40003f1d000 */
[----:B------:R-:W-:Y:S02]  /*1100*/  SEL R6, R3, RZ, P3 ;  /* 0x000000ff03067207 */ /* 0x000fe40001800000 */
[----:B------:R-:W-:Y:S02]  /*1110*/  ISETP.NE.AND P1, PT, R10, RZ, P1 ;  /* 0x000000ff0a00720c */ /* 0x000fe40000f25270 */
[----:B------:R-:W-:Y:S02]  /*1120*/  SHF.R.U32.HI R10, RZ, R6, R11 ;  /* 0x00000006ff0a7219 */ /* 0x000fe4000001160b */
[----:B------:R-:W-:Y:S02]  /*1130*/  PLOP3.LUT P0, PT, P0, P1, PT, 0xf8, 0x8f ;  /* 0x00000000008f781c */ /* 0x000fe40000703f70 */
[----:B------:R-:W-:-:S02]  /*1140*/  SHF.R.U32.HI R6, RZ, 0x1, R10 ;  /* 0x00000001ff067819 */ /* 0x000fc4000001160a */
[----:B------:R-:W-:-:S04]  /*1150*/  SEL R3, RZ, 0x1, !P0 ;  /* 0x00000001ff037807 */ /* 0x000fc80004000000 */
[----:B------:R-:W-:-:S04]  /*1160*/  LOP3.LUT R3, R3, 0x1, R6, 0xf8, !PT ;  /* 0x0000000103037812 */ /* 0x000fc800078ef806 */
[----:B------:R-:W-:-:S04]  /*1170*/  LOP3.LUT R3, R3, R10, RZ, 0xc0, !PT ;  /* 0x0000000a03037212 */ /* 0x000fc800078ec0ff */
[----:B------:R-:W-:-:S04]  /*1180*/  IADD3 R3, PT, PT, R6, R3, RZ ;  /* 0x0000000306037210 */ /* 0x000fc80007ffe0ff */
[----:B------:R-:W-:Y:S01]  /*1190*/  LOP3.LUT R0, R3, R0, RZ, 0xfc, !PT ;  /* 0x0000000003007212 */ /* 0x000fe200078efcff */
[----:B------:R-:W-:Y:S06]  /*11a0*/  BRA `(.L_x_49) ;  /* 0x0000000000107947 */ /* 0x000fec0003800000 */
.L_x_48:
[----:B------:R-:W-:-:S04]  /*11b0*/  LOP3.LUT R0, R0, 0x80000000, RZ, 0xc0, !PT ;  /* 0x8000000000007812 */ /* 0x000fc800078ec0ff */
[----:B------:R-:W-:Y:S01]  /*11c0*/  LOP3.LUT R0, R0, 0x7f800000, RZ, 0xfc, !PT ;  /* 0x7f80000000007812 */ /* 0x000fe200078efcff */
[----:B------:R-:W-:Y:S06]  /*11d0*/  BRA `(.L_x_49) ;  /* 0x0000000000047947 */ /* 0x000fec0003800000 */
.L_x_47:
[----:B------:R-:W-:-:S07]  /*11e0*/  LEA R0, R7, R0, 0x17 ;  /* 0x0000000007007211 */ /* 0x000fce00078eb8ff */
.L_x_49:
[----:B------:R-:W-:Y:S05]  /*11f0*/  BSYNC.RECONVERGENT B3 ;  /* 0x0000000000037941 */ /* 0x000fea0003800200 */
.L_x_46:
[----:B------:R-:W-:Y:S05]  /*1200*/  BRA `(.L_x_50) ;  /* 0x0000000000207947 */ /* 0x000fea0003800000 */
.L_x_45:
[----:B------:R-:W-:-:S04]  /*1210*/  LOP3.LUT R0, R0, 0x80000000, R3, 0x48, !PT ;  /* 0x8000000000007812 */ /* 0x000fc800078e4803 */
[----:B------:R-:W-:Y:S01]  /*1220*/  LOP3.LUT R0, R0, 0x7f800000, RZ, 0xfc, !PT ;  /* 0x7f80000000007812 */ /* 0x000fe200078efcff */
[----:B------:R-:W-:Y:S06]  /*1230*/  BRA `(.L_x_50) ;  /* 0x0000000000147947 */ /* 0x000fec0003800000 */
.L_x_44:
[----:B------:R-:W-:Y:S01]  /*1240*/  LOP3.LUT R0, R0, 0x80000000, R3, 0x48, !PT ;  /* 0x8000000000007812 */ /* 0x000fe200078e4803 */
[----:B------:R-:W-:Y:S06]  /*1250*/  BRA `(.L_x_50) ;  /* 0x00000000000c7947 */ /* 0x000fec0003800000 */
.L_x_43:
[----:B------:R-:W0:Y:S01]  /*1260*/  MUFU.RSQ R0, -QNAN ;  /* 0xffc0000000007908 */ /* 0x000e220000001400 */
[----:B------:R-:W-:Y:S05]  /*1270*/  BRA `(.L_x_50) ;  /* 0x0000000000047947 */ /* 0x000fea0003800000 */
.L_x_42:
[----:B------:R-:W-:-:S07]  /*1280*/  FADD.FTZ R0, R3, R0 ;  /* 0x0000000003007221 */ /* 0x000fce0000010000 */
.L_x_50:
[----:B------:R-:W-:Y:S05]  /*1290*/  BSYNC.RECONVERGENT B2 ;  /* 0x0000000000027941 */ /* 0x000fea0003800200 */
.L_x_40:
[----:B------:R-:W-:-:S04]  /*12a0*/  HFMA2 R3, -RZ, RZ, 0, 0 ;  /* 0x00000000ff037431 */ /* 0x000fc800000001ff */
[----:B0-----:R-:W-:Y:S05]  /*12b0*/  RET.REL.NODEC R2 `(_Z20apply_twoplayerscoreiPfS_) ;  /* 0xffffffec02507950 */ /* 0x001fea0003c3ffff */
.L_x_51:
        /* <DEDUP_REMOVED lines=12> */
.L_x_208:


//--------------------- .text._Z21apply_relu_derivativeiPfS_ --------------------------
	.section	.text._Z21apply_relu_derivativeiPfS_,"ax",@progbits
	.align	128
        .global         _Z21apply_relu_derivativeiPfS_
        .type           _Z21apply_relu_derivativeiPfS_,@function
        .size           _Z21apply_relu_derivativeiPfS_,(.L_x_213 - _Z21apply_relu_derivativeiPfS_)
        .other          _Z21apply_relu_derivativeiPfS_,@"STO_CUDA_ENTRY STV_DEFAULT"
_Z21apply_relu_derivativeiPfS_:
.text._Z21apply_relu_derivativeiPfS_:
        /* <DEDUP_REMOVED lines=11> */
[C---:B------:R-:W-:Y:S01]  /*00b0*/  IADD3 R4, PT, PT, R0.reuse, R7, RZ ;  /* 0x0000000700047210 */ /* 0x040fe20007ffe0ff */
[----:B------:R-:W-:Y:S01]  /*00c0*/  IMAD.MOV R9, RZ, RZ, -R0 ;  /* 0x000000ffff097224 */ /* 0x000fe200078e0a00 */
[----:B------:R-:W-:Y:S01]  /*00d0*/  ISETP.NE.U32.AND P2, PT, R0, RZ, PT ;  /* 0x000000ff0000720c */ /* 0x000fe20003f45070 */
[----:B------:R-:W1:Y:S01]  /*00e0*/  LDCU.64 UR4, c[0x0][0x358] ;  /* 0x00006b00ff0477ac */ /* 0x000e620008000a00 */
[C---:B------:R-:W-:Y:S01]  /*00f0*/  ISETP.GE.AND P0, PT, R4.reuse, UR6, PT ;  /* 0x0000000604007c0c */ /* 0x040fe2000bf06270 */
[----:B------:R-:W-:Y:S01]  /*0100*/  BSSY.RECONVERGENT B0, `(.L_x_52) ;  /* 0x0000028000007945 */ /* 0x000fe20003800200 */
[----:B------:R-:W-:Y:S02]  /*0110*/  VIMNMX R5, PT, PT, R4, UR6, !PT ;  /* 0x0000000604057c48 */ /* 0x000fe4000ffe0100 */
[----:B------:R-:W-:-:S04]  /*0120*/  SEL R6, RZ, 0x1, P0 ;  /* 0x00000001ff067807 */ /* 0x000fc80000000000 */
[----:B------:R-:W-:Y:S01]  /*0130*/  IADD3 R5, PT, PT, R5, -R4, -R6 ;  /* 0x8000000405057210 */ /* 0x000fe20007ffe806 */
[----:B0-----:R-:W0:Y:S02]  /*0140*/  MUFU.RCP R8, R8 ;  /* 0x0000000800087308 */ /* 0x001e240000001000 */
[----:B0-----:R-:W-:-:S06]  /*0150*/  VIADD R2, R8, 0xffffffe ;  /* 0x0ffffffe08027836 */ /* 0x001fcc0000000000 */
[----:B------:R0:W2:Y:S02]  /*0160*/  F2I.FTZ.U32.TRUNC.NTZ R3, R2 ;  /* 0x0000000200037305 */ /* 0x0000a4000021f000 */
[----:B0-----:R-:W-:Y:S02]  /*0170*/  IMAD.MOV.U32 R2, RZ, RZ, RZ ;  /* 0x000000ffff027224 */ /* 0x001fe400078e00ff */
[----:B--2---:R-:W-:-:S04]  /*0180*/  IMAD R9, R9, R3, RZ ;  /* 0x0000000309097224 */ /* 0x004fc800078e02ff */
[----:B------:R-:W-:-:S06]  /*0190*/  IMAD.HI.U32 R8, R3, R9, R2 ;  /* 0x0000000903087227 */ /* 0x000fcc00078e0002 */
[----:B------:R-:W-:-:S04]  /*01a0*/  IMAD.HI.U32 R9, R8, R5, RZ ;  /* 0x0000000508097227 */ /* 0x000fc800078e00ff */
[----:B------:R-:W-:-:S04]  /*01b0*/  IMAD.MOV R2, RZ, RZ, -R9 ;  /* 0x000000ffff027224 */ /* 0x000fc800078e0a09 */
[----:B------:R-:W-:Y:S02]  /*01c0*/  IMAD R5, R0, R2, R5 ;  /* 0x0000000200057224 */ /* 0x000fe400078e0205 */
[----:B------:R-:W0:Y:S03]  /*01d0*/  LDC.64 R2, c[0x0][0x388] ;  /* 0x0000e200ff027b82 */ /* 0x000e260000000a00 */
[----:B------:R-:W-:-:S13]  /*01e0*/  ISETP.GE.U32.AND P0, PT, R5, R0, PT ;  /* 0x000000000500720c */ /* 0x000fda0003f06070 */
[----:B------:R-:W-:Y:S01]  /*01f0*/  @P0 IADD3 R5, PT, PT, -R0, R5, RZ ;  /* 0x0000000500050210 */ /* 0x000fe20007ffe1ff */
[----:B------:R-:W-:-:S03]  /*0200*/  @P0 VIADD R9, R9, 0x1 ;  /* 0x0000000109090836 */ /* 0x000fc60000000000 */
[----:B------:R-:W-:Y:S02]  /*0210*/  ISETP.GE.U32.AND P1, PT, R5, R0, PT ;  /* 0x000000000500720c */ /* 0x000fe40003f26070 */
[----:B------:R-:W2:Y:S11]  /*0220*/  LDC.64 R4, c[0x0][0x390] ;  /* 0x0000e400ff047b82 */ /* 0x000eb60000000a00 */
[----:B------:R-:W-:-:S02]  /*0230*/  @P1 IADD3 R9, PT, PT, R9, 0x1, RZ ;  /* 0x0000000109091810 */ /* 0x000fc40007ffe0ff */
[----:B------:R-:W-:-:S05]  /*0240*/  @!P2 LOP3.LUT R9, RZ, R0, RZ, 0x33, !PT ;  /* 0x00000000ff09a212 */ /* 0x000fca00078e33ff */
[----:B------:R-:W-:-:S05]  /*0250*/  IMAD.IADD R6, R6, 0x1, R9 ;  /* 0x0000000106067824 */ /* 0x000fca00078e0209 */
[C---:B------:R-:W-:Y:S02]  /*0260*/  LOP3.LUT R8, R6.reuse, 0x3, RZ, 0xc0, !PT ;  /* 0x0000000306087812 */ /* 0x040fe400078ec0ff */
[----:B------:R-:W-:Y:S02]  /*0270*/  ISETP.GE.U32.AND P1, PT, R6, 0x3, PT ;  /* 0x000000030600780c */ /* 0x000fe40003f26070 */
[----:B------:R-:W-:-:S13]  /*0280*/  ISETP.NE.AND P0, PT, R8, 0x3, PT ;  /* 0x000000030800780c */ /* 0x000fda0003f05270 */
[----:B01----:R-:W-:Y:S05]  /*0290*/  @!P0 BRA `(.L_x_53) ;  /* 0x0000000000388947 */ /* 0x003fea0003800000 */
[----:B------:R-:W0:Y:S01]  /*02a0*/  LDC.64 R12, c[0x0][0x390] ;  /* 0x0000e400ff0c7b82 */ /* 0x000e220000000a00 */
[----:B------:R-:W-:-:S04]  /*02b0*/  IADD3 R6, PT, PT, R6, 0x1, RZ ;  /* 0x0000000106067810 */ /* 0x000fc80007ffe0ff */
[----:B------:R-:W-:-:S03]  /*02c0*/  LOP3.LUT R6, R6, 0x3, RZ, 0xc0, !PT ;  /* 0x0000000306067812 */ /* 0x000fc600078ec0ff */
[----:B------:R-:W1:Y:S02]  /*02d0*/  LDC.64 R14, c[0x0][0x388] ;  /* 0x0000e200ff0e7b82 */ /* 0x000e640000000a00 */
[----:B------:R-:W-:-:S07]  /*02e0*/  IMAD.MOV R6, RZ, RZ, -R6 ;  /* 0x000000ffff067224 */ /* 0x000fce00078e0a06 */
.L_x_54:
[----:B-1----:R-:W-:-:S06]  /*02f0*/  IMAD.WIDE R10, R7, 0x4, R14 ;  /* 0x00000004070a7825 */ /* 0x002fcc00078e020e */
[----:B---3--:R-:W3:Y:S01]  /*0300*/  LDG.E R10, desc[UR4][R10.64] ;  /* 0x000000040a0a7981 */ /* 0x008ee2000c1e1900 */
[----:B0-----:R-:W-:Y:S01]  /*0310*/  IMAD.WIDE R8, R7, 0x4, R12 ;  /* 0x0000000407087825 */ /* 0x001fe200078e020c */
[----:B------:R-:W-:-:S03]  /*0320*/  IADD3 R6, PT, PT, R6, 0x1, RZ ;  /* 0x0000000106067810 */ /* 0x000fc60007ffe0ff */
[----:B------:R-:W-:Y:S01]  /*0330*/  IMAD.IADD R7, R0, 0x1, R7 ;  /* 0x0000000100077824 */ /* 0x000fe200078e0207 */
[----:B------:R-:W-:Y:S02]  /*0340*/  ISETP.NE.AND P0, PT, R6, RZ, PT ;  /* 0x000000ff0600720c */ /* 0x000fe40003f05270 */
[----:B---3--:R-:W-:-:S05]  /*0350*/  FSET.BF.GEU.AND R17, R10, RZ, PT ;  /* 0x000000ff0a11720a */ /* 0x008fca000380e000 */
[----:B------:R3:W-:Y:S06]  /*0360*/  STG.E desc[UR4][R8.64], R17 ;  /* 0x0000001108007986 */ /* 0x0007ec000c101904 */
[----:B------:R-:W-:Y:S05]  /*0370*/  @P0 BRA `(.L_x_54) ;  /* 0xfffffffc00dc0947 */ /* 0x000fea000383ffff */
.L_x_53:
[----:B------:R-:W-:Y:S05]  /*0380*/  BSYNC.RECONVERGENT B0 ;  /* 0x0000000000007941 */ /* 0x000fea0003800200 */
.L_x_52:
[----:B------:R-:W-:Y:S05]  /*0390*/  @!P1 EXIT ;  /* 0x000000000000994d */ /* 0x000fea0003800000 */
.L_x_55:
[----:B-1----:R-:W-:-:S05]  /*03a0*/  IMAD.WIDE R14, R7, 0x4, R2 ;  /* 0x00000004070e7825 */ /* 0x002fca00078e0202 */
[----:B------:R-:W4:Y:S01]  /*03b0*/  LDG.E R6, desc[UR4][R14.64] ;  /* 0x000000040e067981 */ /* 0x000f22000c1e1900 */
[----:B--2---:R-:W-:-:S04]  /*03c0*/  IMAD.WIDE R18, R7, 0x4, R4 ;  /* 0x0000000407127825 */ /* 0x004fc800078e0204 */
[----:B---3--:R-:W-:Y:S01]  /*03d0*/  IMAD.WIDE R8, R0, 0x4, R14 ;  /* 0x0000000400087825 */ /* 0x008fe200078e020e */
[----:B----4-:R-:W-:-:S05]  /*03e0*/  FSET.BF.GEU.AND R21, R6, RZ, PT ;  /* 0x000000ff0615720a */ /* 0x010fca000380e000 */
[----:B------:R0:W-:Y:S04]  /*03f0*/  STG.E desc[UR4][R18.64], R21 ;  /* 0x0000001512007986 */ /* 0x0001e8000c101904 */
[----:B------:R-:W2:Y:S01]  /*0400*/  LDG.E R6, desc[UR4][R8.64] ;  /* 0x0000000408067981 */ /* 0x000ea2000c1e1900 */
[----:B------:R-:W-:-:S04]  /*0410*/  IMAD.WIDE R10, R0, 0x4, R18 ;  /* 0x00000004000a7825 */ /* 0x000fc800078e0212 */
[----:B------:R-:W-:Y:S01]  /*0420*/  IMAD.WIDE R12, R0, 0x4, R8 ;  /* 0x00000004000c7825 */ /* 0x000fe200078e0208 */
[----:B--2---:R-:W-:-:S05]  /*0430*/  FSET.BF.GEU.AND R23, R6, RZ, PT ;  /* 0x000000ff0617720a */ /* 0x004fca000380e000 */
[----:B------:R1:W-:Y:S04]  /*0440*/  STG.E desc[UR4][R10.64], R23 ;  /* 0x000000170a007986 */ /* 0x0003e8000c101904 */
[----:B------:R-:W2:Y:S01]  /*0450*/  LDG.E R6, desc[UR4][R12.64] ;  /* 0x000000040c067981 */ /* 0x000ea2000c1e1900 */
[----:B------:R-:W-:-:S04]  /*0460*/  IMAD.WIDE R14, R0, 0x4, R10 ;  /* 0x00000004000e7825 */ /* 0x000fc800078e020a */
[----:B------:R-:W-:Y:S01]  /*0470*/  IMAD.WIDE R16, R0, 0x4, R12 ;  /* 0x0000000400107825 */ /* 0x000fe200078e020c */
[----:B--2---:R-:W-:-:S05]  /*0480*/  FSET.BF.GEU.AND R25, R6, RZ, PT ;  /* 0x000000ff0619720a */ /* 0x004fca000380e000 */
[----:B------:R1:W-:Y:S04]  /*0490*/  STG.E desc[UR4][R14.64], R25 ;  /* 0x000000190e007986 */ /* 0x0003e8000c101904 */
[----:B------:R-:W0:Y:S01]  /*04a0*/  LDG.E R16, desc[UR4][R16.64] ;  /* 0x0000000410107981 */ /* 0x000e22000c1e1900 */
[C---:B------:R-:W-:Y:S01]  /*04b0*/  IMAD.WIDE R8, R0.reuse, 0x4, R14 ;  /* 0x0000000400087825 */ /* 0x040fe200078e020e */
[----:B------:R-:W-:-:S04]  /*04c0*/  LEA R7, R0, R7, 0x2 ;  /* 0x0000000700077211 */ /* 0x000fc800078e10ff */
[----:B------:R-:W-:Y:S02]  /*04d0*/  ISETP.GE.AND P0, PT, R7, UR6, PT ;  /* 0x0000000607007c0c */ /* 0x000fe4000bf06270 */
[----:B0-----:R-:W-:-:S05]  /*04e0*/  FSET.BF.GEU.AND R19, R16, RZ, PT ;  /* 0x000000ff1013720a */ /* 0x001fca000380e000 */
[----:B------:R1:W-:Y:S06]  /*04f0*/  STG.E desc[UR4][R8.64], R19 ;  /* 0x0000001308007986 */ /* 0x0003ec000c101904 */
[----:B------:R-:W-:Y:S05]  /*0500*/  @!P0 BRA `(.L_x_55) ;  /* 0xfffffffc00a48947 */ /* 0x000fea000383ffff */
[----:B------:R-:W-:Y:S05]  /*0510*/  EXIT ;  /* 0x000000000000794d */ /* 0x000fea0003800000 */
.L_x_56:
        /* <DEDUP_REMOVED lines=14> */
.L_x_213:


//--------------------- .text._Z10apply_reluiPfS_ --------------------------
	.section	.text._Z10apply_reluiPfS_,"ax",@progbits
	.align	128
        .global         _Z10apply_reluiPfS_
        .type           _Z10apply_reluiPfS_,@function
        .size           _Z10apply_reluiPfS_,(.L_x_214 - _Z10apply_reluiPfS_)
        .other          _Z10apply_reluiPfS_,@"STO_CUDA_ENTRY STV_DEFAULT"
_Z10apply_reluiPfS_:
.text._Z10apply_reluiPfS_:
[----:B------:R-:W-:Y:S01]  /*0000*/  LDC R1, c[0x0][0x37c] ;  /* 0x0000df00ff017b82 */ /* 0x000fe20000000800 */
[----:B------:R-:W0:Y:S07]  /*0010*/  S2R R0, SR_TID.X ;  /* 0x0000000000007919 */ /* 0x000e2e0000002100 */
[----:B------:R-:W0:Y:S01]  /*0020*/  S2UR UR4, SR_CTAID.X ;  /* 0x00000000000479c3 */ /* 0x000e220000002500 */
[----:B------:R-:W1:Y:S07]  /*0030*/  LDCU UR5, c[0x0][0x380] ;  /* 0x00007000ff0577ac */ /* 0x000e6e0008000800 */
[----:B------:R-:W0:Y:S02]  /*0040*/  LDC R11, c[0x0][0x360] ;  /* 0x0000d800ff0b7b82 */ /* 0x000e240000000800 */
[----:B0-----:R-:W-:-:S05]  /*0050*/  IMAD R0, R11, UR4, R0 ;  /* 0x000000040b007c24 */ /* 0x001fca000f8e0200 */
[----:B-1----:R-:W-:-:S13]  /*0060*/  ISETP.GE.AND P0, PT, R0, UR5, PT ;  /* 0x0000000500007c0c */ /* 0x002fda000bf06270 */
[----:B------:R-:W-:Y:S05]  /*0070*/  @P0 EXIT ;  /* 0x000000000000094d */ /* 0x000fea0003800000 */
[----:B------:R-:W0:Y:S01]  /*0080*/  LDC.64 R6, c[0x0][0x390] ;  /* 0x0000e400ff067b82 */ /* 0x000e220000000a00 */
[----:B------:R-:W1:Y:S01]  /*0090*/  LDCU UR4, c[0x0][0x370] ;  /* 0x00006e00ff0477ac */ /* 0x000e620008000800 */
[----:B------:R-:W2:Y:S06]  /*00a0*/  LDCU.64 UR6, c[0x0][0x358] ;  /* 0x00006b00ff0677ac */ /* 0x000eac0008000a00 */
[----:B------:R-:W3:Y:S01]  /*00b0*/  LDC.64 R8, c[0x0][0x388] ;  /* 0x0000e200ff087b82 */ /* 0x000ee20000000a00 */
[----:B-1----:R-:W-:-:S07]  /*00c0*/  IMAD R11, R11, UR4, RZ ;  /* 0x000000040b0b7c24 */ /* 0x002fce000f8e02ff */
.L_x_57:
[----:B---3--:R-:W-:-:S06]  /*00d0*/  IMAD.WIDE R4, R0, 0x4, R8 ;  /* 0x0000000400047825 */ /* 0x008fcc00078e0208 */
[----:B--2---:R-:W2:Y:S01]  /*00e0*/  LDG.E R4, desc[UR6][R4.64] ;  /* 0x0000000604047981 */ /* 0x004ea2000c1e1900 */
[----:B01----:R-:W-:Y:S01]  /*00f0*/  IMAD.WIDE R2, R0, 0x4, R6 ;  /* 0x0000000400027825 */ /* 0x003fe200078e0206 */
[----:B------:R-:W-:Y:S02]  /*0100*/  IADD3 R0, PT, PT, R11, R0, RZ ;  /* 0x000000000b007210 */ /* 0x000fe40007ffe0ff */
[----:B--2---:R-:W-:-:S04]  /*0110*/  FSETP.GEU.AND P0, PT, R4, RZ, PT ;  /* 0x000000ff0400720b */ /* 0x004fc80003f0e000 */
[----:B------:R-:W-:Y:S02]  /*0120*/  FSEL R13, R4, RZ, P0 ;  /* 0x000000ff040d7208 */ /* 0x000fe40000000000 */
[----:B------:R-:W-:-:S03]  /*0130*/  ISETP.GE.AND P0, PT, R0, UR5, PT ;  /* 0x0000000500007c0c */ /* 0x000fc6000bf06270 */
[----:B------:R1:W-:Y:S10]  /*0140*/  STG.E desc[UR6][R2.64], R13 ;  /* 0x0000000d02007986 */ /* 0x0003f4000c101906 */
[----:B------:R-:W-:Y:S05]  /*0150*/  @!P0 BRA `(.L_x_57) ;  /* 0xfffffffc00dc8947 */ /* 0x000fea000383ffff */
[----:B------:R-:W-:Y:S05]  /*0160*/  EXIT ;  /* 0x000000000000794d */ /* 0x000fea0003800000 */
.L_x_58:
        /* <DEDUP_REMOVED lines=9> */
.L_x_214:


//--------------------- .text._Z24apply_sigmoid_derivativeiPfS_ --------------------------
	.section	.text._Z24apply_sigmoid_derivativeiPfS_,"ax",@progbits
	.align	128
        .global         _Z24apply_sigmoid_derivativeiPfS_
        .type           _Z24apply_sigmoid_derivativeiPfS_,@function
        .size           _Z24apply_sigmoid_derivativeiPfS_,(.L_x_209 - _Z24apply_sigmoid_derivativeiPfS_)
        .other          _Z24apply_sigmoid_derivativeiPfS_,@"STO_CUDA_ENTRY STV_DEFAULT"
_Z24apply_sigmoid_derivativeiPfS_:
.text._Z24apply_sigmoid_derivativeiPfS_:
        /* <DEDUP_REMOVED lines=23> */
[----:B0-----:R-:W-:Y:S02]  /*0170*/  IMAD.MOV.U32 R2, RZ, RZ, RZ ;  /* 0x000000ffff027224 */ /* 0x001fe400078e00ff */
[----:B--2---:R-:W-:-:S04]  /*0180*/  IMAD R9, R9, R3, RZ ;  /* 0x0000000309097224 */ /* 0x004fc800078e02ff */
[----:B------:R-:W-:-:S06]  /*0190*/  IMAD.HI.U32 R6, R3, R9, R2 ;  /* 0x0000000903067227 */ /* 0x000fcc00078e0002 */
[----:B------:R-:W-:-:S05]  /*01a0*/  IMAD.HI.U32 R3, R6, R7, RZ ;  /* 0x0000000706037227 */ /* 0x000fca00078e00ff */
[----:B------:R-:W-:-:S05]  /*01b0*/  IADD3 R0, PT, PT, -R3, RZ, RZ ;  /* 0x000000ff03007210 */ /* 0x000fca0007ffe1ff */
[----:B------:R-:W-:-:S05]  /*01c0*/  IMAD R7, R4, R0, R7 ;  /* 0x0000000004077224 */ /* 0x000fca00078e0207 */
[----:B------:R-:W-:-:S13]  /*01d0*/  ISETP.GE.U32.AND P0, PT, R7, R4, PT ;  /* 0x000000040700720c */ /* 0x000fda0003f06070 */
[----:B------:R-:W-:Y:S02]  /*01e0*/  @P0 IADD3 R7, PT, PT, -R4, R7, RZ ;  /* 0x0000000704070210 */ /* 0x000fe40007ffe1ff */
[----:B------:R-:W-:Y:S02]  /*01f0*/  @P0 IADD3 R3, PT, PT, R3, 0x1, RZ ;  /* 0x0000000103030810 */ /* 0x000fe40007ffe0ff */
[----:B------:R-:W-:-:S13]  /*0200*/  ISETP.GE.U32.AND P1, PT, R7, R4, PT ;  /* 0x000000040700720c */ /* 0x000fda0003f26070 */
[----:B------:R-:W-:Y:S01]  /*0210*/  @P1 VIADD R3, R3, 0x1 ;  /* 0x0000000103031836 */ /* 0x000fe20000000000 */
        /* <DEDUP_REMOVED lines=10> */
.L_x_63:
[----:B-1----:R-:W-:-:S06]  /*02c0*/  IMAD.WIDE R6, R5, 0x4, R12 ;  /* 0x0000000405067825 */ /* 0x002fcc00078e020c */
[----:B--2---:R-:W2:Y:S01]  /*02d0*/  LDG.E R6, desc[UR4][R6.64] ;  /* 0x0000000406067981 */ /* 0x004ea2000c1e1900 */
[----:B------:R-:W-:Y:S02]  /*02e0*/  HFMA2 R9, -RZ, RZ, 3.7421875, 0 ;  /* 0x437c0000ff097431 */ /* 0x000fe400000001ff */
[----:B------:R-:W-:Y:S01]  /*02f0*/  IMAD.MOV.U32 R3, RZ, RZ, 0x3bbb989d ;  /* 0x3bbb989dff037424 */ /* 0x000fe200078e00ff */
[----:B------:R-:W-:Y:S01]  /*0300*/  IADD3 R17, PT, PT, R17, 0x1, RZ ;  /* 0x0000000111117810 */ /* 0x000fe20007ffe0ff */
[----:B------:R-:W-:Y:S03]  /*0310*/  BSSY.RECONVERGENT B1, `(.L_x_61) ;  /* 0x0000018000017945 */ /* 0x000fe60003800200 */
[----:B------:R-:W-:Y:S01]  /*0320*/  ISETP.NE.AND P2, PT, R17, RZ, PT ;  /* 0x000000ff1100720c */ /* 0x000fe20003f45270 */
[----:B--2---:R-:W-:-:S04]  /*0330*/  FFMA.SAT R0, R6, R3, 0.5 ;  /* 0x3f00000006007423 */ /* 0x004fc80000002003 */
[----:B------:R-:W-:Y:S01]  /*0340*/  FFMA.RM R0, R0, R9, 12582913 ;  /* 0x4b40000100007423 */ /* 0x000fe20000004009 */
[----:B0-----:R-:W-:-:S04]  /*0350*/  IMAD.WIDE R8, R5, 0x4, R14 ;  /* 0x0000000405087825 */ /* 0x001fc800078e020e */
[----:B------:R-:W-:-:S04]  /*0360*/  FADD R3, R0, -12583039 ;  /* 0xcb40007f00037421 */ /* 0x000fc80000000000 */
[----:B------:R-:W-:-:S04]  /*0370*/  FFMA R3, R6, 1.4426950216293334961, -R3 ;  /* 0x3fb8aa3b06037823 */ /* 0x000fc80000000803 */
[----:B------:R-:W-:Y:S01]  /*0380*/  FFMA R2, R6, 1.925963033500011079e-08, R3 ;  /* 0x32a5706006027823 */ /* 0x000fe20000000003 */
[----:B------:R-:W-:-:S05]  /*0390*/  SHF.L.U32 R3, R0, 0x17, RZ ;  /* 0x0000001700037819 */ /* 0x000fca00000006ff */
[----:B------:R-:W0:Y:S02]  /*03a0*/  MUFU.EX2 R2, R2 ;  /* 0x0000000200027308 */ /* 0x000e240000000800 */
[----:B0-----:R-:W-:-:S04]  /*03b0*/  FMUL R3, R3, R2 ;  /* 0x0000000203037220 */ /* 0x001fc80000400000 */
[----:B------:R-:W-:-:S04]  /*03c0*/  FADD R0, R3, 2 ;  /* 0x4000000003007421 */ /* 0x000fc80000000000 */
[----:B------:R-:W-:-:S04]  /*03d0*/  FFMA R6, R3, R0, 1 ;  /* 0x3f80000003067423 */ /* 0x000fc80000000000 */
        /* <DEDUP_REMOVED lines=10> */
[----:B------:R-:W-:Y:S05]  /*0480*/  CALL.REL.NOINC `($__internal_2_$__cuda_sm3x_div_rn_noftz_f32_slowpath) ;  /* 0x0000000800087944 */ /* 0x000fea0003c00000 */
.L_x_62:
[----:B------:R-:W-:Y:S05]  /*0490*/  BSYNC.RECONVERGENT B1 ;  /* 0x0000000000017941 */ /* 0x000fea0003800200 */
.L_x_61:
[----:B------:R2:W-:Y:S01]  /*04a0*/  STG.E desc[UR4][R8.64], R0 ;  /* 0x0000000008007986 */ /* 0x0005e2000c101904 */
[----:B------:R-:W-:Y:S01]  /*04b0*/  IADD3 R5, PT, PT, R4, R5, RZ ;  /* 0x0000000504057210 */ /* 0x000fe20007ffe0ff */
[----:B------:R-:W-:Y:S06]  /*04c0*/  @P2 BRA `(.L_x_63) ;  /* 0xfffffffc007c2947 */ /* 0x000fec000383ffff */
.L_x_60:
[----:B------:R-:W-:Y:S05]  /*04d0*/  BSYNC.RECONVERGENT B0 ;  /* 0x0000000000007941 */ /* 0x000fea0003800200 */
.L_x_59:
[----:B------:R-:W0:Y:S01]  /*04e0*/  LDC.64 R12, c[0x0][0x390] ;  /* 0x0000e400ff0c7b82 */ /* 0x000e220000000a00 */
[----:B------:R-:W-:Y:S01]  /*04f0*/  ISETP.GE.U32.AND P0, PT, R16, 0x3, PT ;  /* 0x000000031000780c */ /* 0x000fe20003f06070 */
[----:B------:R-:W1:Y:S06]  /*0500*/  LDCU UR6, c[0x0][0x380] ;  /* 0x00007000ff0677ac */ /* 0x000e6c0008000800 */
[----:B--2---:R-:W2:Y:S06]  /*0510*/  LDC.64 R8, c[0x0][0x388] ;  /* 0x0000e200ff087b82 */ /* 0x004eac0000000a00 */
[----:B-1----:R-:W-:Y:S05]  /*0520*/  @!P0 EXIT ;  /* 0x000000000000894d */ /* 0x002fea0003800000 */
.L_x_72:
[----:B--2---:R-:W-:-:S05]  /*0530*/  IMAD.WIDE R14, R5, 0x4, R8 ;  /* 0x00000004050e7825 */ /* 0x004fca00078e0208 */
[----:B------:R-:W2:Y:S01]  /*0540*/  LDG.E R0, desc[UR4][R14.64] ;  /* 0x000000040e007981 */ /* 0x000ea2000c1e1900 */
[----:B------:R-:W-:Y:S01]  /*0550*/  HFMA2 R7, -RZ, RZ, 3.7421875, 0 ;  /* 0x437c0000ff077431 */ /* 0x000fe200000001ff */
[----:B------:R-:W-:Y:S01]  /*0560*/  MOV R3, 0x3bbb989d ;  /* 0x3bbb989d00037802 */ /* 0x000fe20000000f00 */
[----:B------:R-:W-:Y:S04]  /*0570*/  BSSY.RECONVERGENT B0, `(.L_x_64) ;  /* 0x0000016000007945 */ /* 0x000fe80003800200 */
[----:B--2---:R-:W-:-:S04]  /*0580*/  FFMA.SAT R2, R0, R3, 0.5 ;  /* 0x3f00000000027423 */ /* 0x004fc80000002003 */
[----:B------:R-:W-:-:S04]  /*0590*/  FFMA.RM R2, R2, R7, 12582913 ;  /* 0x4b40000102027423 */ /* 0x000fc80000004007 */
[----:B------:R-:W-:-:S04]  /*05a0*/  FADD R3, R2, -12583039 ;  /* 0xcb40007f02037421 */ /* 0x000fc80000000000 */
[----:B------:R-:W-:-:S04]  /*05b0*/  FFMA R3, R0, 1.4426950216293334961, -R3 ;  /* 0x3fb8aa3b00037823 */ /* 0x000fc80000000803 */
[----:B------:R-:W-:Y:S01]  /*05c0*/  FFMA R0, R0, 1.925963033500011079e-08, R3 ;  /* 0x32a5706000007823 */ /* 0x000fe20000000003 */
[----:B------:R-:W-:-:S05]  /*05d0*/  IMAD.SHL.U32 R3, R2, 0x800000, RZ ;  /* 0x0080000002037824 */ /* 0x000fca00078e00ff */
[----:B------:R-:W1:Y:S02]  /*05e0*/  MUFU.EX2 R0, R0 ;  /* 0x0000000000007308 */ /* 0x000e640000000800 */
[----:B-1----:R-:W-:-:S04]  /*05f0*/  FMUL R3, R3, R0 ;  /* 0x0000000003037220 */ /* 0x002fc80000400000 */
[----:B------:R-:W-:-:S04]  /*0600*/  FADD R2, R3, 2 ;  /* 0x4000000003027421 */ /* 0x000fc80000000000 */
[----:B------:R-:W-:-:S04]  /*0610*/  FFMA R10, R3, R2, 1 ;  /* 0x3f800000030a7423 */ /* 0x000fc80000000002 */
        /* <DEDUP_REMOVED lines=8> */
[----:B------:R-:W-:Y:S02]  /*06a0*/  MOV R0, R10 ;  /* 0x0000000a00007202 */ /* 0x000fe40000000f00 */
[----:B------:R-:W-:-:S07]  /*06b0*/  MOV R2, 0x6d0 ;  /* 0x000006d000027802 */ /* 0x000fce0000000f00 */
[----:B0-----:R-:W-:Y:S05]  /*06c0*/  CALL.REL.NOINC `($__internal_2_$__cuda_sm3x_div_rn_noftz_f32_slowpath) ;  /* 0x0000000400787944 */ /* 0x001fea0003c00000 */
.L_x_65:
[----:B------:R-:W-:Y:S05]  /*06d0*/  BSYNC.RECONVERGENT B0 ;  /* 0x0000000000007941 */ /* 0x000fea0003800200 */
.L_x_64:
        /* <DEDUP_REMOVED lines=10> */
[----:B------:R-:W-:-:S03]  /*0780*/  IMAD.SHL.U32 R3, R3, 0x800000, RZ ;  /* 0x0080000003037824 */ /* 0x000fc600078e00ff */
[----:B------:R-:W-:-:S04]  /*0790*/  FFMA R7, R2, 1.4426950216293334961, -R7 ;  /* 0x3fb8aa3b02077823 */ /* 0x000fc80000000807 */
[----:B------:R-:W-:-:S04]  /*07a0*/  FFMA R7, R2, 1.925963033500011079e-08, R7 ;  /* 0x32a5706002077823 */ /* 0x000fc80000000007 */
[----:B------:R-:W1:Y:S02]  /*07b0*/  MUFU.EX2 R2, R7 ;  /* 0x0000000700027308 */ /* 0x000e640000000800 */
[----:B-1----:R-:W-:-:S04]  /*07c0*/  FMUL R3, R3, R2 ;  /* 0x0000000203037220 */ /* 0x002fc80000400000 */
[----:B0-----:R-:W-:-:S04]  /*07d0*/  FADD R0, R3, 2 ;  /* 0x4000000003007421 */ /* 0x001fc80000000000 */
        /* <DEDUP_REMOVED lines=11> */
[----:B------:R-:W-:Y:S05]  /*0890*/  CALL.REL.NOINC `($__internal_2_$__cuda_sm3x_div_rn_noftz_f32_slowpath) ;  /* 0x0000000400047944 */ /* 0x000fea0003c00000 */
.L_x_67:
[----:B------:R-:W-:Y:S05]  /*08a0*/  BSYNC.RECONVERGENT B0 ;  /* 0x0000000000007941 */ /* 0x000fea0003800200 */
.L_x_66:
[----:B------:R-:W-:-:S04]  /*08b0*/  IMAD.WIDE R16, R4, 0x4, R16 ;  /* 0x0000000404107825 */ /* 0x000fc800078e0210 */
        /* <DEDUP_REMOVED lines=27> */
.L_x_69:
[----:B------:R-:W-:Y:S05]  /*0a70*/  BSYNC.RECONVERGENT B0 ;  /* 0x0000000000007941 */ /* 0x000fea0003800200 */
.L_x_68:
[----:B------:R-:W-:-:S04]  /*0a80*/  IMAD.WIDE R16, R4, 0x4, R16 ;  /* 0x0000000404107825 */ /* 0x000fc800078e0210 */
[----:B------:R-:W-:Y:S01]  /*0a90*/  IMAD.WIDE R14, R4, 0x4, R14 ;  /* 0x00000004040e7825 */ /* 0x000fe200078e020e */
[----:B------:R0:W-:Y:S05]  /*0aa0*/  STG.E desc[UR4][R16.64], R0 ;  /* 0x0000000010007986 */ /* 0x0001ea000c101904 */
        /* <DEDUP_REMOVED lines=25> */
.L_x_71:
[----:B------:R-:W-:Y:S05]  /*0c40*/  BSYNC.RECONVERGENT B0 ;  /* 0x0000000000007941 */ /* 0x000fea0003800200 */
.L_x_70:
[C---:B------:R-:W-:Y:S01]  /*0c50*/  IMAD.WIDE R16, R4.reuse, 0x4, R16 ;  /* 0x0000000404107825 */ /* 0x040fe200078e0210 */
[----:B------:R-:W-:-:S04]  /*0c60*/  LEA R5, R4, R5, 0x2 ;  /* 0x0000000504057211 */ /* 0x000fc800078e10ff */
[----:B------:R1:W-:Y:S01]  /*0c70*/  STG.E desc[UR4][R16.64], R0 ;  /* 0x0000000010007986 */ /* 0x0003e2000c101904 */
[----:B------:R-:W-:-:S13]  /*0c80*/  ISETP.GE.AND P0, PT, R5, UR6, PT ;  /* 0x0000000605007c0c */ /* 0x000fda000bf06270 */
[----:B-1----:R-:W-:Y:S05]  /*0c90*/  @!P0 BRA `(.L_x_72) ;  /* 0xfffffff800248947 */ /* 0x002fea000383ffff */
[----:B------:R-:W-:Y:S05]  /*0ca0*/  EXIT ;  /* 0x000000000000794d */ /* 0x000fea0003800000 */
        .weak           $__internal_2_$__cuda_sm3x_div_rn_noftz_f32_slowpath
        .type           $__internal_2_$__cuda_sm3x_div_rn_noftz_f32_slowpath,@function
        .size           $__internal_2_$__cuda_sm3x_div_rn_noftz_f32_slowpath,(.L_x_209 - $__internal_2_$__cuda_sm3x_div_rn_noftz_f32_slowpath)
$__internal_2_$__cuda_sm3x_div_rn_noftz_f32_slowpath:
[----:B------:R-:W-:Y:S01]  /*0cb0*/  SHF.R.U32.HI R6, RZ, 0x17, R0 ;  /* 0x00000017ff067819 */ /* 0x000fe20000011600 */
[----:B------:R-:W-:Y:S01]  /*0cc0*/  BSSY.RECONVERGENT B2, `(.L_x_73) ;  /* 0x0000062000027945 */ /* 0x000fe20003800200 */
[----:B------:R-:W-:Y:S02]  /*0cd0*/  SHF.R.U32.HI R10, RZ, 0x17, R3 ;  /* 0x00000017ff0a7819 */ /* 0x000fe40000011603 */
[----:B------:R-:W-:Y:S02]  /*0ce0*/  LOP3.LUT R6, R6, 0xff, RZ, 0xc0, !PT ;  /* 0x000000ff06067812 */ /* 0x000fe400078ec0ff */
[----:B------:R-:W-:Y:S02]  /*0cf0*/  LOP3.LUT R10, R10, 0xff, RZ, 0xc0, !PT ;  /* 0x000000ff0a0a7812 */ /* 0x000fe400078ec0ff */
[----:B------:R-:W-:-:S03]  /*0d00*/  IADD3 R11, PT, PT, R6, -0x1, RZ ;  /* 0xffffffff060b7810 */ /* 0x000fc60007ffe0ff */
[----:B------:R-:W-:Y:S01]  /*0d10*/  VIADD R18, R10, 0xffffffff ;  /* 0xffffffff0a127836 */ /* 0x000fe20000000000 */
        /* <DEDUP_REMOVED lines=23> */
[----:B------:R-:W-:Y:S01]  /*0e90*/  @!P0 FFMA R3, R3, 1.84467440737095516160e+19, RZ ;  /* 0x5f80000003038823 */ /* 0x000fe200000000ff */
[----:B------:R-:W-:Y:S01]  /*0ea0*/  @!P0 MOV R7, 0xffffffc0 ;  /* 0xffffffc000078802 */ /* 0x000fe20000000f00 */
[----:B------:R-:W-:-:S03]  /*0eb0*/  @!P1 FFMA R0, R0, 1.84467440737095516160e+19, RZ ;  /* 0x5f80000000009823 */ /* 0x000fc600000000ff */
[----:B------:R-:W-:-:S07]  /*0ec0*/  @!P1 IADD3 R7, PT, PT, R7, 0x40, RZ ;  /* 0x0000004007079810 */ /* 0x000fce0007ffe0ff */
.L_x_74:
[----:B------:R-:W-:Y:S01]  /*0ed0*/  LEA R11, R6, 0xc0800000, 0x17 ;  /* 0xc0800000060b7811 */ /* 0x000fe200078eb8ff */
[----:B------:R-:W-:Y:S01]  /*0ee0*/  BSSY.RECONVERGENT B3, `(.L_x_79) ;  /* 0x0000036000037945 */ /* 0x000fe20003800200 */
[----:B------:R-:W-:-:S03]  /*0ef0*/  IADD3 R10, PT, PT, R10, -0x7f, RZ ;  /* 0xffffff810a0a7810 */ /* 0x000fc60007ffe0ff */
[----:B------:R-:W-:Y:S01]  /*0f00*/  IMAD.IADD R20, R0, 0x1, -R11 ;  /* 0x0000000100147824 */ /* 0x000fe200078e0a0b */
[C---:B------:R-:W-:Y:S01]  /*0f10*/  IADD3 R6, PT, PT, R10.reuse, 0x7f, -R6 ;  /* 0x0000007f0a067810 */ /* 0x040fe20007ffe806 */
[----:B------:R-:W-:Y:S02]  /*0f20*/  IMAD R0, R10, -0x800000, R3 ;  /* 0xff8000000a007824 */ /* 0x000fe400078e0203 */
        /* <DEDUP_REMOVED lines=26> */
[C---:B------:R-:W-:Y:S01]  /*10d0*/  VIADD R10, R3.reuse, 0x20 ;  /* 0x00000020030a7836 */ /* 0x040fe20000000000 */
[C---:B------:R-:W-:Y:S02]  /*10e0*/  ISETP.NE.AND P3, PT, R3.reuse, RZ, PT ;  /* 0x000000ff0300720c */ /* 0x040fe40003f65270 */
[----:B------:R-:W-:Y:S02]  /*10f0*/  LOP3.LUT R6, R6, 0x7fffff, RZ, 0xc0, !PT ;  /* 0x007fffff06067812 */ /* 0x000fe400078ec0ff */
[----:B------:R-:W-:Y:S02]  /*1100*/  ISETP.NE.AND P1, PT, R3, RZ, PT ;  /* 0x000000ff0300720c */ /* 0x000fe40003f25270 */
[----:B------:R-:W-:-:S02]  /*1110*/  LOP3.LUT R11, R6, 0x800000, RZ, 0xfc, !PT ;  /* 0x00800000060b7812 */ /* 0x000fc400078efcff */
        /* <DEDUP_REMOVED lines=14> */
.L_x_81:
[----:B------:R-:W-:-:S04]  /*1200*/  LOP3.LUT R0, R0, 0x80000000, RZ, 0xc0, !PT ;  /* 0x8000000000007812 */ /* 0x000fc800078ec0ff */
[----:B------:R-:W-:Y:S01]  /*1210*/  LOP3.LUT R0, R0, 0x7f800000, RZ, 0xfc, !PT ;  /* 0x7f80000000007812 */ /* 0x000fe200078efcff */
[----:B------:R-:W-:Y:S06]  /*1220*/  BRA `(.L_x_82) ;  /* 0x0000000000047947 */ /* 0x000fec0003800000 */
.L_x_80:
[----:B------:R-:W-:-:S07]  /*1230*/  LEA R0, R7, R0, 0x17 ;  /* 0x0000000007007211 */ /* 0x000fce00078eb8ff */
.L_x_82:
[----:B------:R-:W-:Y:S05]  /*1240*/  BSYNC.RECONVERGENT B3 ;  /* 0x0000000000037941 */ /* 0x000fea0003800200 */
.L_x_79:
[----:B------:R-:W-:Y:S05]  /*1250*/  BRA `(.L_x_83) ;  /* 0x0000000000207947 */ /* 0x000fea0003800000 */
.L_x_78:
[----:B------:R-:W-:-:S04]  /*1260*/  LOP3.LUT R0, R0, 0x80000000, R3, 0x48, !PT ;  /* 0x8000000000007812 */ /* 0x000fc800078e4803 */
[----:B------:R-:W-:Y:S01]  /*1270*/  LOP3.LUT R0, R0, 0x7f800000, RZ, 0xfc, !PT ;  /* 0x7f80000000007812 */ /* 0x000fe200078efcff */
[----:B------:R-:W-:Y:S06]  /*1280*/  BRA `(.L_x_83) ;  /* 0x0000000000147947 */ /* 0x000fec0003800000 */
.L_x_77:
[----:B------:R-:W-:Y:S01]  /*1290*/  LOP3.LUT R0, R0, 0x80000000, R3, 0x48, !PT ;  /* 0x8000000000007812 */ /* 0x000fe200078e4803 */
[----:B------:R-:W-:Y:S06]  /*12a0*/  BRA `(.L_x_83) ;  /* 0x00000000000c7947 */ /* 0x000fec0003800000 */
.L_x_76:
[----:B------:R-:W0:Y:S01]  /*12b0*/  MUFU.RSQ R0, -QNAN ;  /* 0xffc0000000007908 */ /* 0x000e220000001400 */
[----:B------:R-:W-:Y:S05]  /*12c0*/  BRA `(.L_x_83) ;  /* 0x0000000000047947 */ /* 0x000fea0003800000 */
.L_x_75:
[----:B------:R-:W-:-:S07]  /*12d0*/  FADD.FTZ R0, R3, R0 ;  /* 0x0000000003007221 */ /* 0x000fce0000010000 */
.L_x_83:
[----:B------:R-:W-:Y:S05]  /*12e0*/  BSYNC.RECONVERGENT B2 ;  /* 0x0000000000027941 */ /* 0x000fea0003800200 */
.L_x_73:
[----:B------:R-:W-:-:S04]  /*12f0*/  HFMA2 R3, -RZ, RZ, 0, 0 ;  /* 0x00000000ff037431 */ /* 0x000fc800000001ff */
[----:B0-----:R-:W-:Y:S05]  /*1300*/  RET.REL.NODEC R2 `(_Z24apply_sigmoid_derivativeiPfS_) ;  /* 0xffffffec023c7950 */ /* 0x001fea0003c3ffff */
.L_x_84:
        /* <DEDUP_REMOVED lines=15> */
.L_x_209:


//--------------------- .text._Z13apply_sigmoidiPfS_ --------------------------
	.section	.text._Z13apply_sigmoidiPfS_,"ax",@progbits
	.align	128
        .global         _Z13apply_sigmoidiPfS_
        .type           _Z13apply_sigmoidiPfS_,@function
        .size           _Z13apply_sigmoidiPfS_,(.L_x_210 - _Z13apply_sigmoidiPfS_)
        .other          _Z13apply_sigmoidiPfS_,@"STO_CUDA_ENTRY STV_DEFAULT"
_Z13apply_sigmoidiPfS_:
.text._Z13apply_sigmoidiPfS_:
        /* <DEDUP_REMOVED lines=44> */
.L_x_89:
        /* <DEDUP_REMOVED lines=27> */
[----:B------:R-:W-:Y:S05]  /*0470*/  CALL.REL.NOINC `($__internal_3_$__cuda_sm3x_div_rn_noftz_f32_slowpath) ;  /* 0x0000000400f87944 */ /* 0x000fea0003c00000 */
.L_x_88:
[----:B------:R-:W-:Y:S05]  /*0480*/  BSYNC.RECONVERGENT B1 ;  /* 0x0000000000017941 */ /* 0x000fea0003800200 */
.L_x_87:
[----:B------:R2:W-:Y:S01]  /*0490*/  STG.E desc[UR4][R8.64], R0 ;  /* 0x0000000008007986 */ /* 0x0005e2000c101904 */
[----:B------:R-:W-:Y:S01]  /*04a0*/  IADD3 R5, PT, PT, R4, R5, RZ ;  /* 0x0000000504057210 */ /* 0x000fe20007ffe0ff */
[----:B------:R-:W-:Y:S06]  /*04b0*/  @P2 BRA `(.L_x_89) ;  /* 0xfffffffc00802947 */ /* 0x000fec000383ffff */
.L_x_86:
[----:B------:R-:W-:Y:S05]  /*04c0*/  BSYNC.RECONVERGENT B0 ;  /* 0x0000000000007941 */ /* 0x000fea0003800200 */
.L_x_85:
[----:B------:R-:W0:Y:S01]  /*04d0*/  LDC.64 R12, c[0x0][0x390] ;  /* 0x0000e400ff0c7b82 */ /* 0x000e220000000a00 */
[----:B------:R-:W-:Y:S01]  /*04e0*/  ISETP.GE.U32.AND P0, PT, R16, 0x3, PT ;  /* 0x000000031000780c */ /* 0x000fe20003f06070 */
[----:B------:R-:W1:Y:S06]  /*04f0*/  LDCU UR6, c[0x0][0x380] ;  /* 0x00007000ff0677ac */ /* 0x000e6c0008000800 */
[----:B--2---:R-:W2:Y:S06]  /*0500*/  LDC.64 R8, c[0x0][0x388] ;  /* 0x0000e200ff087b82 */ /* 0x004eac0000000a00 */
[----:B-1----:R-:W-:Y:S05]  /*0510*/  @!P0 EXIT ;  /* 0x000000000000894d */ /* 0x002fea0003800000 */
.L_x_98:
[----:B--2---:R-:W-:-:S05]  /*0520*/  IMAD.WIDE R14, R5, 0x4, R8 ;  /* 0x00000004050e7825 */ /* 0x004fca00078e0208 */
[----:B------:R-:W2:Y:S01]  /*0530*/  LDG.E R0, desc[UR4][R14.64] ;  /* 0x000000040e007981 */ /* 0x000ea2000c1e1900 */
[----:B------:R-:W-:Y:S02]  /*0540*/  HFMA2 R3, -RZ, RZ, 0.96630859375, -0.0022525787353515625 ;  /* 0x3bbb989dff037431 */ /* 0x000fe400000001ff */
[----:B------:R-:W-:Y:S01]  /*0550*/  IMAD.MOV.U32 R7, RZ, RZ, 0x437c0000 ;  /* 0x437c0000ff077424 */ /* 0x000fe200078e00ff */
[----:B------:R-:W-:Y:S02]  /*0560*/  BSSY.RECONVERGENT B0, `(.L_x_90) ;  /* 0x0000015000007945 */ /* 0x000fe40003800200 */
[----:B--2---:R-:W-:-:S04]  /*0570*/  FFMA.SAT R2, R0, R3, 0.5 ;  /* 0x3f00000000027423 */ /* 0x004fc80000002003 */
[----:B------:R-:W-:-:S04]  /*0580*/  FFMA.RM R2, R2, R7, 12582913 ;  /* 0x4b40000102027423 */ /* 0x000fc80000004007 */
[----:B------:R-:W-:-:S04]  /*0590*/  FADD R3, R2, -12583039 ;  /* 0xcb40007f02037421 */ /* 0x000fc80000000000 */
[----:B------:R-:W-:-:S04]  /*05a0*/  FFMA R3, R0, 1.4426950216293334961, -R3 ;  /* 0x3fb8aa3b00037823 */ /* 0x000fc80000000803 */
[----:B------:R-:W-:Y:S01]  /*05b0*/  FFMA R0, R0, 1.925963033500011079e-08, R3 ;  /* 0x32a5706000007823 */ /* 0x000fe20000000003 */
[----:B------:R-:W-:-:S05]  /*05c0*/  SHF.L.U32 R3, R2, 0x17, RZ ;  /* 0x0000001702037819 */ /* 0x000fca00000006ff */
[----:B------:R-:W1:Y:S02]  /*05d0*/  MUFU.EX2 R0, R0 ;  /* 0x0000000000007308 */ /* 0x000e640000000800 */
[----:B-1----:R-:W-:-:S04]  /*05e0*/  FMUL R3, R3, R0 ;  /* 0x0000000003037220 */ /* 0x002fc80000400000 */
[----:B------:R-:W-:-:S04]  /*05f0*/  FADD R0, R3, 1 ;  /* 0x3f80000003007421 */ /* 0x000fc80000000000 */
        /* <DEDUP_REMOVED lines=9> */
[----:B0-----:R-:W-:Y:S05]  /*0690*/  CALL.REL.NOINC `($__internal_3_$__cuda_sm3x_div_rn_noftz_f32_slowpath) ;  /* 0x0000000400707944 */ /* 0x001fea0003c00000 */
[----:B------:R-:W-:-:S07]  /*06a0*/  MOV R7, R0 ;  /* 0x0000000000077202 */ /* 0x000fce0000000f00 */
.L_x_91:
[----:B------:R-:W-:Y:S05]  /*06b0*/  BSYNC.RECONVERGENT B0 ;  /* 0x0000000000007941 */ /* 0x000fea0003800200 */
.L_x_90:
        /* <DEDUP_REMOVED lines=25> */
[----:B------:R-:W-:Y:S05]  /*0850*/  CALL.REL.NOINC `($__internal_3_$__cuda_sm3x_div_rn_noftz_f32_slowpath) ;  /* 0x0000000400007944 */ /* 0x000fea0003c00000 */
[----:B------:R-:W-:-:S07]  /*0860*/  MOV R7, R0 ;  /* 0x0000000000077202 */ /* 0x000fce0000000f00 */
.L_x_93:
[----:B------:R-:W-:Y:S05]  /*0870*/  BSYNC.RECONVERGENT B0 ;  /* 0x0000000000007941 */ /* 0x000fea0003800200 */
.L_x_92:
        /* <DEDUP_REMOVED lines=27> */
.L_x_95:
[----:B------:R-:W-:Y:S05]  /*0a30*/  BSYNC.RECONVERGENT B0 ;  /* 0x0000000000007941 */ /* 0x000fea0003800200 */
.L_x_94:
        /* <DEDUP_REMOVED lines=27> */
.L_x_97:
[----:B------:R-:W-:Y:S05]  /*0bf0*/  BSYNC.RECONVERGENT B0 ;  /* 0x0000000000007941 */ /* 0x000fea0003800200 */
.L_x_96:
[C---:B------:R-:W-:Y:S01]  /*0c00*/  IMAD.WIDE R16, R4.reuse, 0x4, R16 ;  /* 0x0000000404107825 */ /* 0x040fe200078e0210 */
[----:B------:R-:W-:-:S04]  /*0c10*/  LEA R5, R4, R5, 0x2 ;  /* 0x0000000504057211 */ /* 0x000fc800078e10ff */
[----:B------:R1:W-:Y:S01]  /*0c20*/  STG.E desc[UR4][R16.64], R0 ;  /* 0x0000000010007986 */ /* 0x0003e2000c101904 */
[----:B------:R-:W-:-:S13]  /*0c30*/  ISETP.GE.AND P0, PT, R5, UR6, PT ;  /* 0x0000000605007c0c */ /* 0x000fda000bf06270 */
[----:B-1----:R-:W-:Y:S05]  /*0c40*/  @!P0 BRA `(.L_x_98) ;  /* 0xfffffff800348947 */ /* 0x002fea000383ffff */
[----:B------:R-:W-:Y:S05]  /*0c50*/  EXIT ;  /* 0x000000000000794d */ /* 0x000fea0003800000 */
        .weak           $__internal_3_$__cuda_sm3x_div_rn_noftz_f32_slowpath
        .type           $__internal_3_$__cuda_sm3x_div_rn_noftz_f32_slowpath,@function
        .size           $__internal_3_$__cuda_sm3x_div_rn_noftz_f32_slowpath,(.L_x_210 - $__internal_3_$__cuda_sm3x_div_rn_noftz_f32_slowpath)
$__internal_3_$__cuda_sm3x_div_rn_noftz_f32_slowpath:
        /* <DEDUP_REMOVED lines=34> */
.L_x_100:
        /* <DEDUP_REMOVED lines=51> */
.L_x_107:
[----:B------:R-:W-:-:S04]  /*11b0*/  LOP3.LUT R0, R0, 0x80000000, RZ, 0xc0, !PT ;  /* 0x8000000000007812 */ /* 0x000fc800078ec0ff */
[----:B------:R-:W-:Y:S01]  /*11c0*/  LOP3.LUT R0, R0, 0x7f800000, RZ, 0xfc, !PT ;  /* 0x7f80000000007812 */ /* 0x000fe200078efcff */
[----:B------:R-:W-:Y:S06]  /*11d0*/  BRA `(.L_x_108) ;  /* 0x0000000000047947 */ /* 0x000fec0003800000 */
.L_x_106:
[----:B------:R-:W-:-:S07]  /*11e0*/  LEA R0, R7, R0, 0x17 ;  /* 0x0000000007007211 */ /* 0x000fce00078eb8ff */
.L_x_108:
[----:B------:R-:W-:Y:S05]  /*11f0*/  BSYNC.RECONVERGENT B3 ;  /* 0x0000000000037941 */ /* 0x000fea0003800200 */
.L_x_105:
[----:B------:R-:W-:Y:S05]  /*1200*/  BRA `(.L_x_109) ;  /* 0x0000000000207947 */ /* 0x000fea0003800000 */
.L_x_104:
[----:B------:R-:W-:-:S04]  /*1210*/  LOP3.LUT R0, R0, 0x80000000, R3, 0x48, !PT ;  /* 0x8000000000007812 */ /* 0x000fc800078e4803 */
[----:B------:R-:W-:Y:S01]  /*1220*/  LOP3.LUT R0, R0, 0x7f800000, RZ, 0xfc, !PT ;  /* 0x7f80000000007812 */ /* 0x000fe200078efcff */
[----:B------:R-:W-:Y:S06]  /*1230*/  BRA `(.L_x_109) ;  /* 0x0000000000147947 */ /* 0x000fec0003800000 */
.L_x_103:
[----:B------:R-:W-:Y:S01]  /*1240*/  LOP3.LUT R0, R0, 0x80000000, R3, 0x48, !PT ;  /* 0x8000000000007812 */ /* 0x000fe200078e4803 */
[----:B------:R-:W-:Y:S06]  /*1250*/  BRA `(.L_x_109) ;  /* 0x00000000000c7947 */ /* 0x000fec0003800000 */
.L_x_102:
[----:B------:R-:W0:Y:S01]  /*1260*/  MUFU.RSQ R0, -QNAN ;  /* 0xffc0000000007908 */ /* 0x000e220000001400 */
[----:B------:R-:W-:Y:S05]  /*1270*/  BRA `(.L_x_109) ;  /* 0x0000000000047947 */ /* 0x000fea0003800000 */
.L_x_101:
[----:B------:R-:W-:-:S07]  /*1280*/  FADD.FTZ R0, R3, R0 ;  /* 0x0000000003007221 */ /* 0x000fce0000010000 */
.L_x_109:
[----:B------:R-:W-:Y:S05]  /*1290*/  BSYNC.RECONVERGENT B2 ;  /* 0x0000000000027941 */ /* 0x000fea0003800200 */
.L_x_99:
[----:B------:R-:W-:-:S04]  /*12a0*/  HFMA2 R3, -RZ, RZ, 0, 0 ;  /* 0x00000000ff037431 */ /* 0x000fc800000001ff */
[----:B0-----:R-:W-:Y:S05]  /*12b0*/  RET.REL.NODEC R2 `(_Z13apply_sigmoidiPfS_) ;  /* 0xffffffec02507950 */ /* 0x001fea0003c3ffff */
.L_x_110:
        /* <DEDUP_REMOVED lines=12> */
.L_x_210:


//--------------------- .text._Z4copyiPfS_        --------------------------
	.section	.text._Z4copyiPfS_,"ax",@progbits
	.align	128
        .global         _Z4copyiPfS_
        .type           _Z4copyiPfS_,@function
        .size           _Z4copyiPfS_,(.L_x_217 - _Z4copyiPfS_)
        .other          _Z4copyiPfS_,@"STO_CUDA_ENTRY STV_DEFAULT"
_Z4copyiPfS_:
.text._Z4copyiPfS_:
        /* <DEDUP_REMOVED lines=28> */
[----:B------:R-:W-:Y:S02]  /*01c0*/  IMAD R5, R0, R2, R5 ;  /* 0x0000000200057224 */ /* 0x000fe400078e0205 */
[----:B------:R-:W0:Y:S03]  /*01d0*/  LDC.64 R2, c[0x0][0x388] ;  /* 0x0000e200ff027b82 */ /* 0x000e260000000a00 */
[----:B------:R-:W-:-:S13]  /*01e0*/  ISETP.GE.U32.AND P0, PT, R5, R0, PT ;  /* 0x000000000500720c */ /* 0x000fda0003f06070 */
[----:B------:R-:W-:Y:S01]  /*01f0*/  @P0 IMAD.IADD R5, R5, 0x1, -R0 ;  /* 0x0000000105050824 */ /* 0x000fe200078e0a00 */
[----:B------:R-:W-:-:S04]  /*0200*/  @P0 IADD3 R9, PT, PT, R9, 0x1, RZ ;  /* 0x0000000109090810 */ /* 0x000fc80007ffe0ff */
[-C--:B------:R-:W-:Y:S02]  /*0210*/  ISETP.GE.U32.AND P1, PT, R5, R0.reuse, PT ;  /* 0x000000000500720c */ /* 0x080fe40003f26070 */
[----:B------:R-:W2:Y:S11]  /*0220*/  LDC.64 R4, c[0x0][0x390] ;  /* 0x0000e400ff047b82 */ /* 0x000eb60000000a00 */
[----:B------:R-:W-:Y:S01]  /*0230*/  @P1 VIADD R9, R9, 0x1 ;  /* 0x0000000109091836 */ /* 0x000fe20000000000 */
[----:B------:R-:W-:-:S04]  /*0240*/  @!P2 LOP3.LUT R9, RZ, R0, RZ, 0x33, !PT ;  /* 0x00000000ff09a212 */ /* 0x000fc800078e33ff */
[----:B------:R-:W-:-:S04]  /*0250*/  IADD3 R6, PT, PT, R6, R9, RZ ;  /* 0x0000000906067210 */ /* 0x000fc80007ffe0ff */
[C---:B------:R-:W-:Y:S02]  /*0260*/  LOP3.LUT R8, R6.reuse, 0x3, RZ, 0xc0, !PT ;  /* 0x0000000306087812 */ /* 0x040fe400078ec0ff */
[----:B------:R-:W-:Y:S02]  /*0270*/  ISETP.GE.U32.AND P1, PT, R6, 0x3, PT ;  /* 0x000000030600780c */ /* 0x000fe40003f26070 */
[----:B------:R-:W-:-:S13]  /*0280*/  ISETP.NE.AND P0, PT, R8, 0x3, PT ;  /* 0x000000030800780c */ /* 0x000fda0003f05270 */
[----:B01----:R-:W-:Y:S05]  /*0290*/  @!P0 BRA `(.L_x_112) ;  /* 0x0000000000348947 */ /* 0x003fea0003800000 */
[----:B------:R-:W0:Y:S01]  /*02a0*/  LDC.64 R12, c[0x0][0x390] ;  /* 0x0000e400ff0c7b82 */ /* 0x000e220000000a00 */
[----:B------:R-:W-:-:S05]  /*02b0*/  VIADD R6, R6, 0x1 ;  /* 0x0000000106067836 */ /* 0x000fca0000000000 */
[----:B------:R-:W-:Y:S02]  /*02c0*/  LOP3.LUT R6, R6, 0x3, RZ, 0xc0, !PT ;  /* 0x0000000306067812 */ /* 0x000fe400078ec0ff */
[----:B------:R-:W1:Y:S02]  /*02d0*/  LDC.64 R14, c[0x0][0x388] ;  /* 0x0000e200ff0e7b82 */ /* 0x000e640000000a00 */
[----:B------:R-:W-:-:S07]  /*02e0*/  IADD3 R6, PT, PT, -R6, RZ, RZ ;  /* 0x000000ff06067210 */ /* 0x000fce0007ffe1ff */
.L_x_113:
[----:B-1-3--:R-:W-:-:S06]  /*02f0*/  IMAD.WIDE R10, R7, 0x4, R14 ;  /* 0x00000004070a7825 */ /* 0x00afcc00078e020e */
[----:B------:R-:W3:Y:S01]  /*0300*/  LDG.E R11, desc[UR4][R10.64] ;  /* 0x000000040a0b7981 */ /* 0x000ee2000c1e1900 */
[----:B0-----:R-:W-:Y:S01]  /*0310*/  IMAD.WIDE R8, R7, 0x4, R12 ;  /* 0x0000000407087825 */ /* 0x001fe200078e020c */
[----:B------:R-:W-:-:S03]  /*0320*/  IADD3 R7, PT, PT, R0, R7, RZ ;  /* 0x0000000700077210 */ /* 0x000fc60007ffe0ff */
[----:B------:R-:W-:-:S05]  /*0330*/  VIADD R6, R6, 0x1 ;  /* 0x0000000106067836 */ /* 0x000fca0000000000 */
[----:B------:R-:W-:Y:S01]  /*0340*/  ISETP.NE.AND P0, PT, R6, RZ, PT ;  /* 0x000000ff0600720c */ /* 0x000fe20003f05270 */
[----:B---3--:R3:W-:-:S12]  /*0350*/  STG.E desc[UR4][R8.64], R11 ;  /* 0x0000000b08007986 */ /* 0x0087d8000c101904 */
[----:B------:R-:W-:Y:S05]  /*0360*/  @P0 BRA `(.L_x_113) ;  /* 0xfffffffc00e00947 */ /* 0x000fea000383ffff */
.L_x_112:
[----:B------:R-:W-:Y:S05]  /*0370*/  BSYNC.RECONVERGENT B0 ;  /* 0x0000000000007941 */ /* 0x000fea0003800200 */
.L_x_111:
[----:B------:R-:W-:Y:S05]  /*0380*/  @!P1 EXIT ;  /* 0x000000000000994d */ /* 0x000fea0003800000 */
.L_x_114:
[----:B0-----:R-:W-:-:S05]  /*0390*/  IMAD.WIDE R18, R7, 0x4, R2 ;  /* 0x0000000407127825 */ /* 0x001fca00078e0202 */
[----:B------:R-:W4:Y:S01]  /*03a0*/  LDG.E R23, desc[UR4][R18.64] ;  /* 0x0000000412177981 */ /* 0x000f22000c1e1900 */
[----:B--2---:R-:W-:-:S04]  /*03b0*/  IMAD.WIDE R20, R7, 0x4, R4 ;  /* 0x0000000407147825 */ /* 0x004fc800078e0204 */
[C---:B---3--:R-:W-:Y:S01]  /*03c0*/  IMAD.WIDE R8, R0.reuse, 0x4, R18 ;  /* 0x0000000400087825 */ /* 0x048fe200078e0212 */
[----:B----4-:R0:W-:Y:S04]  /*03d0*/  STG.E desc[UR4][R20.64], R23 ;  /* 0x0000001714007986 */ /* 0x0101e8000c101904 */
[----:B------:R-:W2:Y:S01]  /*03e0*/  LDG.E R25, desc[UR4][R8.64] ;  /* 0x0000000408197981 */ /* 0x000ea2000c1e1900 */
[----:B------:R-:W-:-:S04]  /*03f0*/  IMAD.WIDE R10, R0, 0x4, R20 ;  /* 0x00000004000a7825 */ /* 0x000fc800078e0214 */
[C---:B------:R-:W-:Y:S01]  /*0400*/  IMAD.WIDE R12, R0.reuse, 0x4, R8 ;  /* 0x00000004000c7825 */ /* 0x040fe200078e0208 */
[----:B--2---:R0:W-:Y:S04]  /*0410*/  STG.E desc[UR4][R10.64], R25 ;  /* 0x000000190a007986 */ /* 0x0041e8000c101904 */
[----:B------:R-:W2:Y:S01]  /*0420*/  LDG.E R27, desc[UR4][R12.64] ;  /* 0x000000040c1b7981 */ /* 0x000ea2000c1e1900 */
[----:B------:R-:W-:-:S04]  /*0430*/  IMAD.WIDE R14, R0, 0x4, R10 ;  /* 0x00000004000e7825 */ /* 0x000fc800078e020a */
[C---:B------:R-:W-:Y:S01]  /*0440*/  IMAD.WIDE R16, R0.reuse, 0x4, R12 ;  /* 0x0000000400107825 */ /* 0x040fe200078e020c */
[----:B--2---:R0:W-:Y:S05]  /*0450*/  STG.E desc[UR4][R14.64], R27 ;  /* 0x0000001b0e007986 */ /* 0x0041ea000c101904 */
[----:B------:R-:W2:Y:S01]  /*0460*/  LDG.E R17, desc[UR4][R16.64] ;  /* 0x0000000410117981 */ /* 0x000ea2000c1e1900 */
[C---:B------:R-:W-:Y:S01]  /*0470*/  IMAD.WIDE R18, R0.reuse, 0x4, R14 ;  /* 0x0000000400127825 */ /* 0x040fe200078e020e */
[----:B------:R-:W-:-:S04]  /*0480*/  LEA R7, R0, R7, 0x2 ;  /* 0x0000000700077211 */ /* 0x000fc800078e10ff */
[----:B------:R-:W-:Y:S01]  /*0490*/  ISETP.GE.AND P0, PT, R7, UR6, PT ;  /* 0x0000000607007c0c */ /* 0x000fe2000bf06270 */
[----:B--2---:R0:W-:-:S12]  /*04a0*/  STG.E desc[UR4][R18.64], R17 ;  /* 0x0000001112007986 */ /* 0x0041d8000c101904 */
[----:B------:R-:W-:Y:S05]  /*04b0*/  @!P0 BRA `(.L_x_114) ;  /* 0xfffffffc00b48947 */ /* 0x000fea000383ffff */
[----:B------:R-:W-:Y:S05]  /*04c0*/  EXIT ;  /* 0x000000000000794d */ /* 0x000fea0003800000 */
.L_x_115:
        /* <DEDUP_REMOVED lines=11> */
.L_x_217:


//--------------------- .text._Z12dropout_rowsfiPfS_m --------------------------
	.section	.text._Z12dropout_rowsfiPfS_m,"ax",@progbits
	.align	128
        .global         _Z12dropout_rowsfiPfS_m
        .type           _Z12dropout_rowsfiPfS_m,@function
        .size           _Z12dropout_rowsfiPfS_m,(.L_x_218 - _Z12dropout_rowsfiPfS_m)
        .other          _Z12dropout_rowsfiPfS_m,@"STO_CUDA_ENTRY STV_DEFAULT"
_Z12dropout_rowsfiPfS_m:
.text._Z12dropout_rowsfiPfS_m:
[----:B------:R-:W0:Y:S08]  /*0000*/  LDC R1, c[0x0][0x37c] ;  /* 0x0000df00ff017b82 */ /* 0x000e300000000800 */
[----:B------:R-:W1:Y:S01]  /*0010*/  LDC.64 R2, c[0x0][0x398] ;  /* 0x0000e600ff027b82 */ /* 0x000e620000000a00 */
[----:B------:R-:W2:Y:S01]  /*0020*/  S2R R11, SR_TID.X ;  /* 0x00000000000b7919 */ /* 0x000ea20000002100 */
[----:B0-----:R-:W-:Y:S01]  /*0030*/  VIADD R1, R1, 0xffffffd0 ;  /* 0xffffffd001017836 */ /* 0x001fe20000000000 */
[----:B------:R-:W0:Y:S01]  /*0040*/  LDCU.64 UR8, c[0x0][0x358] ;  /* 0x00006b00ff0877ac */ /* 0x000e220008000a00 */
[----:B------:R-:W-:Y:S04]  /*0050*/  BSSY.RECONVERGENT B0, `(.L_x_116) ;  /* 0x000025e000007945 */ /* 0x000fe80003800200 */
[----:B------:R-:W2:Y:S08]  /*0060*/  S2UR UR4, SR_CTAID.X ;  /* 0x00000000000479c3 */ /* 0x000eb00000002500 */
[----:B------:R-:W2:Y:S01]  /*0070*/  LDC R8, c[0x0][0x360] ;  /* 0x0000d800ff087b82 */ /* 0x000ea20000000800 */
[----:B-1----:R-:W-:-:S02]  /*0080*/  LOP3.LUT R0, R2, 0xaad26b49, RZ, 0x3c, !PT ;  /* 0xaad26b4902007812 */ /* 0x002fc400078e3cff */
[----:B------:R-:W-:-:S03]  /*0090*/  LOP3.LUT R2, R3, 0xf7dcefdd, RZ, 0x3c, !PT ;  /* 0xf7dcefdd03027812 */ /* 0x000fc600078e3cff */
[----:B------:R-:W-:Y:S02]  /*00a0*/  IMAD R0, R0, 0x4182bed5, RZ ;  /* 0x4182bed500007824 */ /* 0x000fe400078e02ff */
[----:B------:R-:W-:Y:S02]  /*00b0*/  IMAD R9, R2, -0x658354e5, RZ ;  /* 0x9a7cab1b02097824 */ /* 0x000fe400078e02ff */
[C---:B------:R-:W-:Y:S01]  /*00c0*/  VIADD R5, R0.reuse, 0x583f19 ;  /* 0x00583f1900057836 */ /* 0x040fe20000000000 */
[C---:B------:R-:W-:Y:S01]  /*00d0*/  LOP3.LUT R6, R0.reuse, 0x159a55e5, RZ, 0x3c, !PT ;  /* 0x159a55e500067812 */ /* 0x040fe200078e3cff */
[C---:B------:R-:W-:Y:S01]  /*00e0*/  VIADD R3, R0.reuse, 0x75bcd15 ;  /* 0x075bcd1500037836 */ /* 0x040fe20000000000 */
[----:B------:R-:W-:Y:S01]  /*00f0*/  IADD3 R2, PT, PT, R0, 0x64f0c9, R9 ;  /* 0x0064f0c900027810 */ /* 0x000fe20007ffe009 */
[C---:B------:R-:W-:Y:S01]  /*0100*/  VIADD R7, R9.reuse, 0x1f123bb5 ;  /* 0x1f123bb509077836 */ /* 0x040fe20000000000 */
[----:B------:R-:W-:Y:S01]  /*0110*/  LOP3.LUT R4, R9, 0x5491333, RZ, 0x3c, !PT ;  /* 0x0549133309047812 */ /* 0x000fe200078e3cff */
[----:B--2---:R-:W-:-:S02]  /*0120*/  IMAD R0, R8, UR4, R11 ;  /* 0x0000000408007c24 */ /* 0x004fc4000f8e020b */
[----:B------:R1:W-:Y:S04]  /*0130*/  STL.64 [R1], R2 ;  /* 0x0000000201007387 */ /* 0x0003e80000100a00 */
[----:B------:R1:W-:Y:S01]  /*0140*/  STL.64 [R1+0x8], R6 ;  /* 0x0000080601007387 */ /* 0x0003e20000100a00 */
[----:B------:R-:W-:-:S03]  /*0150*/  ISETP.NE.AND P0, PT, R0, RZ, PT ;  /* 0x000000ff0000720c */ /* 0x000fc60003f05270 */
[----:B------:R1:W-:Y:S10]  /*0160*/  STL.64 [R1+0x10], R4 ;  /* 0x0000100401007387 */ /* 0x0003f40000100a00 */
[----:B0-----:R-:W-:Y:S05]  /*0170*/  @!P0 BRA `(.L_x_117) ;  /* 0x00000024002c8947 */ /* 0x001fea0003800000 */
[--C-:B------:R-:W-:Y:S01]  /*0180*/  SHF.R.S32.HI R12, RZ, 0x1f, R0.reuse ;  /* 0x0000001fff0c7819 */ /* 0x100fe20000011400 */
[----:B------:R-:W-:Y:S02]  /*0190*/  IMAD.MOV.U32 R11, RZ, RZ, R0 ;  /* 0x000000ffff0b7224 */ /* 0x000fe400078e0000 */
[----:B------:R-:W-:-:S07]  /*01a0*/  IMAD.MOV.U32 R10, RZ, RZ, RZ ;  /* 0x000000ffff0a7224 */ /* 0x000fce00078e00ff */
.L_x_126:
[----:B-1----:R-:W-:Y:S01]  /*01b0*/  LOP3.LUT R2, R11, 0x3, RZ, 0xc0, !PT ;  /* 0x000000030b027812 */ /* 0x002fe200078ec0ff */
[----:B------:R-:W-:Y:S03]  /*01c0*/  BSSY.RECONVERGENT B1, `(.L_x_118) ;  /* 0x0000240000017945 */ /* 0x000fe60003800200 */
[----:B------:R-:W-:-:S04]  /*01d0*/  ISETP.NE.U32.AND P0, PT, R2, RZ, PT ;  /* 0x000000ff0200720c */ /* 0x000fc80003f05070 */
[----:B------:R-:W-:-:S13]  /*01e0*/  ISETP.NE.AND.EX P0, PT, RZ, RZ, PT, P0 ;  /* 0x000000ffff00720c */ /* 0x000fda0003f05300 */
[----:B0-----:R-:W-:Y:S05]  /*01f0*/  @!P0 BRA `(.L_x_119) ;  /* 0x0000002000f08947 */ /* 0x001fea0003800000 */
[----:B------:R-:W0:Y:S01]  /*0200*/  LDC.64 R8, c[0x4][RZ] ;  /* 0x01000000ff087b82 */ /* 0x000e220000000a00 */
[----:B------:R-:W-:Y:S02]  /*0210*/  CS2R R2, SRZ ;  /* 0x0000000000027805 */ /* 0x000fe4000001ff00 */
[----:B------:R-:W-:Y:S02]  /*0220*/  CS2R R4, SRZ ;  /* 0x0000000000047805 */ /* 0x000fe4000001ff00 */
[----:B------:R-:W-:Y:S01]  /*0230*/  CS2R R6, SRZ ;  /* 0x0000000000067805 */ /* 0x000fe2000001ff00 */
[----:B0-----:R-:W-:-:S07]  /*0240*/  IMAD.WIDE.U32 R8, R10, 0xc80, R8 ;  /* 0x00000c800a087825 */ /* 0x001fce00078e0008 */
.L_x_121:
[----:B------:R-:W-:-:S06]  /*0250*/  IMAD R13, R2, 0x4, R1 ;  /* 0x00000004020d7824 */ /* 0x000fcc00078e0201 */
[----:B------:R-:W5:Y:S01]  /*0260*/  LDL R13, [R13+0x4] ;  /* 0x000004000d0d7983 */ /* 0x000f620000100800 */
[----:B------:R-:W-:-:S05]  /*0270*/  UMOV UR4, URZ ;  /* 0x000000ff00047c82 */ /* 0x000fca0008000000 */
.L_x_120:
[----:B-----5:R-:W-:Y:S01]  /*0280*/  SHF.R.U32.HI R22, RZ, UR4, R13 ;  /* 0x00000004ff167c19 */ /* 0x020fe2000801160d */
[----:B------:R-:W-:-:S03]  /*0290*/  IMAD.SHL.U32 R14, R2, 0x20, RZ ;  /* 0x00000020020e7824 */ /* 0x000fc600078e00ff */
[----:B------:R-:W-:Y:S01]  /*02a0*/  LOP3.LUT R15, R22, 0x1, RZ, 0xc0, !PT ;  /* 0x00000001160f7812 */ /* 0x000fe200078ec0ff */
[----:B------:R-:W-:-:S03]  /*02b0*/  VIADD R14, R14, UR4 ;  /* 0x000000040e0e7c36 */ /* 0x000fc60008000000 */
[----:B------:R-:W-:Y:S01]  /*02c0*/  ISETP.NE.U32.AND P0, PT, R15, 0x1, PT ;  /* 0x000000010f00780c */ /* 0x000fe20003f05070 */
[----:B------:R-:W-:-:S03]  /*02d0*/  IMAD R15, R14, 0x5, RZ ;  /* 0x000000050e0f7824 */ /* 0x000fc600078e02ff */
[----:B------:R-:W-:Y:S01]  /*02e0*/  R2P PR, R22, 0x7e ;  /* 0x0000007e16007804 */ /* 0x000fe20000000000 */
[----:B------:R-:W-:-:S08]  /*02f0*/  IMAD.WIDE.U32 R14, R15, 0x4, R8 ;  /* 0x000000040f0e7825 */ /* 0x000fd000078e0008 */
[----:B------:R-:W2:Y:S04]  /*0300*/  @!P0 LDG.E R16, desc[UR8][R14.64+0x10] ;  /* 0x000010080e108981 */ /* 0x000ea8000c1e1900 */
[----:B------:R-:W3:Y:S04]  /*0310*/  @P1 LDG.E R18, desc[UR8][R14.64+0x24] ;  /* 0x000024080e121981 */ /* 0x000ee8000c1e1900 */
[----:B------:R-:W4:Y:S04]  /*0320*/  @P2 LDG.E R20, desc[UR8][R14.64+0x38] ;  /* 0x000038080e142981 */ /* 0x000f28000c1e1900 */
[----:B------:R-:W4:Y:S04]  /*0330*/  @P3 LDG.E R24, desc[UR8][R14.64+0x4c] ;  /* 0x00004c080e183981 */ /* 0x000f28000c1e1900 */
[----:B------:R-:W4:Y:S04]  /*0340*/  @P4 LDG.E R26, desc[UR8][R14.64+0x60] ;  /* 0x000060080e1a4981 */ /* 0x000f28000c1e1900 */
[----:B------:R-:W4:Y:S04]  /*0350*/  @!P0 LDG.E R17, desc[UR8][R14.64+0x4] ;  /* 0x000004080e118981 */ /* 0x000f28000c1e1900 */
[----:B------:R-:W4:Y:S04]  /*0360*/  @!P0 LDG.E R19, desc[UR8][R14.64+0xc] ;  /* 0x00000c080e138981 */ /* 0x000f28000c1e1900 */
[----:B------:R-:W4:Y:S04]  /*0370*/  @P1 LDG.E R21, desc[UR8][R14.64+0x18] ;  /* 0x000018080e151981 */ /* 0x000f28000c1e1900 */
[----:B------:R-:W4:Y:S04]  /*0380*/  @P3 LDG.E R23, desc[UR8][R14.64+0x40] ;  /* 0x000040080e173981 */ /* 0x000f28000c1e1900 */
[----:B------:R-:W4:Y:S04]  /*0390*/  @P5 LDG.E R25, desc[UR8][R14.64+0x70] ;  /* 0x000070080e195981 */ /* 0x000f28000c1e1900 */
[----:B------:R-:W4:Y:S01]  /*03a0*/  @P6 LDG.E R28, desc[UR8][R14.64+0x88] ;  /* 0x000088080e1c6981 */ /* 0x000f22000c1e1900 */
[----:B--2---:R-:W-:-:S03]  /*03b0*/  @!P0 LOP3.LUT R5, R5, R16, RZ, 0x3c, !PT ;  /* 0x0000001005058212 */ /* 0x004fc600078e3cff */
[----:B------:R-:W2:Y:S01]  /*03c0*/  @!P0 LDG.E R16, desc[UR8][R14.64] ;  /* 0x000000080e108981 */ /* 0x000ea2000c1e1900 */
[----:B---3--:R-:W-:-:S03]  /*03d0*/  @P1 LOP3.LUT R5, R5, R18, RZ, 0x3c, !PT ;  /* 0x0000001205051212 */ /* 0x008fc600078e3cff */
[----:B------:R-:W3:Y:S01]  /*03e0*/  @!P0 LDG.E R18, desc[UR8][R14.64+0x8] ;  /* 0x000008080e128981 */ /* 0x000ee2000c1e1900 */
[----:B----4-:R-:W-:-:S03]  /*03f0*/  @P2 LOP3.LUT R5, R5, R20, RZ, 0x3c, !PT ;  /* 0x0000001405052212 */ /* 0x010fc600078e3cff */
[----:B------:R-:W4:Y:S01]  /*0400*/  @P1 LDG.E R20, desc[UR8][R14.64+0x14] ;  /* 0x000014080e141981 */ /* 0x000f22000c1e1900 */
[----:B------:R-:W-:-:S03]  /*0410*/  @P3 LOP3.LUT R5, R5, R24, RZ, 0x3c, !PT ;  /* 0x0000001805053212 */ /* 0x000fc600078e3cff */
[----:B------:R-:W4:Y:S01]  /*0420*/  @P5 LDG.E R24, desc[UR8][R14.64+0x74] ;  /* 0x000074080e185981 */ /* 0x000f22000c1e1900 */
[----:B------:R-:W-:-:S03]  /*0430*/  @P4 LOP3.LUT R5, R5, R26, RZ, 0x3c, !PT ;  /* 0x0000001a05054212 */ /* 0x000fc600078e3cff */
[----:B------:R-:W4:Y:S01]  /*0440*/  @P3 LDG.E R26, desc[UR8][R14.64+0x44] ;  /* 0x000044080e1a3981 */ /* 0x000f22000c1e1900 */
[----:B------:R-:W-:-:S03]  /*0450*/  @!P0 LOP3.LUT R6, R6, R17, RZ, 0x3c, !PT ;  /* 0x0000001106068212 */ /* 0x000fc600078e3cff */
[----:B------:R-:W4:Y:S01]  /*0460*/  @P1 LDG.E R17, desc[UR8][R14.64+0x20] ;  /* 0x000020080e111981 */ /* 0x000f22000c1e1900 */
[----:B------:R-:W-:-:S03]  /*0470*/  @!P0 LOP3.LUT R4, R4, R19, RZ, 0x3c, !PT ;  /* 0x0000001304048212 */ /* 0x000fc600078e3cff */
[----:B------:R-:W4:Y:S01]  /*0480*/  @P2 LDG.E R19, desc[UR8][R14.64+0x2c] ;  /* 0x00002c080e132981 */ /* 0x000f22000c1e1900 */
[----:B------:R-:W-:-:S03]  /*0490*/  @P1 LOP3.LUT R6, R6, R21, RZ, 0x3c, !PT ;  /* 0x0000001506061212 */ /* 0x000fc600078e3cff */
[----:B------:R-:W4:Y:S01]  /*04a0*/  @P2 LDG.E R21, desc[UR8][R14.64+0x34] ;  /* 0x000034080e152981 */ /* 0x000f22000c1e1900 */
[----:B--2---:R-:W-:-:S03]  /*04b0*/  @!P0 LOP3.LUT R3, R3, R16, RZ, 0x3c, !PT ;  /* 0x0000001003038212 */ /* 0x004fc600078e3cff */
[----:B------:R-:W2:Y:S01]  /*04c0*/  @P1 LDG.E R16, desc[UR8][R14.64+0x1c] ;  /* 0x00001c080e101981 */ /* 0x000ea2000c1e1900 */
[----:B---3--:R-:W-:-:S03]  /*04d0*/  @!P0 LOP3.LUT R7, R7, R18, RZ, 0x3c, !PT ;  /* 0x0000001207078212 */ /* 0x008fc600078e3cff */
[----:B------:R-:W3:Y:S01]  /*04e0*/  @P2 LDG.E R18, desc[UR8][R14.64+0x28] ;  /* 0x000028080e122981 */ /* 0x000ee2000c1e1900 */
[----:B----4-:R-:W-:-:S03]  /*04f0*/  @P1 LOP3.LUT R3, R3, R20, RZ, 0x3c, !PT ;  /* 0x0000001403031212 */ /* 0x010fc600078e3cff */
[----:B------:R-:W4:Y:S01]  /*0500*/  @P2 LDG.E R20, desc[UR8][R14.64+0x30] ;  /* 0x000030080e142981 */ /* 0x000f22000c1e1900 */
[----:B------:R-:W-:-:S03]  /*0510*/  @P5 LOP3.LUT R5, R5, R24, RZ, 0x3c, !PT ;  /* 0x0000001805055212 */ /* 0x000fc600078e3cff */
[----:B------:R-:W4:Y:S01]  /*0520*/  @P3 LDG.E R24, desc[UR8][R14.64+0x3c] ;  /* 0x00003c080e183981 */ /* 0x000f22000c1e1900 */
[----:B------:R-:W-:-:S03]  /*0530*/  @P1 LOP3.LUT R4, R4, R17, RZ, 0x3c, !PT ;  /* 0x0000001104041212 */ /* 0x000fc600078e3cff */
[----:B------:R-:W4:Y:S01]  /*0540*/  @P3 LDG.E R17, desc[UR8][R14.64+0x48] ;  /* 0x000048080e113981 */ /* 0x000f22000c1e1900 */
[----:B------:R-:W-:-:S03]  /*0550*/  @P2 LOP3.LUT R6, R6, R19, RZ, 0x3c, !PT ;  /* 0x0000001306062212 */ /* 0x000fc600078e3cff */
[----:B------:R-:W4:Y:S01]  /*0560*/  @P4 LDG.E R19, desc[UR8][R14.64+0x54] ;  /* 0x000054080e134981 */ /* 0x000f22000c1e1900 */
[----:B------:R-:W-:Y:S02]  /*0570*/  @P2 LOP3.LUT R4, R4, R21, RZ, 0x3c, !PT ;  /* 0x0000001504042212 */ /* 0x000fe400078e3cff */
[----:B------:R-:W-:Y:S01]  /*0580*/  @P3 LOP3.LUT R6, R6, R23, RZ, 0x3c, !PT ;  /* 0x0000001706063212 */ /* 0x000fe200078e3cff */
[----:B------:R-:W4:Y:S04]  /*0590*/  @P4 LDG.E R21, desc[UR8][R14.64+0x5c] ;  /* 0x00005c080e154981 */ /* 0x000f28000c1e1900 */
[----:B------:R-:W4:Y:S01]  /*05a0*/  @P5 LDG.E R23, desc[UR8][R14.64+0x68] ;  /* 0x000068080e175981 */ /* 0x000f22000c1e1900 */
[----:B--2---:R-:W-:-:S03]  /*05b0*/  @P1 LOP3.LUT R7, R7, R16, RZ, 0x3c, !PT ;  /* 0x0000001007071212 */ /* 0x004fc600078e3cff */
[----:B------:R-:W2:Y:S01]  /*05c0*/  @P4 LDG.E R16, desc[UR8][R14.64+0x50] ;  /* 0x000050080e104981 */ /* 0x000ea2000c1e1900 */
[----:B---3--:R-:W-:-:S03]  /*05d0*/  @P2 LOP3.LUT R3, R3, R18, RZ, 0x3c, !PT ;  /* 0x0000001203032212 */ /* 0x008fc600078e3cff */
[----:B------:R-:W3:Y:S01]  /*05e0*/  @P4 LDG.E R18, desc[UR8][R14.64+0x58] ;  /* 0x000058080e124981 */ /* 0x000ee2000c1e1900 */
[----:B----4-:R-:W-:-:S03]  /*05f0*/  @P2 LOP3.LUT R7, R7, R20, RZ, 0x3c, !PT ;  /* 0x0000001407072212 */ /* 0x010fc600078e3cff */
[----:B------:R-:W4:Y:S01]  /*0600*/  @P5 LDG.E R20, desc[UR8][R14.64+0x64] ;  /* 0x000064080e145981 */ /* 0x000f22000c1e1900 */
[----:B------:R-:W-:-:S03]  /*0610*/  @P3 LOP3.LUT R3, R3, R24, RZ, 0x3c, !PT ;  /* 0x0000001803033212 */ /* 0x000fc600078e3cff */
[----:B------:R-:W4:Y:S01]  /*0620*/  @P5 LDG.E R24, desc[UR8][R14.64+0x6c] ;  /* 0x00006c080e185981 */ /* 0x000f22000c1e1900 */
[----:B------:R-:W-:Y:S02]  /*0630*/  LOP3.LUT P0, RZ, R22, 0x80, RZ, 0xc0, !PT ;  /* 0x0000008016ff7812 */ /* 0x000fe4000780c0ff */
[----:B------:R-:W-:Y:S02]  /*0640*/  @P3 LOP3.LUT R7, R7, R26, RZ, 0x3c, !PT ;  /* 0x0000001a07073212 */ /* 0x000fe400078e3cff */
[----:B------:R-:W-:Y:S02]  /*0650*/  @P3 LOP3.LUT R4, R4, R17, RZ, 0x3c, !PT ;  /* 0x0000001104043212 */ /* 0x000fe400078e3cff */
[----:B------:R-:W4:Y:S01]  /*0660*/  @P6 LDG.E R17, desc[UR8][R14.64+0x7c] ;  /* 0x00007c080e116981 */ /* 0x000f22000c1e1900 */
[----:B------:R-:W-:-:S03]  /*0670*/  @P4 LOP3.LUT R6, R6, R19, RZ, 0x3c, !PT ;  /* 0x0000001306064212 */ /* 0x000fc600078e3cff */
[----:B------:R-:W4:Y:S01]  /*0680*/  @P6 LDG.E R19, desc[UR8][R14.64+0x84] ;  /* 0x000084080e136981 */ /* 0x000f22000c1e1900 */
[----:B------:R-:W-:-:S03]  /*0690*/  @P4 LOP3.LUT R4, R4, R21, RZ, 0x3c, !PT ;  /* 0x0000001504044212 */ /* 0x000fc600078e3cff */
[----:B------:R-:W4:Y:S01]  /*06a0*/  @P0 LDG.E R26, desc[UR8][R14.64+0x9c] ;  /* 0x00009c080e1a0981 */ /* 0x000f22000c1e1900 */
[----:B------:R-:W-:-:S03]  /*06b0*/  @P5 LOP3.LUT R6, R6, R23, RZ, 0x3c, !PT ;  /* 0x0000001706065212 */ /* 0x000fc600078e3cff */
        /* <DEDUP_REMOVED lines=10> */
[----:B------:R-:W-:Y:S02]  /*0760*/  @P5 LOP3.LUT R4, R4, R25, RZ, 0x3c, !PT ;  /* 0x0000001904045212 */ /* 0x000fe400078e3cff */
[----:B------:R-:W-:Y:S02]  /*0770*/  @P6 LOP3.LUT R5, R5, R28, RZ, 0x3c, !PT ;  /* 0x0000001c05056212 */ /* 0x000fe400078e3cff */
[----:B------:R-:W-:Y:S02]  /*0780*/  @P6 LOP3.LUT R6, R6, R17, RZ, 0x3c, !PT ;  /* 0x0000001106066212 */ /* 0x000fe400078e3cff */
[----:B------:R-:W-:Y:S02]  /*0790*/  @P6 LOP3.LUT R4, R4, R19, RZ, 0x3c, !PT ;  /* 0x0000001304046212 */ /* 0x000fe400078e3cff */
[----:B------:R-:W-:Y:S02]  /*07a0*/  @P0 LOP3.LUT R5, R5, R26, RZ, 0x3c, !PT ;  /* 0x0000001a05050212 */ /* 0x000fe400078e3cff */
[----:B------:R-:W-:-:S02]  /*07b0*/  @P0 LOP3.LUT R6, R6, R21, RZ, 0x3c, !PT ;  /* 0x0000001506060212 */ /* 0x000fc400078e3cff */
[----:B------:R-:W-:Y:S02]  /*07c0*/  @P0 LOP3.LUT R4, R4, R23, RZ, 0x3c, !PT ;  /* 0x0000001704040212 */ /* 0x000fe400078e3cff */
[----:B--2---:R-:W-:Y:S02]  /*07d0*/  @P6 LOP3.LUT R3, R3, R16, RZ, 0x3c, !PT ;  /* 0x0000001003036212 */ /* 0x004fe400078e3cff */
[----:B---3--:R-:W-:Y:S02]  /*07e0*/  @P6 LOP3.LUT R7, R7, R18, RZ, 0x3c, !PT ;  /* 0x0000001207076212 */ /* 0x008fe400078e3cff */
[----:B----4-:R-:W-:Y:S02]  /*07f0*/  @P0 LOP3.LUT R3, R3, R20, RZ, 0x3c, !PT ;  /* 0x0000001403030212 */ /* 0x010fe400078e3cff */
[----:B------:R-:W-:Y:S02]  /*0800*/  @P0 LOP3.LUT R7, R7, R24, RZ, 0x3c, !PT ;  /* 0x0000001807070212 */ /* 0x000fe400078e3cff */
[----:B------:R-:W-:-:S13]  /*0810*/  R2P PR, R22.B1, 0x7f ;  /* 0x0000007f16007804 */ /* 0x000fda0000001000 */
[----:B------:R-:W2:Y:S04]  /*0820*/  @P0 LDG.E R18, desc[UR8][R14.64+0xa0] ;  /* 0x0000a0080e120981 */ /* 0x000ea8000c1e1900 */
[----:B------:R-:W3:Y:S04]  /*0830*/  @P0 LDG.E R19, desc[UR8][R14.64+0xa4] ;  /* 0x0000a4080e130981 */ /* 0x000ee8000c1e1900 */
[----:B------:R-:W4:Y:S04]  /*0840*/  @P0 LDG.E R20, desc[UR8][R14.64+0xa8] ;  /* 0x0000a8080e140981 */ /* 0x000f28000c1e1900 */
[----:B------:R-:W4:Y:S04]  /*0850*/  @P0 LDG.E R21, desc[UR8][R14.64+0xac] ;  /* 0x0000ac080e150981 */ /* 0x000f28000c1e1900 */
[----:B------:R-:W4:Y:S04]  /*0860*/  @P0 LDG.E R24, desc[UR8][R14.64+0xb0] ;  /* 0x0000b0080e180981 */ /* 0x000f28000c1e1900 */
[----:B------:R-:W4:Y:S04]  /*0870*/  @P1 LDG.E R16, desc[UR8][R14.64+0xbc] ;  /* 0x0000bc080e101981 */ /* 0x000f28000c1e1900 */
[----:B------:R-:W4:Y:S04]  /*0880*/  @P1 LDG.E R26, desc[UR8][R14.64+0xb4] ;  /* 0x0000b4080e1a1981 */ /* 0x000f28000c1e1900 */
        /* <DEDUP_REMOVED lines=11> */
[----:B------:R-:W-:Y:S01]  /*0940*/  LOP3.LUT P0, RZ, R22, 0x8000, RZ, 0xc0, !PT ;  /* 0x0000800016ff7812 */ /* 0x000fe2000780c0ff */
[----:B------:R-:W4:Y:S01]  /*0950*/  @P2 LDG.E R24, desc[UR8][R14.64+0xd8] ;  /* 0x0000d8080e182981 */ /* 0x000f22000c1e1900 */
[----:B------:R-:W-:-:S03]  /*0960*/  @P1 LOP3.LUT R7, R7, R16, RZ, 0x3c, !PT ;  /* 0x0000001007071212 */ /* 0x000fc600078e3cff */
[----:B------:R-:W4:Y:S01]  /*0970*/  @P2 LDG.E R22, desc[UR8][R14.64+0xd0] ;  /* 0x0000d0080e162981 */ /* 0x000f22000c1e1900 */
[----:B------:R-:W-:-:S03]  /*0980*/  @P1 LOP3.LUT R3, R3, R26, RZ, 0x3c, !PT ;  /* 0x0000001a03031212 */ /* 0x000fc600078e3cff */
[----:B------:R-:W4:Y:S01]  /*0990*/  @P3 LDG.E R16, desc[UR8][R14.64+0xe4] ;  /* 0x0000e4080e103981 */ /* 0x000f22000c1e1900 */
[----:B------:R-:W-:-:S03]  /*09a0*/  @P1 LOP3.LUT R6, R6, R23, RZ, 0x3c, !PT ;  /* 0x0000001706061212 */ /* 0x000fc600078e3cff */
[----:B------:R-:W4:Y:S01]  /*09b0*/  @P3 LDG.E R26, desc[UR8][R14.64+0xdc] ;  /* 0x0000dc080e1a3981 */ /* 0x000f22000c1e1900 */
[----:B------:R-:W-:-:S03]  /*09c0*/  @P1 LOP3.LUT R4, R4, R17, RZ, 0x3c, !PT ;  /* 0x0000001104041212 */ /* 0x000fc600078e3cff */
        /* <DEDUP_REMOVED lines=43> */
[----:B------:R-:W-:-:S04]  /*0c80*/  UIADD3 UR4, UPT, UPT, UR4, 0x10, URZ ;  /* 0x0000001004047890 */ /* 0x000fc8000fffe0ff */
[----:B------:R-:W-:Y:S01]  /*0c90*/  UISETP.NE.AND UP0, UPT, UR4, 0x20, UPT ;  /* 0x000000200400788c */ /* 0x000fe2000bf05270 */
[----:B--2---:R-:W-:Y:S02]  /*0ca0*/  @P5 LOP3.LUT R5, R5, R18, RZ, 0x3c, !PT ;  /* 0x0000001205055212 */ /* 0x004fe400078e3cff */
[----:B---3--:R-:W-:Y:S02]  /*0cb0*/  @P6 LOP3.LUT R6, R6, R19, RZ, 0x3c, !PT ;  /* 0x0000001306066212 */ /* 0x008fe400078e3cff */
[----:B----4-:R-:W-:Y:S02]  /*0cc0*/  @P6 LOP3.LUT R3, R3, R20, RZ, 0x3c, !PT ;  /* 0x0000001403036212 */ /* 0x010fe400078e3cff */
[----:B------:R-:W-:Y:S02]  /*0cd0*/  @P6 LOP3.LUT R4, R4, R21, RZ, 0x3c, !PT ;  /* 0x0000001504046212 */ /* 0x000fe400078e3cff */
[----:B------:R-:W-:Y:S02]  /*0ce0*/  @P6 LOP3.LUT R7, R7, R22, RZ, 0x3c, !PT ;  /* 0x0000001607076212 */ /* 0x000fe400078e3cff */
[----:B------:R-:W-:-:S02]  /*0cf0*/  @P6 LOP3.LUT R5, R5, R16, RZ, 0x3c, !PT ;  /* 0x0000001005056212 */ /* 0x000fc400078e3cff */
[----:B------:R-:W-:Y:S02]  /*0d00*/  @P0 LOP3.LUT R3, R3, R24, RZ, 0x3c, !PT ;  /* 0x0000001803030212 */ /* 0x000fe400078e3cff */
[----:B------:R-:W-:Y:S02]  /*0d10*/  @P0 LOP3.LUT R5, R5, R28, RZ, 0x3c, !PT ;  /* 0x0000001c05050212 */ /* 0x000fe400078e3cff */
[----:B------:R-:W-:Y:S02]  /*0d20*/  @P0 LOP3.LUT R7, R7, R26, RZ, 0x3c, !PT ;  /* 0x0000001a07070212 */ /* 0x000fe400078e3cff */
[----:B------:R-:W-:Y:S02]  /*0d30*/  @P0 LOP3.LUT R4, R4, R23, RZ, 0x3c, !PT ;  /* 0x0000001704040212 */ /* 0x000fe400078e3cff */
[----:B------:R-:W-:Y:S01]  /*0d40*/  @P0 LOP3.LUT R6, R6, R17, RZ, 0x3c, !PT ;  /* 0x0000001106060212 */ /* 0x000fe200078e3cff */
[----:B------:R-:W-:Y:S06]  /*0d50*/  BRA.U UP0, `(.L_x_120) ;  /* 0xfffffff500487547 */ /* 0x000fec000b83ffff */
[----:B------:R-:W-:-:S05]  /*0d60*/  VIADD R2, R2, 0x1 ;  /* 0x0000000102027836 */ /* 0x000fca0000000000 */
[----:B------:R-:W-:-:S13]  /*0d70*/  ISETP.NE.AND P0, PT, R2, 0x5, PT ;  /* 0x000000050200780c */ /* 0x000fda0003f05270 */
[----:B------:R-:W-:Y:S05]  /*0d80*/  @P0 BRA `(.L_x_121) ;  /* 0xfffffff400300947 */ /* 0x000fea000383ffff */
[----:B------:R-:W-:Y:S01]  /*0d90*/  LOP3.LUT R2, R11, 0x3, RZ, 0xc0, !PT ;  /* 0x000000030b027812 */ /* 0x000fe200078ec0ff */
[----:B------:R0:W-:Y:S03]  /*0da0*/  STL.64 [R1+0x8], R6 ;  /* 0x0000080601007387 */ /* 0x0001e60000100a00 */
[----:B------:R-:W-:Y:S01]  /*0db0*/  ISETP.NE.U32.AND P0, PT, R2, 0x1, PT ;  /* 0x000000010200780c */ /* 0x000fe20003f05070 */
[----:B------:R0:W-:Y:S03]  /*0dc0*/  STL.64 [R1+0x10], R4 ;  /* 0x0000100401007387 */ /* 0x0001e60000100a00 */
[----:B------:R-:W-:Y:S01]  /*0dd0*/  ISETP.NE.AND.EX P0, PT, RZ, RZ, PT, P0 ;  /* 0x000000ffff00720c */ /* 0x000fe20003f05300 */
[----:B------:R0:W-:-:S12]  /*0de0*/  STL [R1+0x4], R3 ;  /* 0x0000040301007387 */ /* 0x0001d80000100800 */
[----:B0-----:R-:W-:Y:S05]  /*0df0*/  @!P0 BRA `(.L_x_119) ;  /* 0x0000001400f08947 */ /* 0x001fea0003800000 */
[----:B------:R-:W-:Y:S01]  /*0e00*/  UMOV UR4, URZ ;  /* 0x000000ff00047c82 */ /* 0x000fe20008000000 */
[----:B------:R-:W-:Y:S01]  /*0e10*/  CS2R R2, SRZ ;  /* 0x0000000000027805 */ /* 0x000fe2000001ff00 */
[----:B------:R-:W-:Y:S01]  /*0e20*/  IMAD.MOV.U32 R4, RZ, RZ, RZ ;  /* 0x000000ffff047224 */ /* 0x000fe200078e00ff */
[----:B------:R-:W-:Y:S01]  /*0e30*/  CS2R R6, SRZ ;  /* 0x0000000000067805 */ /* 0x000fe2000001ff00 */
[----:B------:R-:W-:-:S07]  /*0e40*/  IMAD.U32 R5, RZ, RZ, UR4 ;  /* 0x00000004ff057e24 */ /* 0x000fce000f8e00ff */
.L_x_123:
[----:B------:R-:W-:-:S06]  /*0e50*/  IMAD R13, R2, 0x4, R1 ;  /* 0x00000004020d7824 */ /* 0x000fcc00078e0201 */
[----:B------:R-:W5:Y:S01]  /*0e60*/  LDL R13, [R13+0x4] ;  /* 0x000004000d0d7983 */ /* 0x000f620000100800 */
[----:B------:R-:W-:-:S05]  /*0e70*/  UMOV UR4, URZ ;  /* 0x000000ff00047c82 */ /* 0x000fca0008000000 */
.L_x_122:
        /* <DEDUP_REMOVED lines=180> */
[----:B------:R0:W-:Y:S03]  /*19c0*/  STL [R1+0x4], R3 ;  /* 0x0000040301007387 */ /* 0x0001e60000100800 */
[----:B------:R-:W-:Y:S01]  /*19d0*/  ISETP.NE.AND.EX P0, PT, RZ, RZ, PT, P0 ;  /* 0x000000ffff00720c */ /* 0x000fe20003f05300 */
[----:B------:R0:W-:-:S12]  /*19e0*/  STL.64 [R1+0x10], R4 ;  /* 0x0000100401007387 */ /* 0x0001d80000100a00 */
[----:B0-----:R-:W-:Y:S05]  /*19f0*/  @P0 BRA `(.L_x_119) ;  /* 0x0000000800f00947 */ /* 0x001fea0003800000 */
[----:B------:R-:W-:Y:S01]  /*1a00*/  UMOV UR4, URZ ;  /* 0x000000ff00047c82 */ /* 0x000fe20008000000 */
[----:B------:R-:W-:Y:S01]  /*1a10*/  CS2R R2, SRZ ;  /* 0x0000000000027805 */ /* 0x000fe2000001ff00 */
[----:B------:R-:W-:Y:S01]  /*1a20*/  IMAD.MOV.U32 R4, RZ, RZ, RZ ;  /* 0x000000ffff047224 */ /* 0x000fe200078e00ff */
[----:B------:R-:W-:Y:S01]  /*1a30*/  CS2R R6, SRZ ;  /* 0x0000000000067805 */ /* 0x000fe2000001ff00 */
[----:B------:R-:W-:-:S07]  /*1a40*/  IMAD.U32 R5, RZ, RZ, UR4 ;  /* 0x00000004ff057e24 */ /* 0x000fce000f8e00ff */
.L_x_125:
[----:B------:R-:W-:-:S06]  /*1a50*/  IMAD R13, R2, 0x4, R1 ;  /* 0x00000004020d7824 */ /* 0x000fcc00078e0201 */
[----:B------:R-:W5:Y:S01]  /*1a60*/  LDL R13, [R13+0x4] ;  /* 0x000004000d0d7983 */ /* 0x000f620000100800 */
[----:B------:R-:W-:-:S05]  /*1a70*/  UMOV UR4, URZ ;  /* 0x000000ff00047c82 */ /* 0x000fca0008000000 */
.L_x_124:
        /* <DEDUP_REMOVED lines=177> */
[----:B------:R0:W-:Y:S04]  /*2590*/  STL.64 [R1+0x8], R6 ;  /* 0x0000080601007387 */ /* 0x0001e80000100a00 */
[----:B------:R0:W-:Y:S04]  /*25a0*/  STL [R1+0x4], R3 ;  /* 0x0000040301007387 */ /* 0x0001e80000100800 */
[----:B------:R0:W-:Y:S02]  /*25b0*/  STL.64 [R1+0x10], R4 ;  /* 0x0000100401007387 */ /* 0x0001e40000100a00 */
.L_x_119:
[----:B------:R-:W-:Y:S05]  /*25c0*/  BSYNC.RECONVERGENT B1 ;  /* 0x0000000000017941 */ /* 0x000fea0003800200 */
.L_x_118:
[C---:B------:R-:W-:Y:S01]  /*25d0*/  ISETP.GT.U32.AND P0, PT, R11.reuse, 0x3, PT ;  /* 0x000000030b00780c */ /* 0x040fe20003f04070 */
[----:B------:R-:W-:Y:S01]  /*25e0*/  VIADD R10, R10, 0x1 ;  /* 0x000000010a0a7836 */ /* 0x000fe20000000000 */
[--C-:B------:R-:W-:Y:S02]  /*25f0*/  SHF.R.U64 R11, R11, 0x2, R12.reuse ;  /* 0x000000020b0b7819 */ /* 0x100fe4000000120c */
[----:B------:R-:W-:Y:S02]  /*2600*/  ISETP.GT.U32.AND.EX P0, PT, R12, RZ, PT, P0 ;  /* 0x000000ff0c00720c */ /* 0x000fe40003f04100 */
[----:B------:R-:W-:-:S11]  /*2610*/  SHF.R.U32.HI R12, RZ, 0x2, R12 ;  /* 0x00000002ff0c7819 */ /* 0x000fd6000001160c */
[----:B------:R-:W-:Y:S05]  /*2620*/  @P0 BRA `(.L_x_126) ;  /* 0xffffffd800e00947 */ /* 0x000fea000383ffff */
.L_x_117:
[----:B------:R-:W-:Y:S05]  /*2630*/  BSYNC.RECONVERGENT B0 ;  /* 0x0000000000007941 */ /* 0x000fea0003800200 */
.L_x_116:
[----:B01----:R-:W0:Y:S01]  /*2640*/  LDC R7, c[0x0][0x384] ;  /* 0x0000e100ff077b82 */ /* 0x003e220000000800 */
[----:B------:R-:W-:-:S04]  /*2650*/  SHF.R.U32.HI R2, RZ, 0x2, R3 ;  /* 0x00000002ff027819 */ /* 0x000fc80000011603 */
[----:B------:R-:W-:Y:S01]  /*2660*/  LOP3.LUT R2, R2, R3, RZ, 0x3c, !PT ;  /* 0x0000000302027212 */ /* 0x000fe200078e3cff */
[----:B------:R-:W-:Y:S02]  /*2670*/  IMAD.SHL.U32 R3, R5, 0x10, RZ ;  /* 0x0000001005037824 */ /* 0x000fe400078e00ff */
[----:B------:R-:W1:Y:S02]  /*2680*/  LDC.64 R8, c[0x0][0x398] ;  /* 0x0000e600ff087b82 */ /* 0x000e640000000a00 */
[----:B------:R-:W-:-:S05]  /*2690*/  IMAD.SHL.U32 R4, R2, 0x2, RZ ;  /* 0x0000000202047824 */ /* 0x000fca00078e00ff */
[----:B------:R-:W-:-:S04]  /*26a0*/  LOP3.LUT R4, R2, R4, R3, 0x96, !PT ;  /* 0x0000000402047212 */ /* 0x000fc800078e9603 */
[----:B------:R-:W-:Y:S02]  /*26b0*/  LOP3.LUT R4, R4, R5, RZ, 0x3c, !PT ;  /* 0x0000000504047212 */ /* 0x000fe400078e3cff */
[----:B0-----:R-:W-:Y:S02]  /*26c0*/  ISETP.GE.AND P0, PT, R7, 0x1, PT ;  /* 0x000000010700780c */ /* 0x001fe40003f06270 */
[----:B-1----:R-:W-:Y:S02]  /*26d0*/  LOP3.LUT R8, R8, 0xaad26b49, RZ, 0x3c, !PT ;  /* 0xaad26b4908087812 */ /* 0x002fe400078e3cff */
[----:B------:R-:W-:-:S03]  /*26e0*/  LOP3.LUT R9, R9, 0xf7dcefdd, RZ, 0x3c, !PT ;  /* 0xf7dcefdd09097812 */ /* 0x000fc600078e3cff */
[----:B------:R-:W-:Y:S02]  /*26f0*/  IMAD R8, R8, 0x4182bed5, RZ ;  /* 0x4182bed508087824 */ /* 0x000fe400078e02ff */
[----:B------:R-:W-:-:S05]  /*2700*/  IMAD R9, R9, -0x658354e5, RZ ;  /* 0x9a7cab1b09097824 */ /* 0x000fca00078e02ff */
[----:B------:R-:W-:Y:S01]  /*2710*/  IADD3 R9, PT, PT, R8, 0x64f0c9, R9 ;  /* 0x0064f0c908097810 */ /* 0x000fe20007ffe009 */
[----:B------:R-:W-:Y:S06]  /*2720*/  @!P0 EXIT ;  /* 0x000000000000894d */ /* 0x000fec0003800000 */
[----:B------:R-:W-:Y:S01]  /*2730*/  ISETP.GE.U32.AND P0, PT, R7, 0x10, PT ;  /* 0x000000100700780c */ /* 0x000fe20003f06070 */
[----:B------:R-:W-:Y:S01]  /*2740*/  IMAD.MOV.U32 R3, RZ, RZ, 0x2f800000 ;  /* 0x2f800000ff037424 */ /* 0x000fe200078e00ff */
[----:B------:R-:W-:Y:S02]  /*2750*/  IADD3 R2, PT, PT, R9, 0x587c5, R4 ;  /* 0x000587c509027810 */ /* 0x000fe40007ffe004 */
[----:B------:R-:W-:Y:S02]  /*2760*/  LOP3.LUT R10, R7, 0xf, RZ, 0xc0, !PT ;  /* 0x0000000f070a7812 */ /* 0x000fe400078ec0ff */
[----:B------:R-:W-:Y:S02]  /*2770*/  I2FP.F32.U32 R2, R2 ;  /* 0x0000000200027245 */ /* 0x000fe40000201000 */
[----:B------:R-:W-:-:S03]  /*2780*/  ISETP.NE.AND P1, PT, R10, RZ, PT ;  /* 0x000000ff0a00720c */ /* 0x000fc60003f25270 */
[----:B------:R-:W-:Y:S01]  /*2790*/  FFMA R2, R2, R3, 1.1641532182693481445e-10 ;  /* 0x2f00000002027423 */ /* 0x000fe20000000003 */
[----:B------:R-:W-:Y:S02]  /*27a0*/  IMAD R3, R0, R7, RZ ;  /* 0x0000000700037224 */ /* 0x000fe400078e02ff */
[----:B------:R-:W-:Y:S01]  /*27b0*/  IMAD.MOV.U32 R0, RZ, RZ, RZ ;  /* 0x000000ffff007224 */ /* 0x000fe200078e00ff */
[----:B------:R-:W-:Y:S06]  /*27c0*/  @!P0 BRA `(.L_x_127) ;  /* 0x00000004001c8947 */ /* 0x000fec0003800000 */
[----:B------:R-:W0:Y:S01]  /*27d0*/  LDCU.64 UR6, c[0x0][0x388] ;  /* 0x00007100ff0677ac */ /* 0x000e220008000a00 */
[----:B------:R-:W-:Y:S01]  /*27e0*/  LOP3.LUT R0, R7, 0x7ffffff0, RZ, 0xc0, !PT ;  /* 0x7ffffff007007812 */ /* 0x000fe200078ec0ff */
[----:B------:R-:W-:Y:S01]  /*27f0*/  IMAD.MOV.U32 R8, RZ, RZ, R3 ;  /* 0x000000ffff087224 */ /* 0x000fe200078e0003 */
[----:B------:R-:W1:Y:S03]  /*2800*/  LDCU.64 UR4, c[0x0][0x390] ;  /* 0x00007200ff0477ac */ /* 0x000e660008000a00 */
[----:B------:R-:W-:Y:S01]  /*2810*/  IMAD.MOV R9, RZ, RZ, -R0 ;  /* 0x000000ffff097224 */ /* 0x000fe200078e0a00 */
[----:B------:R-:W2:Y:S01]  /*2820*/  LDCU UR10, c[0x0][0x380] ;  /* 0x00007000ff0a77ac */ /* 0x000ea20008000800 */
[----:B------:R-:W3:Y:S01]  /*2830*/  LDCU UR11, c[0x0][0x380] ;  /* 0x00007000ff0b77ac */ /* 0x000ee20008000800 */
[----:B0-----:R-:W-:Y:S02]  /*2840*/  UIADD3 UR6, UP0, UPT, UR6, 0x20, URZ ;  /* 0x0000002006067890 */ /* 0x001fe4000ff1e0ff */
[----:B-1----:R-:W-:-:S02]  /*2850*/  UIADD3 UR4, UP1, UPT, UR4, 0x20, URZ ;  /* 0x0000002004047890 */ /* 0x002fc4000ff3e0ff */
[----:B------:R-:W-:Y:S01]  /*2860*/  UIADD3.X UR7, UPT, UPT, URZ, UR7, URZ, UP0, !UPT ;  /* 0x00000007ff077290 */ /* 0x000fe200087fe4ff */
[----:B--2---:R-:W-:Y:S01]  /*2870*/  FSETP.GEU.AND P0, PT, R2, UR10, PT ;  /* 0x0000000a02007c0b */ /* 0x004fe2000bf0e000 */
[----:B---3--:R-:W-:-:S12]  /*2880*/  UIADD3.X UR5, UPT, UPT, URZ, UR5, URZ, UP1, !UPT ;  /* 0x00000005ff057290 */ /* 0x008fd80008ffe4ff */
.L_x_128:
[----:B------:R-:W-:Y:S02]  /*2890*/  IMAD.U32 R4, RZ, RZ, UR6 ;  /* 0x00000006ff047e24 */ /* 0x000fe4000f8e00ff */
[----:B------:R-:W-:Y:S02]  /*28a0*/  IMAD.U32 R5, RZ, RZ, UR7 ;  /* 0x00000007ff057e24 */ /* 0x000fe4000f8e00ff */
[----:B--2---:R-:W-:Y:S02]  /*28b0*/  IMAD.MOV.U32 R11, RZ, RZ, RZ ;  /* 0x000000ffff0b7224 */ /* 0x004fe400078e00ff */
[----:B------:R-:W-:-:S05]  /*28c0*/  IMAD.WIDE R4, R8, 0x4, R4 ;  /* 0x0000000408047825 */ /* 0x000fca00078e0204 */
[----:B------:R-:W2:Y:S01]  /*28d0*/  @P0 LDG.E R11, desc[UR8][R4.64+-0x20] ;  /* 0xffffe008040b0981 */ /* 0x000ea2000c1e1900 */
[----:B------:R-:W-:Y:S01]  /*28e0*/  FSETP.GEU.AND P2, PT, R2, UR11, PT ;  /* 0x0000000b02007c0b */ /* 0x000fe2000bf4e000 */
[----:B------:R-:W-:Y:S02]  /*28f0*/  IMAD.U32 R6, RZ, RZ, UR4 ;  /* 0x00000004ff067e24 */ /* 0x000fe4000f8e00ff */
[----:B------:R-:W-:Y:S02]  /*2900*/  IMAD.U32 R7, RZ, RZ, UR5 ;  /* 0x00000005ff077e24 */ /* 0x000fe4000f8e00ff */
[----:B------:R-:W-:Y:S02]  /*2910*/  IMAD.MOV.U32 R13, RZ, RZ, RZ ;  /* 0x000000ffff0d7224 */ /* 0x000fe400078e00ff */
[----:B------:R-:W-:-:S05]  /*2920*/  IMAD.WIDE R6, R8, 0x4, R6 ;  /* 0x0000000408067825 */ /* 0x000fca00078e0206 */
[----:B--2---:R0:W-:Y:S04]  /*2930*/  STG.E desc[UR8][R6.64+-0x20], R11 ;  /* 0xffffe00b06007986 */ /* 0x0041e8000c101908 */
[----:B------:R-:W2:Y:S01]  /*2940*/  @P2 LDG.E R13, desc[UR8][R4.64+-0x1c] ;  /* 0xffffe408040d2981 */ /* 0x000ea2000c1e1900 */
[----:B------:R-:W-:Y:S02]  /*2950*/  IMAD.MOV.U32 R15, RZ, RZ, RZ ;  /* 0x000000ffff0f7224 */ /* 0x000fe400078e00ff */
[----:B------:R-:W-:Y:S01]  /*2960*/  IMAD.MOV.U32 R17, RZ, RZ, RZ ;  /* 0x000000ffff117224 */ /* 0x000fe200078e00ff */
[----:B--2---:R1:W-:Y:S04]  /*2970*/  STG.E desc[UR8][R6.64+-0x1c], R13 ;  /* 0xffffe40d06007986 */ /* 0x0043e8000c101908 */
[----:B------:R-:W2:Y:S01]  /*2980*/  @P2 LDG.E R15, desc[UR8][R4.64+-0x18] ;  /* 0xffffe808040f2981 */ /* 0x000ea2000c1e1900 */
[----:B------:R-:W-:-:S03]  /*2990*/  IMAD.MOV.U32 R19, RZ, RZ, RZ ;  /* 0x000000ffff137224 */ /* 0x000fc600078e00ff */
[----:B--2---:R2:W-:Y:S04]  /*29a0*/  STG.E desc[UR8][R6.64+-0x18], R15 ;  /* 0xffffe80f06007986 */ /* 0x0045e8000c101908 */
[----:B------:R-:W3:Y:S01]  /*29b0*/  @P2 LDG.E R17, desc[UR8][R4.64+-0x14] ;  /* 0xffffec0804112981 */ /* 0x000ee2000c1e1900 */
[----:B0-----:R-:W-:-:S03]  /*29c0*/  IMAD.MOV.U32 R11, RZ, RZ, RZ ;  /* 0x000000ffff0b7224 */ /* 0x001fc600078e00ff */
[----:B---3--:R0:W-:Y:S04]  /*29d0*/  STG.E desc[UR8][R6.64+-0x14], R17 ;  /* 0xffffec1106007986 */ /* 0x0081e8000c101908 */
[----:B------:R-:W3:Y:S01]  /*29e0*/  @P2 LDG.E R19, desc[UR8][R4.64+-0x10] ;  /* 0xfffff00804132981 */ /* 0x000ee2000c1e1900 */
[----:B-1----:R-:W-:-:S03]  /*29f0*/  IMAD.MOV.U32 R13, RZ, RZ, RZ ;  /* 0x000000ffff0d7224 */ /* 0x002fc600078e00ff */
[----:B---3--:R1:W-:Y:S04]  /*2a00*/  STG.E desc[UR8][R6.64+-0x10], R19 ;  /* 0xfffff01306007986 */ /* 0x0083e8000c101908 */
[----:B------:R-:W3:Y:S01]  /*2a10*/  @P2 LDG.E R11, desc[UR8][R4.64+-0xc] ;  /* 0xfffff408040b2981 */ /* 0x000ee2000c1e1900 */
[----:B--2---:R-:W-:-:S03]  /*2a20*/  IMAD.MOV.U32 R15, RZ, RZ, RZ ;  /* 0x000000ffff0f7224 */ /* 0x004fc600078e00ff */
[----:B---3--:R2:W-:Y:S04]  /*2a30*/  STG.E desc[UR8][R6.64+-0xc], R11 ;  /* 0xfffff40b06007986 */ /* 0x0085e8000c101908 */
        /* <DEDUP_REMOVED lines=24> */
[----:B------:R-:W3:Y:S04]  /*2bc0*/  @P2 LDG.E R19, desc[UR8][R4.64+0x18] ;  /* 0x0000180804132981 */ /* 0x000ee8000c1e1900 */
[----:B---3--:R2:W-:Y:S04]  /*2bd0*/  STG.E desc[UR8][R6.64+0x18], R19 ;  /* 0x0000181306007986 */ /* 0x0085e8000c101908 */
[----:B------:R-:W3:Y:S01]  /*2be0*/  @P2 LDG.E R11, desc[UR8][R4.64+0x1c] ;  /* 0x00001c08040b2981 */ /* 0x000ee2000c1e1900 */
[----:B------:R-:W-:-:S02]  /*2bf0*/  VIADD R9, R9, 0x10 ;  /* 0x0000001009097836 */ /* 0x000fc40000000000 */
[----:B------:R-:W-:-:S03]  /*2c00*/  VIADD R8, R8, 0x10 ;  /* 0x0000001008087836 */ /* 0x000fc60000000000 */
[----:B------:R-:W-:Y:S01]  /*2c10*/  ISETP.NE.AND P2, PT, R9, RZ, PT ;  /* 0x000000ff0900720c */ /* 0x000fe20003f45270 */
[----:B---3--:R2:W-:-:S12]  /*2c20*/  STG.E desc[UR8][R6.64+0x1c], R11 ;  /* 0x00001c0b06007986 */ /* 0x0085d8000c101908 */
[----:B------:R-:W-:Y:S05]  /*2c30*/  @P2 BRA `(.L_x_128) ;  /* 0xfffffffc00142947 */ /* 0x000fea000383ffff */
.L_x_127:
[----:B------:R-:W-:Y:S05]  /*2c40*/  @!P1 EXIT ;  /* 0x000000000000994d */ /* 0x000fea0003800000 */
[----:B------:R-:W0:Y:S01]  /*2c50*/  LDCU UR6, c[0x0][0x384] ;  /* 0x00007080ff0677ac */ /* 0x000e220008000800 */
[----:B------:R-:W-:Y:S01]  /*2c60*/  ISETP.GE.U32.AND P0, PT, R10, 0x8, PT ;  /* 0x000000080a00780c */ /* 0x000fe20003f06070 */
[----:B0-----:R-:W-:-:S12]  /*2c70*/  ULOP3.LUT UR4, UR6, 0x7, URZ, 0xc0, !UPT ;  /* 0x0000000706047892 */ /* 0x001fd8000f8ec0ff */
[----:B------:R-:W-:Y:S05]  /*2c80*/  @!P0 BRA `(.L_x_129) ;  /* 0x0000000000e08947 */ /* 0x000fea0003800000 */
[----:B------:R-:W0:Y:S01]  /*2c90*/  LDCU UR5, c[0x0][0x380] ;  /* 0x00007000ff0577ac */ /* 0x000e220008000800 */
[----:B------:R-:W1:Y:S01]  /*2ca0*/  LDC.64 R4, c[0x0][0x388] ;  /* 0x0000e200ff047b82 */ /* 0x000e620000000a00 */
[----:B------:R-:W-:Y:S01]  /*2cb0*/  IMAD.IADD R9, R3, 0x1, R0 ;  /* 0x0000000103097824 */ /* 0x000fe200078e0200 */
[----:B------:R-:W-:Y:S01]  /*2cc0*/  BSSY.RECONVERGENT B0, `(.L_x_130) ;  /* 0x000000a000007945 */ /* 0x000fe20003800200 */
[----:B--2---:R-:W-:Y:S02]  /*2cd0*/  IMAD.MOV.U32 R13, RZ, RZ, RZ ;  /* 0x000000ffff0d7224 */ /* 0x004fe400078e00ff */
[----:B------:R-:W-:-:S03]  /*2ce0*/  IMAD.MOV.U32 R15, RZ, RZ, RZ ;  /* 0x000000ffff0f7224 */ /* 0x000fc600078e00ff */
[----:B------:R-:W2:Y:S01]  /*2cf0*/  LDC.64 R6, c[0x0][0x390] ;  /* 0x0000e400ff067b82 */ /* 0x000ea20000000a00 */
[----:B0-----:R-:W-:Y:S01]  /*2d00*/  FSETP.GEU.AND P0, PT, R2, UR5, PT ;  /* 0x0000000502007c0b */ /* 0x001fe2000bf0e000 */
[----:B-1----:R-:W-:-:S04]  /*2d10*/  IMAD.WIDE R4, R9, 0x4, R4 ;  /* 0x0000000409047825 */ /* 0x002fc800078e0204 */
[----:B--2---:R-:W-:-:S04]  /*2d20*/  IMAD.WIDE R6, R9, 0x4, R6 ;  /* 0x0000000409067825 */ /* 0x004fc800078e0206 */
[----:B------:R-:W-:-:S04]  /*2d30*/  IMAD.MOV.U32 R9, RZ, RZ, RZ ;  /* 0x000000ffff097224 */ /* 0x000fc800078e00ff */
[----:B------:R-:W-:Y:S05]  /*2d40*/  @!P0 BRA `(.L_x_131) ;  /* 0x0000000000048947 */ /* 0x000fea0003800000 */
[----:B------:R0:W5:Y:S02]  /*2d50*/  LDG.E R9, desc[UR8][R4.64] ;  /* 0x0000000804097981 */ /* 0x000164000c1e1900 */
.L_x_131:
[----:B------:R-:W-:Y:S05]  /*2d60*/  BSYNC.RECONVERGENT B0 ;  /* 0x0000000000007941 */ /* 0x000fea0003800200 */
.L_x_130:
[----:B-----5:R1:W-:Y:S01]  /*2d70*/  STG.E desc[UR8][R6.64], R9 ;  /* 0x0000000906007986 */ /* 0x0203e2000c101908 */
[----:B------:R-:W-:Y:S01]  /*2d80*/  BSSY.RECONVERGENT B0, `(.L_x_132) ;  /* 0x0000004000007945 */ /* 0x000fe20003800200 */
[----:B------:R-:W-:-:S03]  /*2d90*/  IMAD.MOV.U32 R11, RZ, RZ, RZ ;  /* 0x000000ffff0b7224 */ /* 0x000fc600078e00ff */
[----:B------:R-:W-:Y:S05]  /*2da0*/  @!P0 BRA `(.L_x_133) ;  /* 0x0000000000048947 */ /* 0x000fea0003800000 */
[----:B------:R2:W5:Y:S02]  /*2db0*/  LDG.E R11, desc[UR8][R4.64+0x4] ;  /* 0x00000408040b7981 */ /* 0x000564000c1e1900 */
.L_x_133:
[----:B------:R-:W-:Y:S05]  /*2dc0*/  BSYNC.RECONVERGENT B0 ;  /* 0x0000000000007941 */ /* 0x000fea0003800200 */
.L_x_132:
[----:B-----5:R3:W-:Y:S01]  /*2dd0*/  STG.E desc[UR8][R6.64+0x4], R11 ;  /* 0x0000040b06007986 */ /* 0x0207e2000c101908 */
[----:B------:R-:W-:Y:S01]  /*2de0*/  BSSY.RECONVERGENT B0, `(.L_x_134) ;  /* 0x0000004000007945 */ /* 0x000fe20003800200 */
[----:B-1----:R-:W-:-:S03]  /*2df0*/  IMAD.MOV.U32 R9, RZ, RZ, RZ ;  /* 0x000000ffff097224 */ /* 0x002fc600078e00ff */
[----:B------:R-:W-:Y:S05]  /*2e00*/  @!P0 BRA `(.L_x_135) ;  /* 0x0000000000048947 */ /* 0x000fea0003800000 */
[----:B------:R1:W5:Y:S02]  /*2e10*/  LDG.E R9, desc[UR8][R4.64+0x8] ;  /* 0x0000080804097981 */ /* 0x000364000c1e1900 */
.L_x_135:
[----:B------:R-:W-:Y:S05]  /*2e20*/  BSYNC.RECONVERGENT B0 ;  /* 0x0000000000007941 */ /* 0x000fea0003800200 */
.L_x_134:
[----:B-----5:R4:W-:Y:S01]  /*2e30*/  STG.E desc[UR8][R6.64+0x8], R9 ;  /* 0x0000080906007986 */ /* 0x0209e2000c101908 */
[----:B------:R-:W-:Y:S01]  /*2e40*/  BSSY.RECONVERGENT B0, `(.L_x_136) ;  /* 0x0000004000007945 */ /* 0x000fe20003800200 */
[----:B---3--:R-:W-:-:S03]  /*2e50*/  IMAD.MOV.U32 R11, RZ, RZ, RZ ;  /* 0x000000ffff0b7224 */ /* 0x008fc600078e00ff */
[----:B------:R-:W-:Y:S05]  /*2e60*/  @!P0 BRA `(.L_x_137) ;  /* 0x0000000000048947 */ /* 0x000fea0003800000 */
[----:B------:R3:W5:Y:S02]  /*2e70*/  LDG.E R11, desc[UR8][R4.64+0xc] ;  /* 0x00000c08040b7981 */ /* 0x000764000c1e1900 */
.L_x_137:
[----:B------:R-:W-:Y:S05]  /*2e80*/  BSYNC.RECONVERGENT B0 ;  /* 0x0000000000007941 */ /* 0x000fea0003800200 */
.L_x_136:
[----:B-----5:R0:W-:Y:S01]  /*2e90*/  STG.E desc[UR8][R6.64+0xc], R11 ;  /* 0x00000c0b06007986 */ /* 0x0201e2000c101908 */
[----:B------:R-:W-:Y:S01]  /*2ea0*/  BSSY.RECONVERGENT B0, `(.L_x_138) ;  /* 0x0000004000007945 */ /* 0x000fe20003800200 */
[----:B----4-:R-:W-:-:S03]  /*2eb0*/  IMAD.MOV.U32 R9, RZ, RZ, RZ ;  /* 0x000000ffff097224 */ /* 0x010fc600078e00ff */
[----:B------:R-:W-:Y:S05]  /*2ec0*/  @!P0 BRA `(.L_x_139) ;  /* 0x0000000000048947 */ /* 0x000fea0003800000 */
[----:B------:R4:W5:Y:S02]  /*2ed0*/  LDG.E R9, desc[UR8][R4.64+0x10] ;  /* 0x0000100804097981 */ /* 0x000964000c1e1900 */
.L_x_139:
[----:B------:R-:W-:Y:S05]  /*2ee0*/  BSYNC.RECONVERGENT B0 ;  /* 0x0000000000007941 */ /* 0x000fea0003800200 */
.L_x_138:
[----:B-----5:R1:W-:Y:S01]  /*2ef0*/  STG.E desc[UR8][R6.64+0x10], R9 ;  /* 0x0000100906007986 */ /* 0x0203e2000c101908 */
[----:B------:R-:W-:Y:S01]  /*2f00*/  BSSY.RECONVERGENT B0, `(.L_x_140) ;  /* 0x0000004000007945 */ /* 0x000fe20003800200 */
[----:B0-----:R-:W-:-:S03]  /*2f10*/  IMAD.MOV.U32 R11, RZ, RZ, RZ ;  /* 0x000000ffff0b7224 */ /* 0x001fc600078e00ff */
[----:B------:R-:W-:Y:S05]  /*2f20*/  @!P0 BRA `(.L_x_141) ;  /* 0x0000000000048947 */ /* 0x000fea0003800000 */
[----:B------:R0:W5:Y:S02]  /*2f30*/  LDG.E R11, desc[UR8][R4.64+0x14] ;  /* 0x00001408040b7981 */ /* 0x000164000c1e1900 */
.L_x_141:
[----:B------:R-:W-:Y:S05]  /*2f40*/  BSYNC.RECONVERGENT B0 ;  /* 0x0000000000007941 */ /* 0x000fea0003800200 */
.L_x_140:
[----:B-----5:R0:W-:Y:S01]  /*2f50*/  STG.E desc[UR8][R6.64+0x14], R11 ;  /* 0x0000140b06007986 */ /* 0x0201e2000c101908 */
[----:B------:R-:W-:Y:S04]  /*2f60*/  BSSY.RECONVERGENT B0, `(.L_x_142) ;  /* 0x0000003000007945 */ /* 0x000fe80003800200 */
[----:B------:R-:W-:Y:S05]  /*2f70*/  @!P0 BRA `(.L_x_143) ;  /* 0x0000000000048947 */ /* 0x000fea0003800000 */
[----:B------:R0:W5:Y:S02]  /*2f80*/  LDG.E R13, desc[UR8][R4.64+0x18] ;  /* 0x00001808040d7981 */ /* 0x000164000c1e1900 */
.L_x_143:
[----:B------:R-:W-:Y:S05]  /*2f90*/  BSYNC.RECONVERGENT B0 ;  /* 0x0000000000007941 */ /* 0x000fea0003800200 */
.L_x_142:
[----:B-----5:R0:W-:Y:S01]  /*2fa0*/  STG.E desc[UR8][R6.64+0x18], R13 ;  /* 0x0000180d06007986 */ /* 0x0201e2000c101908 */
[----:B------:R-:W-:Y:S04]  /*2fb0*/  BSSY.RECONVERGENT B0, `(.L_x_144) ;  /* 0x0000003000007945 */ /* 0x000fe80003800200 */
[----:B------:R-:W-:Y:S05]  /*2fc0*/  @!P0 BRA `(.L_x_145) ;  /* 0x0000000000048947 */ /* 0x000fea0003800000 */
[----:B------:R0:W5:Y:S02]  /*2fd0*/  LDG.E R15, desc[UR8][R4.64+0x1c] ;  /* 0x00001c08040f7981 */ /* 0x000164000c1e1900 */
.L_x_145:
[----:B------:R-:W-:Y:S05]  /*2fe0*/  BSYNC.RECONVERGENT B0 ;  /* 0x0000000000007941 */ /* 0x000fea0003800200 */
.L_x_144:
[----:B-----5:R0:W-:Y:S01]  /*2ff0*/  STG.E desc[UR8][R6.64+0x1c], R15 ;  /* 0x00001c0f06007986 */ /* 0x0201e2000c101908 */
[----:B------:R-:W-:-:S07]  /*3000*/  VIADD R0, R0, 0x8 ;  /* 0x0000000800007836 */ /* 0x000fce0000000000 */
.L_x_129:
[----:B------:R-:W-:-:S13]  /*3010*/  ISETP.NE.AND P0, PT, RZ, UR4, PT ;  /* 0x00000004ff007c0c */ /* 0x000fda000bf05270 */
[----:B------:R-:W-:Y:S05]  /*3020*/  @!P0 EXIT ;  /* 0x000000000000894d */ /* 0x000fea0003800000 */
[----:B------:R-:W-:Y:S02]  /*3030*/  UISETP.GE.U32.AND UP0, UPT, UR4, 0x4, UPT ;  /* 0x000000040400788c */ /* 0x000fe4000bf06070 */
[----:B------:R-:W-:-:S07]  /*3040*/  ULOP3.LUT UR5, UR6, 0x3, URZ, 0xc0, !UPT ;  /* 0x0000000306057892 */ /* 0x000fce000f8ec0ff */
[----:B------:R-:W-:Y:S05]  /*3050*/  BRA.U !UP0, `(.L_x_146) ;  /* 0x0000000108807547 */ /* 0x000fea000b800000 */
[----:B------:R-:W5:Y:S01]  /*3060*/  LDCU UR4, c[0x0][0x380] ;  /* 0x00007000ff0477ac */ /* 0x000f620008000800 */
[----:B01234-:R-:W0:Y:S01]  /*3070*/  LDC.64 R4, c[0x0][0x388] ;  /* 0x0000e200ff047b82 */ /* 0x01fe220000000a00 */
[----:B------:R-:W-:Y:S01]  /*3080*/  IMAD.IADD R9, R3, 0x1, R0 ;  /* 0x0000000103097824 */ /* 0x000fe200078e0200 */
[----:B------:R-:W-:Y:S01]  /*3090*/  BSSY.RECONVERGENT B0, `(.L_x_147) ;  /* 0x000000a000007945 */ /* 0x000fe20003800200 */
[----:B------:R-:W-:Y:S02]  /*30a0*/  IMAD.MOV.U32 R13, RZ, RZ, RZ ;  /* 0x000000ffff0d7224 */ /* 0x000fe400078e00ff */
[----:B------:R-:W-:-:S03]  /*30b0*/  IMAD.MOV.U32 R15, RZ, RZ, RZ ;  /* 0x000000ffff0f7224 */ /* 0x000fc600078e00ff */
[----:B------:R-:W1:Y:S01]  /*30c0*/  LDC.64 R6, c[0x0][0x390] ;  /* 0x0000e400ff067b82 */ /* 0x000e620000000a00 */
[----:B-----5:R-:W-:Y:S01]  /*30d0*/  FSETP.GEU.AND P0, PT, R2, UR4, PT ;  /* 0x0000000402007c0b */ /* 0x020fe2000bf0e000 */
[----:B0-----:R-:W-:-:S04]  /*30e0*/  IMAD.WIDE R4, R9, 0x4, R4 ;  /* 0x0000000409047825 */ /* 0x001fc800078e0204 */
[----:B-1----:R-:W-:-:S04]  /*30f0*/  IMAD.WIDE R6, R9, 0x4, R6 ;  /* 0x0000000409067825 */ /* 0x002fc800078e0206 */
[----:B------:R-:W-:-:S04]  /*3100*/  IMAD.MOV.U32 R9, RZ, RZ, RZ ;  /* 0x000000ffff097224 */ /* 0x000fc800078e00ff */
[----:B------:R-:W-:Y:S05]  /*3110*/  @!P0 BRA `(.L_x_148) ;  /* 0x0000000000048947 */ /* 0x000fea0003800000 */
[----:B------:R0:W5:Y:S02]  /*3120*/  LDG.E R9, desc[UR8][R4.64] ;  /* 0x0000000804097981 */ /* 0x000164000c1e1900 */
.L_x_148:
[----:B------:R-:W-:Y:S05]  /*3130*/  BSYNC.RECONVERGENT B0 ;  /* 0x0000000000007941 */ /* 0x000fea0003800200 */
.L_x_147:
[----:B-----5:R1:W-:Y:S01]  /*3140*/  STG.E desc[UR8][R6.64], R9 ;  /* 0x0000000906007986 */ /* 0x0203e2000c101908 */
[----:B------:R-:W-:Y:S01]  /*3150*/  BSSY.RECONVERGENT B0, `(.L_x_149) ;  /* 0x0000004000007945 */ /* 0x000fe20003800200 */
[----:B------:R-:W-:-:S03]  /*3160*/  IMAD.MOV.U32 R11, RZ, RZ, RZ ;  /* 0x000000ffff0b7224 */ /* 0x000fc600078e00ff */
[----:B------:R-:W-:Y:S05]  /*3170*/  @!P0 BRA `(.L_x_150) ;  /* 0x0000000000048947 */ /* 0x000fea0003800000 */
[----:B------:R2:W5:Y:S02]  /*3180*/  LDG.E R11, desc[UR8][R4.64+0x4] ;  /* 0x00000408040b7981 */ /* 0x000564000c1e1900 */
.L_x_150:
[----:B------:R-:W-:Y:S05]  /*3190*/  BSYNC.RECONVERGENT B0 ;  /* 0x0000000000007941 */ /* 0x000fea0003800200 */
.L_x_149:
[----:B-----5:R3:W-:Y:S01]  /*31a0*/  STG.E desc[UR8][R6.64+0x4], R11 ;  /* 0x0000040b06007986 */ /* 0x0207e2000c101908 */
[----:B------:R-:W-:Y:S04]  /*31b0*/  BSSY.RECONVERGENT B0, `(.L_x_151) ;  /* 0x0000003000007945 */ /* 0x000fe80003800200 */
[----:B------:R-:W-:Y:S05]  /*31c0*/  @!P0 BRA `(.L_x_152) ;  /* 0x0000000000048947 */ /* 0x000fea0003800000 */
[----:B------:R4:W5:Y:S02]  /*31d0*/  LDG.E R13, desc[UR8][R4.64+0x8] ;  /* 0x00000808040d7981 */ /* 0x000964000c1e1900 */
.L_x_152:
[----:B------:R-:W-:Y:S05]  /*31e0*/  BSYNC.RECONVERGENT B0 ;  /* 0x0000000000007941 */ /* 0x000fea0003800200 */
.L_x_151:
[----:B-----5:R0:W-:Y:S01]  /*31f0*/  STG.E desc[UR8][R6.64+0x8], R13 ;  /* 0x0000080d06007986 */ /* 0x0201e2000c101908 */
[----:B------:R-:W-:Y:S04]  /*3200*/  BSSY.RECONVERGENT B0, `(.L_x_153) ;  /* 0x0000003000007945 */ /* 0x000fe80003800200 */
[----:B------:R-:W-:Y:S05]  /*3210*/  @!P0 BRA `(.L_x_154) ;  /* 0x0000000000048947 */ /* 0x000fea0003800000 */
[----:B------:R0:W5:Y:S02]  /*3220*/  LDG.E R15, desc[UR8][R4.64+0xc] ;  /* 0x00000c08040f7981 */ /* 0x000164000c1e1900 */
.L_x_154:
[----:B------:R-:W-:Y:S05]  /*3230*/  BSYNC.RECONVERGENT B0 ;  /* 0x0000000000007941 */ /* 0x000fea0003800200 */
.L_x_153:
[----:B-----5:R0:W-:Y:S01]  /*3240*/  STG.E desc[UR8][R6.64+0xc], R15 ;  /* 0x00000c0f06007986 */ /* 0x0201e2000c101908 */
[----:B------:R-:W-:-:S07]  /*3250*/  VIADD R0, R0, 0x4 ;  /* 0x0000000400007836 */ /* 0x000fce0000000000 */
.L_x_146:
[----:B------:R-:W-:-:S13]  /*3260*/  ISETP.NE.AND P0, PT, RZ, UR5, PT ;  /* 0x00000005ff007c0c */ /* 0x000fda000bf05270 */
[----:B------:R-:W-:Y:S05]  /*3270*/  @!P0 EXIT ;  /* 0x000000000000894d */ /* 0x000fea0003800000 */
[----:B0123--:R-:W0:Y:S01]  /*3280*/  LDC.64 R6, c[0x0][0x388] ;  /* 0x0000e200ff067b82 */ /* 0x00fe220000000a00 */
[----:B------:R-:W1:Y:S01]  /*3290*/  LDCU UR4, c[0x0][0x380] ;  /* 0x00007000ff0477ac */ /* 0x000e620008000800 */
[----:B------:R-:W-:-:S06]  /*32a0*/  IMAD.IADD R11, R3, 0x1, R0 ;  /* 0x00000001030b7824 */ /* 0x000fcc00078e0200 */
[----:B------:R-:W2:Y:S01]  /*32b0*/  LDC.64 R8, c[0x0][0x390] ;  /* 0x0000e400ff087b82 */ /* 0x000ea20000000a00 */
[----:B-1----:R-:W-:Y:S01]  /*32c0*/  FSETP.GEU.AND P0, PT, R2, UR4, PT ;  /* 0x0000000402007c0b */ /* 0x002fe2000bf0e000 */
[----:B------:R-:W-:-:S12]  /*32d0*/  UIADD3 UR4, UPT, UPT, -UR5, URZ, URZ ;  /* 0x000000ff05047290 */ /* 0x000fd8000fffe1ff */
.L_x_155:
[----:B-1----:R-:W-:Y:S02]  /*32e0*/  IMAD.MOV.U32 R13, RZ, RZ, RZ ;  /* 0x000000ffff0d7224 */ /* 0x002fe400078e00ff */
[----:B0---4-:R-:W-:-:S05]  /*32f0*/  IMAD.WIDE R4, R11, 0x4, R6 ;  /* 0x000000040b047825 */ /* 0x011fca00078e0206 */
[----:B------:R-:W3:Y:S01]  /*3300*/  @P0 LDG.E R13, desc[UR8][R4.64] ;  /* 0x00000008040d0981 */ /* 0x000ee2000c1e1900 */
[----:B--2---:R-:W-:Y:S01]  /*3310*/  IMAD.WIDE R2, R11, 0x4, R8 ;  /* 0x000000040b027825 */ /* 0x004fe200078e0208 */
[----:B------:R-:W-:-:S03]  /*3320*/  UIADD3 UR4, UPT, UPT, UR4, 0x1, URZ ;  /* 0x0000000104047890 */ /* 0x000fc6000fffe0ff */
[----:B------:R-:W-:Y:S01]  /*3330*/  VIADD R11, R11, 0x1 ;  /* 0x000000010b0b7836 */ /* 0x000fe20000000000 */
[----:B------:R-:W-:Y:S01]  /*3340*/  UISETP.NE.AND UP0, UPT, UR4, URZ, UPT ;  /* 0x000000ff0400728c */ /* 0x000fe2000bf05270 */
[----:B---3--:R1:W-:Y:S08]  /*3350*/  STG.E desc[UR8][R2.64], R13 ;  /* 0x0000000d02007986 */ /* 0x0083f0000c101908 */
[----:B------:R-:W-:Y:S05]  /*3360*/  BRA.U UP0, `(.L_x_155) ;  /* 0xfffffffd00dc7547 */ /* 0x000fea000b83ffff */
[----:B------:R-:W-:Y:S05]  /*3370*/  EXIT ;  /* 0x000000000000794d */ /* 0x000fea0003800000 */
.L_x_156:
        /* <DEDUP_REMOVED lines=16> */
.L_x_218:


//--------------------- .text._Z16dropout_elementsP17curandStateXORWOWfiPfS1_ --------------------------
	.section	.text._Z16dropout_elementsP17curandStateXORWOWfiPfS1_,"ax",@progbits
	.align	128
        .global         _Z16dropout_elementsP17curandStateXORWOWfiPfS1_
        .type           _Z16dropout_elementsP17curandStateXORWOWfiPfS1_,@function
        .size           _Z16dropout_elementsP17curandStateXORWOWfiPfS1_,(.L_x_219 - _Z16dropout_elementsP17curandStateXORWOWfiPfS1_)
        .other          _Z16dropout_elementsP17curandStateXORWOWfiPfS1_,@"STO_CUDA_ENTRY STV_DEFAULT"
_Z16dropout_elementsP17curandStateXORWOWfiPfS1_:
.text._Z16dropout_elementsP17curandStateXORWOWfiPfS1_:
[----:B------:R-:W-:Y:S01]  /*0000*/  LDC R1, c[0x0][0x37c] ;  /* 0x0000df00ff017b82 */ /* 0x000fe20000000800 */
[----:B------:R-:W0:Y:S07]  /*0010*/  S2R R27, SR_TID.X ;  /* 0x00000000001b7919 */ /* 0x000e2e0000002100 */
[----:B------:R-:W0:Y:S01]  /*0020*/  S2UR UR6, SR_CTAID.X ;  /* 0x00000000000679c3 */ /* 0x000e220000002500 */
[----:B------:R-:W1:Y:S01]  /*0030*/  LDCU.64 UR4, c[0x0][0x358] ;  /* 0x00006b00ff0477ac */ /* 0x000e620008000a00 */
[----:B------:R-:W2:Y:S06]  /*0040*/  LDCU UR7, c[0x0][0x38c] ;  /* 0x00007180ff0777ac */ /* 0x000eac0008000800 */
[----:B------:R-:W0:Y:S01]  /*0050*/  LDC R16, c[0x0][0x360] ;  /* 0x0000d800ff107b82 */ /* 0x000e220000000800 */
[----:B------:R-:W3:Y:S01]  /*0060*/  LDCU UR8, c[0x0][0x388] ;  /* 0x00007100ff0877ac */ /* 0x000ee20008000800 */
[----:B------:R-:W4:Y:S06]  /*0070*/  LDCU UR9, c[0x0][0x388] ;  /* 0x00007100ff0977ac */ /* 0x000f2c0008000800 */
[----:B------:R-:W1:Y:S01]  /*0080*/  LDC.64 R2, c[0x0][0x380] ;  /* 0x0000e000ff027b82 */ /* 0x000e620000000a00 */
[----:B------:R-:W0:Y:S02]  /*0090*/  LDCU UR10, c[0x0][0x38c] ;  /* 0x00007180ff0a77ac */ /* 0x000e240008000800 */
[----:B0-----:R-:W-:-:S04]  /*00a0*/  IMAD R27, R16, UR6, R27 ;  /* 0x00000006101b7c24 */ /* 0x001fc8000f8e021b */
[----:B-1----:R-:W-:-:S05]  /*00b0*/  IMAD.WIDE R2, R27, 0x30, R2 ;  /* 0x000000301b027825 */ /* 0x002fca00078e0202 */
[----:B------:R0:W5:Y:S04]  /*00c0*/  LDG.E R17, desc[UR4][R2.64+0x20] ;  /* 0x0000200402117981 */ /* 0x000168000c1e1900 */
[----:B------:R0:W5:Y:S04]  /*00d0*/  LDG.E.64 R4, desc[UR4][R2.64+0x28] ;  /* 0x0000280402047981 */ /* 0x000168000c1e1b00 */
[----:B------:R0:W5:Y:S04]  /*00e0*/  LDG.E.64 R6, desc[UR4][R2.64] ;  /* 0x0000000402067981 */ /* 0x000168000c1e1b00 */
[----:B------:R0:W5:Y:S04]  /*00f0*/  LDG.E.64 R8, desc[UR4][R2.64+0x8] ;  /* 0x0000080402087981 */ /* 0x000168000c1e1b00 */
[----:B------:R0:W5:Y:S04]  /*0100*/  LDG.E.64 R10, desc[UR4][R2.64+0x10] ;  /* 0x00001004020a7981 */ /* 0x000168000c1e1b00 */
[----:B------:R0:W5:Y:S01]  /*0110*/  LDG.E.64 R12, desc[UR4][R2.64+0x18] ;  /* 0x00001804020c7981 */ /* 0x000162000c1e1b00 */
[----:B------:R-:W1:Y:S01]  /*0120*/  LDCU UR6, c[0x0][0x370] ;  /* 0x00006e00ff0677ac */ /* 0x000e620008000800 */
[----:B--2---:R-:W-:Y:S01]  /*0130*/  ISETP.GE.AND P0, PT, R27, UR7, PT ;  /* 0x000000071b007c0c */ /* 0x004fe2000bf06270 */
[----:B------:R-:W-:Y:S01]  /*0140*/  BSSY.RECONVERGENT B0, `(.L_x_157) ;  /* 0x0000098000007945 */ /* 0x000fe20003800200 */
[----:B-1----:R-:W-:-:S11]  /*0150*/  IMAD R16, R16, UR6, RZ ;  /* 0x0000000610107c24 */ /* 0x002fd6000f8e02ff */
[----:B0--34-:R-:W-:Y:S05]  /*0160*/  @P0 BRA `(.L_x_158) ;  /* 0x0000000800540947 */ /* 0x019fea0003800000 */
[----:B------:R-:W0:Y:S01]  /*0170*/  I2F.U32.RP R20, R16 ;  /* 0x0000001000147306 */ /* 0x000e220000209000 */
[C---:B------:R-:W-:Y:S01]  /*0180*/  IMAD.IADD R0, R16.reuse, 0x1, R27 ;  /* 0x0000000110007824 */ /* 0x040fe200078e021b */
[----:B------:R-:W-:Y:S01]  /*0190*/  ISETP.NE.U32.AND P2, PT, R16, RZ, PT ;  /* 0x000000ff1000720c */ /* 0x000fe20003f45070 */
[----:B------:R-:W-:Y:S01]  /*01a0*/  IMAD.MOV R21, RZ, RZ, -R16 ;  /* 0x000000ffff157224 */ /* 0x000fe200078e0a10 */
[----:B------:R-:W-:Y:S02]  /*01b0*/  BSSY.RECONVERGENT B1, `(.L_x_159) ;  /* 0x000003a000017945 */ /* 0x000fe40003800200 */
[C---:B------:R-:W-:Y:S02]  /*01c0*/  ISETP.GE.AND P0, PT, R0.reuse, UR7, PT ;  /* 0x0000000700007c0c */ /* 0x040fe4000bf06270 */
[----:B------:R-:W-:Y:S02]  /*01d0*/  VIMNMX R19, PT, PT, R0, UR7, !PT ;  /* 0x0000000700137c48 */ /* 0x000fe4000ffe0100 */
[----:B------:R-:W-:-:S04]  /*01e0*/  SEL R18, RZ, 0x1, P0 ;  /* 0x00000001ff127807 */ /* 0x000fc80000000000 */
[----:B------:R-:W-:Y:S01]  /*01f0*/  IADD3 R19, PT, PT, R19, -R0, -R18 ;  /* 0x8000000013137210 */ /* 0x000fe20007ffe812 */
[----:B0-----:R-:W0:Y:S02]  /*0200*/  MUFU.RCP R20, R20 ;  /* 0x0000001400147308 */ /* 0x001e240000001000 */
[----:B0-----:R-:W-:-:S06]  /*0210*/  VIADD R14, R20, 0xffffffe ;  /* 0x0ffffffe140e7836 */ /* 0x001fcc0000000000 */
[----:B------:R0:W1:Y:S02]  /*0220*/  F2I.FTZ.U32.TRUNC.NTZ R15, R14 ;  /* 0x0000000e000f7305 */ /* 0x000064000021f000 */
[----:B0-----:R-:W-:Y:S02]  /*0230*/  HFMA2 R14, -RZ, RZ, 0, 0 ;  /* 0x00000000ff0e7431 */ /* 0x001fe400000001ff */
[----:B-1----:R-:W-:-:S04]  /*0240*/  IMAD R21, R21, R15, RZ ;  /* 0x0000000f15157224 */ /* 0x002fc800078e02ff */
[----:B------:R-:W-:-:S06]  /*0250*/  IMAD.HI.U32 R20, R15, R21, R14 ;  /* 0x000000150f147227 */ /* 0x000fcc00078e000e */
[----:B------:R-:W-:-:S04]  /*0260*/  IMAD.HI.U32 R15, R20, R19, RZ ;  /* 0x00000013140f7227 */ /* 0x000fc800078e00ff */
[----:B------:R-:W-:-:S04]  /*0270*/  IMAD.MOV R0, RZ, RZ, -R15 ;  /* 0x000000ffff007224 */ /* 0x000fc800078e0a0f */
[----:B------:R-:W-:-:S05]  /*0280*/  IMAD R19, R16, R0, R19 ;  /* 0x0000000010137224 */ /* 0x000fca00078e0213 */
[----:B------:R-:W-:-:S13]  /*0290*/  ISETP.GE.U32.AND P0, PT, R19, R16, PT ;  /* 0x000000101300720c */ /* 0x000fda0003f06070 */
[----:B------:R-:W-:Y:S02]  /*02a0*/  @P0 IMAD.IADD R19, R19, 0x1, -R16 ;  /* 0x0000000113130824 */ /* 0x000fe400078e0a10 */
[----:B------:R-:W-:-:S03]  /*02b0*/  @P0 VIADD R15, R15, 0x1 ;  /* 0x000000010f0f0836 */ /* 0x000fc60000000000 */
[----:B------:R-:W-:-:S13]  /*02c0*/  ISETP.GE.U32.AND P1, PT, R19, R16, PT ;  /* 0x000000101300720c */ /* 0x000fda0003f26070 */
[----:B------:R-:W-:Y:S02]  /*02d0*/  @P1 IADD3 R15, PT, PT, R15, 0x1, RZ ;  /* 0x000000010f0f1810 */ /* 0x000fe40007ffe0ff */
[----:B------:R-:W-:-:S05]  /*02e0*/  @!P2 LOP3.LUT R15, RZ, R16, RZ, 0x33, !PT ;  /* 0x00000010ff0fa212 */ /* 0x000fca00078e33ff */
[----:B------:R-:W-:-:S05]  /*02f0*/  IMAD.IADD R0, R18, 0x1, R15 ;  /* 0x0000000112007824 */ /* 0x000fca00078e020f */
[C---:B------:R-:W-:Y:S02]  /*0300*/  LOP3.LUT R14, R0.reuse, 0x3, RZ, 0xc0, !PT ;  /* 0x00000003000e7812 */ /* 0x040fe400078ec0ff */
[----:B------:R-:W-:Y:S02]  /*0310*/  ISETP.GE.U32.AND P0, PT, R0, 0x3, PT ;  /* 0x000000030000780c */ /* 0x000fe40003f06070 */
[----:B------:R-:W-:-:S13]  /*0320*/  ISETP.NE.AND P1, PT, R14, 0x3, PT ;  /* 0x000000030e00780c */ /* 0x000fda0003f25270 */
[----:B------:R-:W-:Y:S05]  /*0330*/  @!P1 BRA `(.L_x_160) ;  /* 0x0000000000849947 */ /* 0x000fea0003800000 */
[----:B------:R-:W-:-:S05]  /*0340*/  VIADD R0, R0, 0x1 ;  /* 0x0000000100007836 */ /* 0x000fca0000000000 */
[----:B------:R-:W-:Y:S01]  /*0350*/  LOP3.LUT R14, R0, 0x3, RZ, 0xc0, !PT ;  /* 0x00000003000e7812 */ /* 0x000fe200078ec0ff */
[----:B-----5:R-:W-:-:S03]  /*0360*/  VIADD R0, R6, 0x587c5 ;  /* 0x000587c506007836 */ /* 0x020fc60000000000 */
[----:B------:R-:W-:-:S07]  /*0370*/  IADD3 R14, PT, PT, -R14, RZ, RZ ;  /* 0x000000ff0e0e7210 */ /* 0x000fce0007ffe1ff */
.L_x_161:
[----:B------:R-:W-:Y:S01]  /*0380*/  SHF.R.U32.HI R6, RZ, 0x2, R7 ;  /* 0x00000002ff067819 */ /* 0x000fe20000011607 */
[----:B------:R-:W-:Y:S01]  /*0390*/  IMAD.SHL.U32 R18, R11, 0x10, RZ ;  /* 0x000000100b127824 */ /* 0x000fe200078e00ff */
[----:B------:R-:W-:Y:S02]  /*03a0*/  MOV R19, 0x2f800000 ;  /* 0x2f80000000137802 */ /* 0x000fe40000000f00 */
[----:B------:R-:W-:-:S05]  /*03b0*/  LOP3.LUT R6, R6, R7, RZ, 0x3c, !PT ;  /* 0x0000000706067212 */ /* 0x000fca00078e3cff */
[----:B------:R-:W-:-:S05]  /*03c0*/  IMAD.SHL.U32 R7, R6, 0x2, RZ ;  /* 0x0000000206077824 */ /* 0x000fca00078e00ff */
[----:B------:R-:W-:-:S04]  /*03d0*/  LOP3.LUT R7, R11, R18, R7, 0x96, !PT ;  /* 0x000000120b077212 */ /* 0x000fc800078e9607 */
[----:B------:R-:W-:Y:S02]  /*03e0*/  LOP3.LUT R15, R7, R6, RZ, 0x3c, !PT ;  /* 0x00000006070f7212 */ /* 0x000fe400078e3cff */
[----:B------:R-:W0:Y:S03]  /*03f0*/  LDC.64 R6, c[0x0][0x390] ;  /* 0x0000e400ff067b82 */ /* 0x000e260000000a00 */
[----:B------:R-:W-:-:S05]  /*0400*/  IMAD.IADD R18, R15, 0x1, R0 ;  /* 0x000000010f127824 */ /* 0x000fca00078e0200 */
[----:B------:R-:W-:-:S05]  /*0410*/  I2FP.F32.U32 R18, R18 ;  /* 0x0000001200127245 */ /* 0x000fca0000201000 */
[----:B------:R-:W-:-:S05]  /*0420*/  FFMA R18, R18, R19, 1.1641532182693481445e-10 ;  /* 0x2f00000012127423 */ /* 0x000fca0000000013 */
[----:B------:R-:W-:Y:S01]  /*0430*/  FSETP.GEU.AND P1, PT, R18, UR8, PT ;  /* 0x0000000812007c0b */ /* 0x000fe2000bf2e000 */
[----:B0-----:R-:W-:Y:S02]  /*0440*/  IMAD.WIDE R20, R27, 0x4, R6 ;  /* 0x000000041b147825 */ /* 0x001fe400078e0206 */
[----:B------:R-:W0:Y:S10]  /*0450*/  LDC.64 R6, c[0x0][0x398] ;  /* 0x0000e600ff067b82 */ /* 0x000e340000000a00 */
[----:B------:R-:W2:Y:S01]  /*0460*/  @P1 LDG.E R21, desc[UR4][R20.64] ;  /* 0x0000000414151981 */ /* 0x000ea2000c1e1900 */
[----:B------:R-:W-:-:S02]  /*0470*/  VIADD R14, R14, 0x1 ;  /* 0x000000010e0e7836 */ /* 0x000fc40000000000 */
[----:B0-----:R-:W-:Y:S01]  /*0480*/  IMAD.WIDE R18, R27, 0x4, R6 ;  /* 0x000000041b127825 */ /* 0x001fe200078e0206 */
[----:B------:R-:W-:-:S03]  /*0490*/  MOV R6, R0 ;  /* 0x0000000000067202 */ /* 0x000fc60000000f00 */
[----:B------:R-:W-:Y:S01]  /*04a0*/  IMAD.MOV.U32 R7, RZ, RZ, R8 ;  /* 0x000000ffff077224 */ /* 0x000fe200078e0008 */
[----:B------:R-:W-:Y:S01]  /*04b0*/  IADD3 R0, PT, PT, R6, 0x587c5, RZ ;  /* 0x000587c506007810 */ /* 0x000fe20007ffe0ff */
[----:B------:R-:W-:Y:S01]  /*04c0*/  IMAD.MOV.U32 R8, RZ, RZ, R9 ;  /* 0x000000ffff087224 */ /* 0x000fe200078e0009 */
[----:B------:R-:W-:Y:S01]  /*04d0*/  MOV R9, R10 ;  /* 0x0000000a00097202 */ /* 0x000fe20000000f00 */
[----:B------:R-:W-:Y:S02]  /*04e0*/  IMAD.MOV.U32 R10, RZ, RZ, R11 ;  /* 0x000000ffff0a7224 */ /* 0x000fe400078e000b */
[----:B------:R-:W-:Y:S02]  /*04f0*/  IMAD.IADD R27, R16, 0x1, R27 ;  /* 0x00000001101b7824 */ /* 0x000fe400078e021b */
[----:B------:R-:W-:Y:S01]  /*0500*/  IMAD.MOV.U32 R11, RZ, RZ, R15 ;  /* 0x000000ffff0b7224 */ /* 0x000fe200078e000f */
[----:B--2---:R0:W-:Y:S04]  /*0510*/  @P1 STG.E desc[UR4][R18.64], R21 ;  /* 0x0000001512001986 */ /* 0x0041e8000c101904 */
[----:B------:R0:W-:Y:S01]  /*0520*/  @!P1 STG.E desc[UR4][R18.64], RZ ;  /* 0x000000ff12009986 */ /* 0x0001e2000c101904 */
[----:B------:R-:W-:-:S13]  /*0530*/  ISETP.NE.AND P1, PT, R14, RZ, PT ;  /* 0x000000ff0e00720c */ /* 0x000fda0003f25270 */
[----:B0-----:R-:W-:Y:S05]  /*0540*/  @P1 BRA `(.L_x_161) ;  /* 0xfffffffc008c1947 */ /* 0x001fea000383ffff */
.L_x_160:
[----:B------:R-:W-:Y:S05]  /*0550*/  BSYNC.RECONVERGENT B1 ;  /* 0x0000000000017941 */ /* 0x000fea0003800200 */
.L_x_159:
[----:B------:R-:W-:Y:S05]  /*0560*/  @!P0 BRA `(.L_x_158) ;  /* 0x0000000400548947 */ /* 0x000fea0003800000 */
[----:B-----5:R-:W-:Y:S01]  /*0570*/  IMAD.MOV.U32 R26, RZ, RZ, R8 ;  /* 0x000000ffff1a7224 */ /* 0x020fe200078e0008 */
[----:B------:R-:W-:Y:S01]  /*0580*/  MOV R18, R10 ;  /* 0x0000000a00127202 */ /* 0x000fe20000000f00 */
[----:B------:R-:W-:-:S07]  /*0590*/  IMAD.MOV.U32 R19, RZ, RZ, R9 ;  /* 0x000000ffff137224 */ /* 0x000fce00078e0009 */
.L_x_162:
[----:B0-----:R-:W-:Y:S01]  /*05a0*/  SHF.R.U32.HI R0, RZ, 0x2, R7 ;  /* 0x00000002ff007819 */ /* 0x001fe20000011607 */
[----:B------:R-:W0:Y:S03]  /*05b0*/  LDC.64 R20, c[0x0][0x390] ;  /* 0x0000e400ff147b82 */ /* 0x000e260000000a00 */
[----:B------:R-:W-:Y:S01]  /*05c0*/  LOP3.LUT R0, R0, R7, RZ, 0x3c, !PT ;  /* 0x0000000700007212 */ /* 0x000fe200078e3cff */
[----:B------:R-:W-:-:S04]  /*05d0*/  IMAD.SHL.U32 R7, R11, 0x10, RZ ;  /* 0x000000100b077824 */ /* 0x000fc800078e00ff */
[----:B------:R-:W-:-:S05]  /*05e0*/  IMAD.SHL.U32 R8, R0, 0x2, RZ ;  /* 0x0000000200087824 */ /* 0x000fca00078e00ff */
[----:B------:R-:W-:-:S04]  /*05f0*/  LOP3.LUT R7, R11, R7, R8, 0x96, !PT ;  /* 0x000000070b077212 */ /* 0x000fc800078e9608 */
[----:B------:R-:W-:Y:S01]  /*0600*/  LOP3.LUT R8, R7, R0, RZ, 0x3c, !PT ;  /* 0x0000000007087212 */ /* 0x000fe200078e3cff */
[----:B------:R-:W-:-:S03]  /*0610*/  HFMA2 R0, -RZ, RZ, 0.1171875, 0 ;  /* 0x2f800000ff007431 */ /* 0x000fc600000001ff */
[----:B------:R-:W-:-:S04]  /*0620*/  IADD3 R7, PT, PT, R6, 0x587c5, R8 ;  /* 0x000587c506077810 */ /* 0x000fc80007ffe008 */
[----:B------:R-:W-:-:S05]  /*0630*/  I2FP.F32.U32 R7, R7 ;  /* 0x0000000700077245 */ /* 0x000fca0000201000 */
[----:B------:R-:W-:-:S05]  /*0640*/  FFMA R7, R7, R0, 1.1641532182693481445e-10 ;  /* 0x2f00000007077423 */ /* 0x000fca0000000000 */
[----:B------:R-:W-:-:S13]  /*0650*/  FSETP.GEU.AND P0, PT, R7, UR9, PT ;  /* 0x0000000907007c0b */ /* 0x000fda000bf0e000 */
[----:B------:R-:W1:Y:S01]  /*0660*/  @!P0 LDC.64 R14, c[0x0][0x398] ;  /* 0x0000e600ff0e8b82 */ /* 0x000e620000000a00 */
[----:B0-----:R-:W-:-:S04]  /*0670*/  @P0 IMAD.WIDE R20, R27, 0x4, R20 ;  /* 0x000000041b140825 */ /* 0x001fc800078e0214 */
[----:B-1----:R-:W-:-:S05]  /*0680*/  @!P0 IMAD.WIDE R14, R27, 0x4, R14 ;  /* 0x000000041b0e8825 */ /* 0x002fca00078e020e */
[----:B------:R0:W-:Y:S04]  /*0690*/  @!P0 STG.E desc[UR4][R14.64], RZ ;  /* 0x000000ff0e008986 */ /* 0x0001e8000c101904 */
[----:B------:R1:W2:Y:S01]  /*06a0*/  @P0 LDG.E R7, desc[UR4][R20.64] ;  /* 0x0000000414070981 */ /* 0x0002a2000c1e1900 */
[----:B------:R-:W-:Y:S01]  /*06b0*/  SHF.R.U32.HI R9, RZ, 0x2, R26 ;  /* 0x00000002ff097819 */ /* 0x000fe2000001161a */
[----:B------:R-:W-:Y:S01]  /*06c0*/  IMAD.SHL.U32 R23, R8, 0x10, RZ ;  /* 0x0000001008177824 */ /* 0x000fe200078e00ff */
[----:B------:R-:W-:Y:S02]  /*06d0*/  IADD3 R25, PT, PT, R16, R27, RZ ;  /* 0x0000001b10197210 */ /* 0x000fe40007ffe0ff */
[----:B------:R-:W-:Y:S01]  /*06e0*/  LOP3.LUT R9, R9, R26, RZ, 0x3c, !PT ;  /* 0x0000001a09097212 */ /* 0x000fe200078e3cff */
[----:B0-----:R-:W1:Y:S04]  /*06f0*/  LDC.64 R14, c[0x0][0x398] ;  /* 0x0000e600ff0e7b82 */ /* 0x001e680000000a00 */
[----:B------:R-:W-:-:S05]  /*0700*/  IMAD.SHL.U32 R10, R9, 0x2, RZ ;  /* 0x00000002090a7824 */ /* 0x000fca00078e00ff */
[----:B------:R-:W-:-:S04]  /*0710*/  LOP3.LUT R10, R8, R23, R10, 0x96, !PT ;  /* 0x00000017080a7212 */ /* 0x000fc800078e960a */
[----:B------:R-:W-:-:S04]  /*0720*/  LOP3.LUT R9, R10, R9, RZ, 0x3c, !PT ;  /* 0x000000090a097212 */ /* 0x000fc800078e3cff */
[----:B------:R-:W-:-:S04]  /*0730*/  IADD3 R10, PT, PT, R6, 0xb0f8a, R9 ;  /* 0x000b0f8a060a7810 */ /* 0x000fc80007ffe009 */
[----:B------:R-:W-:Y:S01]  /*0740*/  I2FP.F32.U32 R23, R10 ;  /* 0x0000000a00177245 */ /* 0x000fe20000201000 */
[----:B-1----:R-:W-:-:S04]  /*0750*/  @P0 IMAD.WIDE R20, R27, 0x4, R14 ;  /* 0x000000041b140825 */ /* 0x002fc800078e020e */
[----:B------:R-:W-:-:S05]  /*0760*/  FFMA R23, R23, R0, 1.1641532182693481445e-10 ;  /* 0x2f00000017177423 */ /* 0x000fca0000000000 */
[----:B------:R-:W-:-:S13]  /*0770*/  FSETP.GEU.AND P1, PT, R23, UR9, PT ;  /* 0x0000000917007c0b */ /* 0x000fda000bf2e000 */
[----:B------:R-:W0:Y:S02]  /*0780*/  @P1 LDC.64 R22, c[0x0][0x390] ;  /* 0x0000e400ff161b82 */ /* 0x000e240000000a00 */
[----:B0-----:R-:W-:Y:S01]  /*0790*/  @P1 IMAD.WIDE R22, R25, 0x4, R22 ;  /* 0x0000000419161825 */ /* 0x001fe200078e0216 */
[----:B------:R-:W-:Y:S01]  /*07a0*/  SHF.R.U32.HI R10, RZ, 0x2, R19 ;  /* 0x00000002ff0a7819 */ /* 0x000fe20000011613 */
[----:B--2---:R0:W-:Y:S04]  /*07b0*/  @P0 STG.E desc[UR4][R20.64], R7 ;  /* 0x0000000714000986 */ /* 0x0041e8000c101904 */
[----:B------:R1:W2:Y:S01]  /*07c0*/  @P1 LDG.E R27, desc[UR4][R22.64] ;  /* 0x00000004161b1981 */ /* 0x0002a2000c1e1900 */
[----:B------:R-:W-:Y:S01]  /*07d0*/  LOP3.LUT R10, R10, R19, RZ, 0x3c, !PT ;  /* 0x000000130a0a7212 */ /* 0x000fe200078e3cff */
[----:B------:R-:W-:-:S04]  /*07e0*/  IMAD.SHL.U32 R24, R9, 0x10, RZ ;  /* 0x0000001009187824 */ /* 0x000fc800078e00ff */
[----:B------:R-:W-:Y:S02]  /*07f0*/  IMAD.SHL.U32 R19, R10, 0x2, RZ ;  /* 0x000000020a137824 */ /* 0x000fe400078e00ff */
[----:B-1----:R-:W-:-:S03]  /*0800*/  @P1 IMAD.WIDE R22, R25, 0x4, R14 ;  /* 0x0000000419161825 */ /* 0x002fc600078e020e */
[----:B------:R-:W-:-:S04]  /*0810*/  LOP3.LUT R19, R9, R24, R19, 0x96, !PT ;  /* 0x0000001809137212 */ /* 0x000fc800078e9613 */
[----:B------:R-:W-:-:S04]  /*0820*/  LOP3.LUT R10, R19, R10, RZ, 0x3c, !PT ;  /* 0x0000000a130a7212 */ /* 0x000fc800078e3cff */
[----:B------:R-:W-:-:S04]  /*0830*/  IADD3 R19, PT, PT, R6, 0x10974f, R10 ;  /* 0x0010974f06137810 */ /* 0x000fc80007ffe00a */
[----:B------:R-:W-:-:S05]  /*0840*/  I2FP.F32.U32 R19, R19 ;  /* 0x0000001300137245 */ /* 0x000fca0000201000 */
[----:B------:R-:W-:-:S05]  /*0850*/  FFMA R19, R19, R0, 1.1641532182693481445e-10 ;  /* 0x2f00000013137423 */ /* 0x000fca0000000000 */
[----:B------:R-:W-:Y:S02]  /*0860*/  FSETP.GEU.AND P0, PT, R19, UR9, PT ;  /* 0x0000000913007c0b */ /* 0x000fe4000bf0e000 */
[----:B------:R-:W-:Y:S01]  /*0870*/  IADD3 R19, PT, PT, R16, R25, RZ ;  /* 0x0000001910137210 */ /* 0x000fe20007ffe0ff */
[----:B------:R-:W-:-:S10]  /*0880*/  @!P1 IMAD.WIDE R24, R25, 0x4, R14 ;  /* 0x0000000419189825 */ /* 0x000fd400078e020e */
[----:B0-----:R-:W0:Y:S02]  /*0890*/  @P0 LDC.64 R20, c[0x0][0x390] ;  /* 0x0000e400ff140b82 */ /* 0x001e240000000a00 */
[----:B0-----:R-:W-:Y:S01]  /*08a0*/  @P0 IMAD.WIDE R20, R19, 0x4, R20 ;  /* 0x0000000413140825 */ /* 0x001fe200078e0214 */
[----:B------:R-:W-:Y:S01]  /*08b0*/  SHF.R.U32.HI R7, RZ, 0x2, R18 ;  /* 0x00000002ff077819 */ /* 0x000fe20000011612 */
[----:B--2---:R0:W-:Y:S04]  /*08c0*/  @P1 STG.E desc[UR4][R22.64], R27 ;  /* 0x0000001b16001986 */ /* 0x0041e8000c101904 */
[----:B------:R1:W-:Y:S04]  /*08d0*/  @!P1 STG.E desc[UR4][R24.64], RZ ;  /* 0x000000ff18009986 */ /* 0x0003e8000c101904 */
[----:B------:R2:W3:Y:S01]  /*08e0*/  @P0 LDG.E R29, desc[UR4][R20.64] ;  /* 0x00000004141d0981 */ /* 0x0004e2000c1e1900 */
[----:B------:R-:W-:Y:S01]  /*08f0*/  LOP3.LUT R18, R7, R18, RZ, 0x3c, !PT ;  /* 0x0000001207127212 */ /* 0x000fe200078e3cff */
[----:B------:R-:W-:-:S02]  /*0900*/  IMAD.SHL.U32 R7, R10, 0x10, RZ ;  /* 0x000000100a077824 */ /* 0x000fc400078e00ff */
[----:B------:R-:W-:Y:S01]  /*0910*/  VIADD R6, R6, 0x161f14 ;  /* 0x00161f1406067836 */ /* 0x000fe20000000000 */
[----:B0-----:R-:W-:Y:S01]  /*0920*/  IADD3 R27, PT, PT, R16, R19, RZ ;  /* 0x00000013101b7210 */ /* 0x001fe20007ffe0ff */
[----:B------:R-:W-:Y:S02]  /*0930*/  IMAD.SHL.U32 R26, R18, 0x2, RZ ;  /* 0x00000002121a7824 */ /* 0x000fe400078e00ff */
[----:B-1----:R-:W-:-:S03]  /*0940*/  @!P0 IMAD.WIDE R24, R19, 0x4, R14 ;  /* 0x0000000413188825 */ /* 0x002fc600078e020e */
[----:B------:R-:W-:Y:S02]  /*0950*/  LOP3.LUT R26, R10, R7, R26, 0x96, !PT ;  /* 0x000000070a1a7212 */ /* 0x000fe400078e961a */
[----:B------:R-:W-:Y:S02]  /*0960*/  MOV R7, R11 ;  /* 0x0000000b00077202 */ /* 0x000fe40000000f00 */
[----:B------:R-:W-:-:S05]  /*0970*/  LOP3.LUT R11, R26, R18, RZ, 0x3c, !PT ;  /* 0x000000121a0b7212 */ /* 0x000fca00078e3cff */
[----:B------:R-:W-:-:S05]  /*0980*/  IMAD.IADD R18, R11, 0x1, R6 ;  /* 0x000000010b127824 */ /* 0x000fca00078e0206 */
[----:B------:R-:W-:-:S05]  /*0990*/  I2FP.F32.U32 R23, R18 ;  /* 0x0000001200177245 */ /* 0x000fca0000201000 */
[----:B------:R-:W-:-:S05]  /*09a0*/  FFMA R23, R23, R0, 1.1641532182693481445e-10 ;  /* 0x2f00000017177423 */ /* 0x000fca0000000000 */
[----:B------:R-:W-:Y:S01]  /*09b0*/  FSETP.GEU.AND P1, PT, R23, UR9, PT ;  /* 0x0000000917007c0b */ /* 0x000fe2000bf2e000 */
[----:B------:R-:W-:-:S12]  /*09c0*/  @P0 IMAD.WIDE R22, R19, 0x4, R14 ;  /* 0x0000000413160825 */ /* 0x000fd800078e020e */
[----:B--2---:R-:W0:Y:S02]  /*09d0*/  @P1 LDC.64 R20, c[0x0][0x390] ;  /* 0x0000e400ff141b82 */ /* 0x004e240000000a00 */
[----:B0-----:R-:W-:Y:S01]  /*09e0*/  @P1 IMAD.WIDE R20, R27, 0x4, R20 ;  /* 0x000000041b141825 */ /* 0x001fe200078e0214 */
[----:B---3--:R0:W-:Y:S04]  /*09f0*/  @P0 STG.E desc[UR4][R22.64], R29 ;  /* 0x0000001d16000986 */ /* 0x0081e8000c101904 */
[----:B------:R0:W-:Y:S04]  /*0a00*/  @!P0 STG.E desc[UR4][R24.64], RZ ;  /* 0x000000ff18008986 */ /* 0x0001e8000c101904 */
[----:B------:R1:W2:Y:S01]  /*0a10*/  @P1 LDG.E R0, desc[UR4][R20.64] ;  /* 0x0000000414001981 */ /* 0x0002a2000c1e1900 */
[----:B------:R-:W-:Y:S01]  /*0a20*/  IMAD.MOV.U32 R26, RZ, RZ, R8 ;  /* 0x000000ffff1a7224 */ /* 0x000fe200078e0008 */
[----:B------:R-:W-:Y:S01]  /*0a30*/  MOV R19, R9 ;  /* 0x0000000900137202 */ /* 0x000fe20000000f00 */
[----:B------:R-:W-:-:S02]  /*0a40*/  IMAD.MOV.U32 R18, RZ, RZ, R10 ;  /* 0x000000ffff127224 */ /* 0x000fc400078e000a */
[----:B-1----:R-:W-:-:S04]  /*0a50*/  @P1 IMAD.WIDE R20, R27, 0x4, R14 ;  /* 0x000000041b141825 */ /* 0x002fc800078e020e */
[----:B------:R-:W-:-:S04]  /*0a60*/  @!P1 IMAD.WIDE R14, R27, 0x4, R14 ;  /* 0x000000041b0e9825 */ /* 0x000fc800078e020e */
[----:B------:R-:W-:-:S05]  /*0a70*/  IMAD.IADD R27, R16, 0x1, R27 ;  /* 0x00000001101b7824 */ /* 0x000fca00078e021b */
[----:B------:R-:W-:Y:S01]  /*0a80*/  ISETP.GE.AND P0, PT, R27, UR10, PT ;  /* 0x0000000a1b007c0c */ /* 0x000fe2000bf06270 */
[----:B--2---:R0:W-:Y:S04]  /*0a90*/  @P1 STG.E desc[UR4][R20.64], R0 ;  /* 0x0000000014001986 */ /* 0x0041e8000c101904 */
[----:B------:R0:W-:Y:S08]  /*0aa0*/  @!P1 STG.E desc[UR4][R14.64], RZ ;  /* 0x000000ff0e009986 */ /* 0x0001f0000c101904 */
[----:B------:R-:W-:Y:S05]  /*0ab0*/  @!P0 BRA `(.L_x_162) ;  /* 0xfffffff800b88947 */ /* 0x000fea000383ffff */
.L_x_158:
[----:B------:R-:W-:Y:S05]  /*0ac0*/  BSYNC.RECONVERGENT B0 ;  /* 0x0000000000007941 */ /* 0x000fea0003800200 */
.L_x_157:
[----:B-----5:R-:W-:Y:S04]  /*0ad0*/  STG.E.64 desc[UR4][R2.64], R6 ;  /* 0x0000000602007986 */ /* 0x020fe8000c101b04 */
[----:B------:R-:W-:Y:S04]  /*0ae0*/  STG.E.64 desc[UR4][R2.64+0x8], R8 ;  /* 0x0000080802007986 */ /* 0x000fe8000c101b04 */
[----:B------:R-:W-:Y:S04]  /*0af0*/  STG.E.64 desc[UR4][R2.64+0x10], R10 ;  /* 0x0000100a02007986 */ /* 0x000fe8000c101b04 */
[----:B------:R-:W-:Y:S04]  /*0b00*/  STG.E.64 desc[UR4][R2.64+0x18], R12 ;  /* 0x0000180c02007986 */ /* 0x000fe8000c101b04 */
[----:B------:R-:W-:Y:S04]  /*0b10*/  STG.E.64 desc[UR4][R2.64+0x28], R4 ;  /* 0x0000280402007986 */ /* 0x000fe8000c101b04 */
[----:B------:R-:W-:Y:S01]  /*0b20*/  STG.E desc[UR4][R2.64+0x20], R17 ;  /* 0x0000201102007986 */ /* 0x000fe2000c101904 */
[----:B------:R-:W-:Y:S05]  /*0b30*/  EXIT ;  /* 0x000000000000794d */ /* 0x000fea0003800000 */
.L_x_163:
        /* <DEDUP_REMOVED lines=12> */
.L_x_219:


//--------------------- .text._Z18setup_random_stateP17curandStateXORWOWim --------------------------
	.section	.text._Z18setup_random_stateP17curandStateXORWOWim,"ax",@progbits
	.align	128
        .global         _Z18setup_random_stateP17curandStateXORWOWim
        .type           _Z18setup_random_stateP17curandStateXORWOWim,@function
        .size           _Z18setup_random_stateP17curandStateXORWOWim,(.L_x_220 - _Z18setup_random_stateP17curandStateXORWOWim)
        .other          _Z18setup_random_stateP17curandStateXORWOWim,@"STO_CUDA_ENTRY STV_DEFAULT"
_Z18setup_random_stateP17curandStateXORWOWim:
.text._Z18setup_random_stateP17curandStateXORWOWim:
        /* <DEDUP_REMOVED lines=9> */
[----:B------:R-:W1:Y:S01]  /*0090*/  LDCU.64 UR4, c[0x0][0x358] ;  /* 0x00006b00ff0477ac */ /* 0x000e620008000a00 */
[----:B------:R-:W-:Y:S01]  /*00a0*/  ISETP.NE.AND P0, PT, R13, RZ, PT ;  /* 0x000000ff0d00720c */ /* 0x000fe20003f05270 */
[----:B------:R-:W-:Y:S05]  /*00b0*/  BSSY.RECONVERGENT B0, `(.L_x_164) ;  /* 0x00000e1000007945 */ /* 0x000fea0003800200 */
[----:B------:R-:W2:Y:S01]  /*00c0*/  LDC.64 R6, c[0x0][0x380] ;  /* 0x0000e000ff067b82 */ /* 0x000ea20000000a00 */
[----:B0-----:R-:W-:Y:S02]  /*00d0*/  LOP3.LUT R0, R2, 0xaad26b49, RZ, 0x3c, !PT ;  /* 0xaad26b4902007812 */ /* 0x001fe400078e3cff */
[----:B------:R-:W-:-:S03]  /*00e0*/  LOP3.LUT R2, R3, 0xf7dcefdd, RZ, 0x3c, !PT ;  /* 0xf7dcefdd03027812 */ /* 0x000fc600078e3cff */
[----:B------:R-:W-:Y:S02]  /*00f0*/  IMAD R0, R0, 0x4182bed5, RZ ;  /* 0x4182bed500007824 */ /* 0x000fe400078e02ff */
[----:B------:R-:W-:Y:S02]  /*0100*/  IMAD R3, R2, -0x658354e5, RZ ;  /* 0x9a7cab1b02037824 */ /* 0x000fe400078e02ff */
[----:B--2---:R-:W-:Y:S01]  /*0110*/  IMAD.WIDE R6, R13, 0x30, R6 ;  /* 0x000000300d067825 */ /* 0x004fe200078e0206 */
[C---:B------:R-:W-:Y:S02]  /*0120*/  LOP3.LUT R8, R0.reuse, 0x159a55e5, RZ, 0x3c, !PT ;  /* 0x159a55e500087812 */ /* 0x040fe400078e3cff */
[C---:B------:R-:W-:Y:S01]  /*0130*/  IADD3 R4, PT, PT, R0.reuse, 0x64f0c9, R3 ;  /* 0x0064f0c900047810 */ /* 0x040fe20007ffe003 */
[C---:B------:R-:W-:Y:S01]  /*0140*/  VIADD R5, R0.reuse, 0x75bcd15 ;  /* 0x075bcd1500057836 */ /* 0x040fe20000000000 */
[----:B------:R-:W-:Y:S01]  /*0150*/  LOP3.LUT R10, R3, 0x5491333, RZ, 0x3c, !PT ;  /* 0x05491333030a7812 */ /* 0x000fe200078e3cff */
[----:B------:R-:W-:-:S02]  /*0160*/  VIADD R11, R0, 0x583f19 ;  /* 0x00583f19000b7836 */ /* 0x000fc40000000000 */
[----:B------:R-:W-:Y:S01]  /*0170*/  VIADD R9, R3, 0x1f123bb5 ;  /* 0x1f123bb503097836 */ /* 0x000fe20000000000 */
[----:B-1----:R0:W-:Y:S04]  /*0180*/  STG.E.64 desc[UR4][R6.64], R4 ;  /* 0x0000000406007986 */ /* 0x0021e8000c101b04 */
[----:B------:R0:W-:Y:S04]  /*0190*/  STG.E.64 desc[UR4][R6.64+0x8], R8 ;  /* 0x0000080806007986 */ /* 0x0001e8000c101b04 */
[----:B------:R0:W-:Y:S01]  /*01a0*/  STG.E.64 desc[UR4][R6.64+0x10], R10 ;  /* 0x0000100a06007986 */ /* 0x0001e2000c101b04 */
[----:B------:R-:W-:Y:S05]  /*01b0*/  @!P0 BRA `(.L_x_165) ;  /* 0x0000000c00408947 */ /* 0x000fea0003800000 */
[----:B------:R-:W-:Y:S01]  /*01c0*/  SHF.R.S32.HI R0, RZ, 0x1f, R13 ;  /* 0x0000001fff007819 */ /* 0x000fe2000001140d */
[----:B------:R-:W-:-:S07]  /*01d0*/  IMAD.MOV.U32 R12, RZ, RZ, RZ ;  /* 0x000000ffff0c7224 */ /* 0x000fce00078e00ff */
.L_x_171:
[----:B-1----:R-:W-:Y:S01]  /*01e0*/  LOP3.LUT R2, R13, 0x3, RZ, 0xc0, !PT ;  /* 0x000000030d027812 */ /* 0x002fe200078ec0ff */
[----:B------:R-:W-:Y:S03]  /*01f0*/  BSSY.RECONVERGENT B1, `(.L_x_166) ;  /* 0x00000c6000017945 */ /* 0x000fe60003800200 */
[----:B------:R-:W-:-:S04]  /*0200*/  ISETP.NE.U32.AND P0, PT, R2, RZ, PT ;  /* 0x000000ff0200720c */ /* 0x000fc80003f05070 */
[----:B------:R-:W-:-:S13]  /*0210*/  ISETP.NE.AND.EX P0, PT, RZ, RZ, PT, P0 ;  /* 0x000000ffff00720c */ /* 0x000fda0003f05300 */
[----:B------:R-:W-:Y:S05]  /*0220*/  @!P0 BRA `(.L_x_167) ;  /* 0x0000000c00088947 */ /* 0x000fea0003800000 */
[----:B0-----:R-:W0:Y:S01]  /*0230*/  LDC.64 R8, c[0x4][RZ] ;  /* 0x01000000ff087b82 */ /* 0x001e220000000a00 */
[----:B------:R-:W-:Y:S02]  /*0240*/  IMAD.MOV.U32 R14, RZ, RZ, RZ ;  /* 0x000000ffff0e7224 */ /* 0x000fe400078e00ff */
[----:B0-----:R-:W-:-:S07]  /*0250*/  IMAD.WIDE.U32 R8, R12, 0xc80, R8 ;  /* 0x00000c800c087825 */ /* 0x001fce00078e0008 */
.L_x_170:
[----:B-1----:R-:W-:Y:S01]  /*0260*/  IMAD.MOV.U32 R15, RZ, RZ, RZ ;  /* 0x000000ffff0f7224 */ /* 0x002fe200078e00ff */
[----:B------:R-:W-:Y:S01]  /*0270*/  CS2R R2, SRZ ;  /* 0x0000000000027805 */ /* 0x000fe2000001ff00 */
[----:B------:R-:W-:Y:S01]  /*0280*/  IMAD.MOV.U32 R17, RZ, RZ, RZ ;  /* 0x000000ffff117224 */ /* 0x000fe200078e00ff */
[----:B------:R-:W-:-:S07]  /*0290*/  CS2R R4, SRZ ;  /* 0x0000000000047805 */ /* 0x000fce000001ff00 */
.L_x_169:
[----:B------:R-:W-:-:S05]  /*02a0*/  IMAD.WIDE.U32 R10, R17, 0x4, R6 ;  /* 0x00000004110a7825 */ /* 0x000fca00078e0006 */
[----:B------:R0:W5:Y:S01]  /*02b0*/  LDG.E R16, desc[UR4][R10.64+0x4] ;  /* 0x000004040a107981 */ /* 0x000162000c1e1900 */
[----:B------:R-:W-:-:S07]  /*02c0*/  IMAD.MOV.U32 R19, RZ, RZ, RZ ;  /* 0x000000ffff137224 */ /* 0x000fce00078e00ff */
.L_x_168:
[----:B-----5:R-:W-:Y:S01]  /*02d0*/  SHF.R.U32.HI R24, RZ, R19, R16 ;  /* 0x00000013ff187219 */ /* 0x020fe20000011610 */
[----:B0-----:R-:W-:-:S03]  /*02e0*/  IMAD.SHL.U32 R10, R17, 0x20, RZ ;  /* 0x00000020110a7824 */ /* 0x001fc600078e00ff */
[----:B------:R-:W-:Y:S01]  /*02f0*/  LOP3.LUT R11, R24, 0x1, RZ, 0xc0, !PT ;  /* 0x00000001180b7812 */ /* 0x000fe200078ec0ff */
[----:B------:R-:W-:-:S03]  /*0300*/  IMAD.IADD R10, R10, 0x1, R19 ;  /* 0x000000010a0a7824 */ /* 0x000fc600078e0213 */
[----:B------:R-:W-:Y:S01]  /*0310*/  ISETP.NE.U32.AND P0, PT, R11, 0x1, PT ;  /* 0x000000010b00780c */ /* 0x000fe20003f05070 */
[----:B------:R-:W-:-:S03]  /*0320*/  IMAD R11, R10, 0x5, RZ ;  /* 0x000000050a0b7824 */ /* 0x000fc600078e02ff */
[----:B------:R-:W-:Y:S01]  /*0330*/  R2P PR, R24, 0x7e ;  /* 0x0000007e18007804 */ /* 0x000fe20000000000 */
[----:B------:R-:W-:-:S08]  /*0340*/  IMAD.WIDE.U32 R10, R11, 0x4, R8 ;  /* 0x000000040b0a7825 */ /* 0x000fd000078e0008 */
[----:B------:R-:W2:Y:S04]  /*0350*/  @!P0 LDG.E R18, desc[UR4][R10.64] ;  /* 0x000000040a128981 */ /* 0x000ea8000c1e1900 */
[----:B------:R-:W3:Y:S04]  /*0360*/  @!P0 LDG.E R20, desc[UR4][R10.64+0x10] ;  /* 0x000010040a148981 */ /* 0x000ee8000c1e1900 */
[----:B------:R-:W4:Y:S04]  /*0370*/  @P1 LDG.E R22, desc[UR4][R10.64+0x14] ;  /* 0x000014040a161981 */ /* 0x000f28000c1e1900 */
[----:B------:R-:W4:Y:S04]  /*0380*/  @P2 LDG.E R26, desc[UR4][R10.64+0x28] ;  /* 0x000028040a1a2981 */ /* 0x000f28000c1e1900 */
[----:B------:R-:W4:Y:S04]  /*0390*/  @!P0 LDG.E R21, desc[UR4][R10.64+0x4] ;  /* 0x000004040a158981 */ /* 0x000f28000c1e1900 */
[----:B------:R-:W4:Y:S04]  /*03a0*/  @!P0 LDG.E R23, desc[UR4][R10.64+0xc] ;  /* 0x00000c040a178981 */ /* 0x000f28000c1e1900 */
[----:B------:R-:W4:Y:S04]  /*03b0*/  @P1 LDG.E R25, desc[UR4][R10.64+0x18] ;  /* 0x000018040a191981 */ /* 0x000f28000c1e1900 */
[----:B------:R-:W4:Y:S04]  /*03c0*/  @P3 LDG.E R28, desc[UR4][R10.64+0x3c] ;  /* 0x00003c040a1c3981 */ /* 0x000f28000c1e1900 */
[----:B------:R-:W4:Y:S01]  /*03d0*/  @P6 LDG.E R27, desc[UR4][R10.64+0x7c] ;  /* 0x00007c040a1b6981 */ /* 0x000f22000c1e1900 */
[----:B--2---:R-:W-:-:S03]  /*03e0*/  @!P0 LOP3.LUT R15, R15, R18, RZ, 0x3c, !PT ;  /* 0x000000120f0f8212 */ /* 0x004fc600078e3cff */
[----:B------:R-:W2:Y:S01]  /*03f0*/  @!P0 LDG.E R18, desc[UR4][R10.64+0x8] ;  /* 0x000008040a128981 */ /* 0x000ea2000c1e1900 */
[----:B---3--:R-:W-:-:S03]  /*0400*/  @!P0 LOP3.LUT R3, R3, R20, RZ, 0x3c, !PT ;  /* 0x0000001403038212 */ /* 0x008fc600078e3cff */
[----:B------:R-:W3:Y:S01]  /*0410*/  @P1 LDG.E R20, desc[UR4][R10.64+0x24] ;  /* 0x000024040a141981 */ /* 0x000ee2000c1e1900 */
[----:B----4-:R-:W-:-:S03]  /*0420*/  @P1 LOP3.LUT R15, R15, R22, RZ, 0x3c, !PT ;  /* 0x000000160f0f1212 */ /* 0x010fc600078e3cff */
        /* <DEDUP_REMOVED lines=11> */
[----:B---3--:R-:W-:-:S03]  /*04e0*/  @P1 LOP3.LUT R3, R3, R20, RZ, 0x3c, !PT ;  /* 0x0000001403031212 */ /* 0x008fc600078e3cff */
[----:B------:R-:W3:Y:S01]  /*04f0*/  @P2 LDG.E R20, desc[UR4][R10.64+0x30] ;  /* 0x000030040a142981 */ /* 0x000ee2000c1e1900 */
[----:B----4-:R-:W-:-:S03]  /*0500*/  @P2 LOP3.LUT R3, R3, R22, RZ, 0x3c, !PT ;  /* 0x0000001603032212 */ /* 0x010fc600078e3cff */
[----:B------:R-:W4:Y:S01]  /*0510*/  @P3 LDG.E R22, desc[UR4][R10.64+0x4c] ;  /* 0x00004c040a163981 */ /* 0x000f22000c1e1900 */
[----:B------:R-:W-:-:S04]  /*0520*/  @P3 LOP3.LUT R15, R15, R28, RZ, 0x3c, !PT ;  /* 0x0000001c0f0f3212 */ /* 0x000fc800078e3cff */
[----:B------:R-:W-:Y:S02]  /*0530*/  @P4 LOP3.LUT R15, R15, R26, RZ, 0x3c, !PT ;  /* 0x0000001a0f0f4212 */ /* 0x000fe400078e3cff */
[----:B------:R-:W-:Y:S01]  /*0540*/  @P1 LOP3.LUT R2, R2, R21, RZ, 0x3c, !PT ;  /* 0x0000001502021212 */ /* 0x000fe200078e3cff */
[----:B------:R-:W4:Y:S04]  /*0550*/  @P5 LDG.E R26, desc[UR4][R10.64+0x64] ;  /* 0x000064040a1a5981 */ /* 0x000f28000c1e1900 */
        /* <DEDUP_REMOVED lines=11> */
[----:B------:R-:W-:Y:S02]  /*0610*/  LOP3.LUT P0, RZ, R24, 0x80, RZ, 0xc0, !PT ;  /* 0x0000008018ff7812 */ /* 0x000fe4000780c0ff */
[----:B------:R-:W-:Y:S02]  /*0620*/  @P5 LOP3.LUT R15, R15, R26, RZ, 0x3c, !PT ;  /* 0x0000001a0f0f5212 */ /* 0x000fe400078e3cff */
[----:B------:R-:W4:Y:S01]  /*0630*/  @P6 LDG.E R26, desc[UR4][R10.64+0x78] ;  /* 0x000078040a1a6981 */ /* 0x000f22000c1e1900 */
[----:B------:R-:W-:-:S03]  /*0640*/  @P3 LOP3.LUT R4, R4, R21, RZ, 0x3c, !PT ;  /* 0x0000001504043212 */ /* 0x000fc600078e3cff */
[----:B------:R-:W4:Y:S01]  /*0650*/  @P4 LDG.E R21, desc[UR4][R10.64+0x5c] ;  /* 0x00005c040a154981 */ /* 0x000f22000c1e1900 */
[----:B------:R-:W-:-:S03]  /*0660*/  @P3 LOP3.LUT R2, R2, R23, RZ, 0x3c, !PT ;  /* 0x0000001702023212 */ /* 0x000fc600078e3cff */
[----:B------:R-:W4:Y:S01]  /*0670*/  @P5 LDG.E R23, desc[UR4][R10.64+0x68] ;  /* 0x000068040a175981 */ /* 0x000f22000c1e1900 */
[----:B------:R-:W-:-:S03]  /*0680*/  @P4 LOP3.LUT R4, R4, R25, RZ, 0x3c, !PT ;  /* 0x0000001904044212 */ /* 0x000fc600078e3cff */
        /* <DEDUP_REMOVED lines=21> */
[----:B------:R-:W-:Y:S02]  /*07e0*/  @P6 LOP3.LUT R4, R4, R27, RZ, 0x3c, !PT ;  /* 0x0000001b04046212 */ /* 0x000fe400078e3cff */
[----:B------:R-:W-:Y:S02]  /*07f0*/  @P6 LOP3.LUT R2, R2, R21, RZ, 0x3c, !PT ;  /* 0x0000001502026212 */ /* 0x000fe400078e3cff */
[----:B------:R-:W-:Y:S02]  /*0800*/  @P0 LOP3.LUT R4, R4, R23, RZ, 0x3c, !PT ;  /* 0x0000001704040212 */ /* 0x000fe400078e3cff */
[----:B------:R-:W-:Y:S02]  /*0810*/  @P0 LOP3.LUT R2, R2, R25, RZ, 0x3c, !PT ;  /* 0x0000001902020212 */ /* 0x000fe400078e3cff */
[----:B--2---:R-:W-:Y:S02]  /*0820*/  @P6 LOP3.LUT R5, R5, R18, RZ, 0x3c, !PT ;  /* 0x0000001205056212 */ /* 0x004fe400078e3cff */
[----:B---3--:R-:W-:-:S02]  /*0830*/  @P6 LOP3.LUT R3, R3, R20, RZ, 0x3c, !PT ;  /* 0x0000001403036212 */ /* 0x008fc400078e3cff */
        /* <DEDUP_REMOVED lines=31> */
[----:B------:R-:W-:Y:S02]  /*0a30*/  LOP3.LUT P0, RZ, R24, 0x8000, RZ, 0xc0, !PT ;  /* 0x0000800018ff7812 */ /* 0x000fe4000780c0ff */
[----:B----4-:R-:W-:Y:S01]  /*0a40*/  @P5 LOP3.LUT R15, R15, R26, RZ, 0x3c, !PT ;  /* 0x0000001a0f0f5212 */ /* 0x010fe200078e3cff */
[----:B------:R-:W4:Y:S04]  /*0a50*/  @P3 LDG.E R24, desc[UR4][R10.64+0xe4] ;  /* 0x0000e4040a183981 */ /* 0x000f28000c1e1900 */
[----:B------:R-:W2:Y:S01]  /*0a60*/  @P6 LDG.E R26, desc[UR4][R10.64+0x118] ;  /* 0x000118040a1a6981 */ /* 0x000ea2000c1e1900 */
        /* <DEDUP_REMOVED lines=8> */
[----:B---3--:R-:W-:-:S03]  /*0af0*/  @P2 LOP3.LUT R3, R3, R22, RZ, 0x3c, !PT ;  /* 0x0000001603032212 */ /* 0x008fc600078e3cff */
[----:B------:R-:W3:Y:S01]  /*0b00*/  @P4 LDG.E R22, desc[UR4][R10.64+0x100] ;  /* 0x000100040a164981 */ /* 0x000ee2000c1e1900 */
[----:B--2---:R-:W-:-:S03]  /*0b10*/  @P6 LOP3.LUT R15, R15, R26, RZ, 0x3c, !PT ;  /* 0x0000001a0f0f6212 */ /* 0x004fc600078e3cff */
[----:B------:R-:W2:Y:S01]  /*0b20*/  @P0 LDG.E R26, desc[UR4][R10.64+0x12c] ;  /* 0x00012c040a1a0981 */ /* 0x000ea2000c1e1900 */
[----:B----4-:R-:W-:-:S03]  /*0b30*/  @P2 LOP3.LUT R2, R2, R23, RZ, 0x3c, !PT ;  /* 0x0000001702022212 */ /* 0x010fc600078e3cff */
[----:B------:R-:W4:Y:S01]  /*0b40*/  @P4 LDG.E R23, desc[UR4][R10.64+0xfc] ;  /* 0x0000fc040a174981 */ /* 0x000f22000c1e1900 */
[----:B------:R-:W-:-:S03]  /*0b50*/  @P2 LOP3.LUT R5, R5, R20, RZ, 0x3c, !PT ;  /* 0x0000001405052212 */ /* 0x000fc600078e3cff */
[----:B------:R-:W4:Y:S01]  /*0b60*/  @P4 LDG.E R20, desc[UR4][R10.64+0xf8] ;  /* 0x0000f8040a144981 */ /* 0x000f22000c1e1900 */
[----:B------:R-:W-:Y:S02]  /*0b70*/  @P3 LOP3.LUT R2, R2, R27, RZ, 0x3c, !PT ;  /* 0x0000001b02023212 */ /* 0x000fe400078e3cff */
[----:B------:R-:W-:Y:S01]  /*0b80*/  @P3 LOP3.LUT R4, R4, R25, RZ, 0x3c, !PT ;  /* 0x0000001904043212 */ /* 0x000fe200078e3cff */
[----:B------:R-:W4:Y:S01]  /*0b90*/  @P5 LDG.E R27, desc[UR4][R10.64+0x110] ;  /* 0x000110040a1b5981 */ /* 0x000f22000c1e1900 */
[----:B------:R-:W-:-:S03]  /*0ba0*/  @P3 LOP3.LUT R5, R5, R24, RZ, 0x3c, !PT ;  /* 0x0000001805053212 */ /* 0x000fc600078e3cff */
[----:B------:R-:W4:Y:S04]  /*0bb0*/  @P5 LDG.E R25, desc[UR4][R10.64+0x108] ;  /* 0x000108040a195981 */ /* 0x000f28000c1e1900 */
        /* <DEDUP_REMOVED lines=19> */
[----:B------:R-:W-:-:S05]  /*0cf0*/  VIADD R19, R19, 0x10 ;  /* 0x0000001013137836 */ /* 0x000fca0000000000 */
[----:B------:R-:W-:Y:S02]  /*0d00*/  ISETP.NE.AND P1, PT, R19, 0x20, PT ;  /* 0x000000201300780c */ /* 0x000fe40003f25270 */
[----:B------:R-:W-:Y:S02]  /*0d10*/  @P5 LOP3.LUT R3, R3, R18, RZ, 0x3c, !PT ;  /* 0x0000001203035212 */ /* 0x000fe400078e3cff */
[----:B------:R-:W-:Y:S02]  /*0d20*/  @P6 LOP3.LUT R4, R4, R21, RZ, 0x3c, !PT ;  /* 0x0000001504046212 */ /* 0x000fe400078e3cff */
[----:B---3--:R-:W-:-:S04]  /*0d30*/  @P6 LOP3.LUT R3, R3, R22, RZ, 0x3c, !PT ;  /* 0x0000001603036212 */ /* 0x008fc800078e3cff */
[----:B--2---:R-:W-:Y:S02]  /*0d40*/  @P0 LOP3.LUT R3, R3, R26, RZ, 0x3c, !PT ;  /* 0x0000001a03030212 */ /* 0x004fe400078e3cff */
[----:B----4-:R-:W-:Y:S02]  /*0d50*/  @P6 LOP3.LUT R2, R2, R23, RZ, 0x3c, !PT ;  /* 0x0000001702026212 */ /* 0x010fe400078e3cff */
[----:B------:R-:W-:Y:S02]  /*0d60*/  @P6 LOP3.LUT R5, R5, R20, RZ, 0x3c, !PT ;  /* 0x0000001405056212 */ /* 0x000fe400078e3cff */
[----:B------:R-:W-:Y:S02]  /*0d70*/  @P0 LOP3.LUT R2, R2, R27, RZ, 0x3c, !PT ;  /* 0x0000001b02020212 */ /* 0x000fe400078e3cff */
[----:B------:R-:W-:Y:S02]  /*0d80*/  @P0 LOP3.LUT R4, R4, R25, RZ, 0x3c, !PT ;  /* 0x0000001904040212 */ /* 0x000fe400078e3cff */
[----:B------:R-:W-:Y:S01]  /*0d90*/  @P0 LOP3.LUT R5, R5, R24, RZ, 0x3c, !PT ;  /* 0x0000001805050212 */ /* 0x000fe200078e3cff */
[----:B------:R-:W-:Y:S06]  /*0da0*/  @P1 BRA `(.L_x_168) ;  /* 0xfffffff400481947 */ /* 0x000fec000383ffff */
[----:B------:R-:W-:-:S05]  /*0db0*/  VIADD R17, R17, 0x1 ;  /* 0x0000000111117836 */ /* 0x000fca0000000000 */
[----:B------:R-:W-:-:S13]  /*0dc0*/  ISETP.NE.AND P0, PT, R17, 0x5, PT ;  /* 0x000000051100780c */ /* 0x000fda0003f05270 */
[----:B------:R-:W-:Y:S05]  /*0dd0*/  @P0 BRA `(.L_x_169) ;  /* 0xfffffff400300947 */ /* 0x000fea000383ffff */
[----:B------:R1:W-:Y:S01]  /*0de0*/  STG.E.64 desc[UR4][R6.64+0x8], R4 ;  /* 0x0000080406007986 */ /* 0x0003e2000c101b04 */
[----:B------:R-:W-:Y:S01]  /*0df0*/  VIADD R14, R14, 0x1 ;  /* 0x000000010e0e7836 */ /* 0x000fe20000000000 */
[----:B------:R-:W-:Y:S02]  /*0e00*/  LOP3.LUT R11, R13, 0x3, RZ, 0xc0, !PT ;  /* 0x000000030d0b7812 */ /* 0x000fe400078ec0ff */
[----:B------:R1:W-:Y:S02]  /*0e10*/  STG.E.64 desc[UR4][R6.64+0x10], R2 ;  /* 0x0000100206007986 */ /* 0x0003e4000c101b04 */
[----:B------:R-:W-:Y:S02]  /*0e20*/  ISETP.GE.U32.AND P0, PT, R14, R11, PT ;  /* 0x0000000b0e00720c */ /* 0x000fe40003f06070 */
[----:B------:R1:W-:Y:S11]  /*0e30*/  STG.E desc[UR4][R6.64+0x4], R15 ;  /* 0x0000040f06007986 */ /* 0x0003f6000c101904 */
[----:B------:R-:W-:Y:S05]  /*0e40*/  @!P0 BRA `(.L_x_170) ;  /* 0xfffffff400048947 */ /* 0x000fea000383ffff */
.L_x_167:
[----:B------:R-:W-:Y:S05]  /*0e50*/  BSYNC.RECONVERGENT B1 ;  /* 0x0000000000017941 */ /* 0x000fea0003800200 */
.L_x_166:
[C---:B------:R-:W-:Y:S01]  /*0e60*/  ISETP.GT.U32.AND P0, PT, R13.reuse, 0x3, PT ;  /* 0x000000030d00780c */ /* 0x040fe20003f04070 */
[----:B------:R-:W-:Y:S01]  /*0e70*/  VIADD R12, R12, 0x1 ;  /* 0x000000010c0c7836 */ /* 0x000fe20000000000 */
[--C-:B------:R-:W-:Y:S02]  /*0e80*/  SHF.R.U64 R13, R13, 0x2, R0.reuse ;  /* 0x000000020d0d7819 */ /* 0x100fe40000001200 */
[----:B------:R-:W-:Y:S02]  /*0e90*/  ISETP.GT.U32.AND.EX P0, PT, R0, RZ, PT, P0 ;  /* 0x000000ff0000720c */ /* 0x000fe40003f04100 */
[----:B------:R-:W-:-:S11]  /*0ea0*/  SHF.R.U32.HI R0, RZ, 0x2, R0 ;  /* 0x00000002ff007819 */ /* 0x000fd60000011600 */
[----:B------:R-:W-:Y:S05]  /*0eb0*/  @P0 BRA `(.L_x_171) ;  /* 0xfffffff000c80947 */ /* 0x000fea000383ffff */
.L_x_165:
[----:B------:R-:W-:Y:S05]  /*0ec0*/  BSYNC.RECONVERGENT B0 ;  /* 0x0000000000007941 */ /* 0x000fea0003800200 */
.L_x_164:
[----:B------:R-:W-:Y:S04]  /*0ed0*/  STG.E.64 desc[UR4][R6.64+0x18], RZ ;  /* 0x000018ff06007986 */ /* 0x000fe8000c101b04 */
[----:B------:R-:W-:Y:S04]  /*0ee0*/  STG.E desc[UR4][R6.64+0x20], RZ ;  /* 0x000020ff06007986 */ /* 0x000fe8000c101904 */
[----:B------:R-:W-:Y:S01]  /*0ef0*/  STG.E.64 desc[UR4][R6.64+0x28], RZ ;  /* 0x000028ff06007986 */ /* 0x000fe2000c101b04 */
[----:B------:R-:W-:Y:S05]  /*0f00*/  EXIT ;  /* 0x000000000000794d */ /* 0x000fea0003800000 */
.L_x_172:
        /* <DEDUP_REMOVED lines=15> */
.L_x_220:


//--------------------- .text._Z16add_constant_rowfiiPfS_ --------------------------
	.section	.text._Z16add_constant_rowfiiPfS_,"ax",@progbits
	.align	128
        .global         _Z16add_constant_rowfiiPfS_
        .type           _Z16add_constant_rowfiiPfS_,@function
        .size           _Z16add_constant_rowfiiPfS_,(.L_x_221 - _Z16add_constant_rowfiiPfS_)
        .other          _Z16add_constant_rowfiiPfS_,@"STO_CUDA_ENTRY STV_DEFAULT"
_Z16add_constant_rowfiiPfS_:
.text._Z16add_constant_rowfiiPfS_:
        /* <DEDUP_REMOVED lines=10> */
[----:B------:R-:W2:Y:S01]  /*00a0*/  LDCU.64 UR6, c[0x0][0x358] ;  /* 0x00006b00ff0677ac */ /* 0x000ea20008000a00 */
[----:B------:R-:W3:Y:S01]  /*00b0*/  LDCU UR8, c[0x0][0x384] ;  /* 0x00007080ff0877ac */ /* 0x000ee20008000800 */
[----:B------:R-:W4:Y:S01]  /*00c0*/  LDCU UR5, c[0x0][0x388] ;  /* 0x00007100ff0577ac */ /* 0x000f220008000800 */
[----:B-1----:R-:W-:-:S07]  /*00d0*/  IMAD R9, R9, UR4, RZ ;  /* 0x0000000409097c24 */ /* 0x002fce000f8e02ff */
.L_x_173:
[----:B----4-:R-:W-:Y:S01]  /*00e0*/  ISETP.GE.AND P0, PT, R0, UR5, PT ;  /* 0x0000000500007c0c */ /* 0x010fe2000bf06270 */
[----:B-1----:R-:W1:-:S12]  /*00f0*/  LDCU UR4, c[0x0][0x380] ;  /* 0x00007000ff0477ac */ /* 0x002e580008000800 */
[----:B------:R-:W4:Y:S01]  /*0100*/  @P0 LDC.64 R2, c[0x0][0x390] ;  /* 0x0000e400ff020b82 */ /* 0x000f220000000a00 */
[----:B------:R-:W-:Y:S02]  /*0110*/  @P0 IADD3 R5, PT, PT, R0, -UR5, RZ ;  /* 0x8000000500050c10 */ /* 0x000fe4000fffe0ff */
[----:B-1----:R-:W-:-:S03]  /*0120*/  MOV R11, UR4 ;  /* 0x00000004000b7c02 */ /* 0x002fc60008000f00 */
[----:B----4-:R-:W-:-:S05]  /*0130*/  @P0 IMAD.WIDE R2, R5, 0x4, R2 ;  /* 0x0000000405020825 */ /* 0x010fca00078e0202 */
[----:B--2---:R-:W2:Y:S01]  /*0140*/  @P0 LDG.E R11, desc[UR6][R2.64] ;  /* 0x00000006020b0981 */ /* 0x004ea2000c1e1900 */
[----:B0-----:R-:W-:Y:S01]  /*0150*/  IMAD.WIDE R4, R0, 0x4, R6 ;  /* 0x0000000400047825 */ /* 0x001fe200078e0206 */
[----:B------:R-:W-:-:S04]  /*0160*/  IADD3 R0, PT, PT, R9, R0, RZ ;  /* 0x0000000009007210 */ /* 0x000fc80007ffe0ff */
[----:B---3--:R-:W-:Y:S01]  /*0170*/  ISETP.GE.AND P0, PT, R0, UR8, PT ;  /* 0x0000000800007c0c */ /* 0x008fe2000bf06270 */
[----:B--2---:R1:W-:-:S12]  /*0180*/  STG.E desc[UR6][R4.64], R11 ;  /* 0x0000000b04007986 */ /* 0x0043d8000c101906 */
[----:B------:R-:W-:Y:S05]  /*0190*/  @!P0 BRA `(.L_x_173) ;  /* 0xfffffffc00d08947 */ /* 0x000fea000383ffff */
[----:B------:R-:W-:Y:S05]  /*01a0*/  EXIT ;  /* 0x000000000000794d */ /* 0x000fea0003800000 */
.L_x_174:
        /* <DEDUP_REMOVED lines=13> */
.L_x_221:


//--------------------- .text._Z9transposeiiPfS_  --------------------------
	.section	.text._Z9transposeiiPfS_,"ax",@progbits
	.align	128
        .global         _Z9transposeiiPfS_
        .type           _Z9transposeiiPfS_,@function
        .size           _Z9transposeiiPfS_,(.L_x_222 - _Z9transposeiiPfS_)
        .other          _Z9transposeiiPfS_,@"STO_CUDA_ENTRY STV_DEFAULT"
_Z9transposeiiPfS_:
.text._Z9transposeiiPfS_:
[----:B------:R-:W-:Y:S01]  /*0000*/  LDC R1, c[0x0][0x37c] ;  /* 0x0000df00ff017b82 */ /* 0x000fe20000000800 */
[----:B------:R-:W0:Y:S07]  /*0010*/  S2R R2, SR_TID.Y ;  /* 0x0000000000027919 */ /* 0x000e2e0000002200 */
[----:B------:R-:W1:Y:S01]  /*0020*/  LDC R0, c[0x0][0x360] ;  /* 0x0000d800ff007b82 */ /* 0x000e620000000800 */
[----:B------:R-:W2:Y:S01]  /*0030*/  LDCU.64 UR6, c[0x0][0x380] ;  /* 0x00007000ff0677ac */ /* 0x000ea20008000a00 */
[----:B------:R-:W1:Y:S06]  /*0040*/  S2R R3, SR_TID.X ;  /* 0x0000000000037919 */ /* 0x000e6c0000002100 */
[----:B------:R-:W0:Y:S08]  /*0050*/  S2UR UR5, SR_CTAID.Y ;  /* 0x00000000000579c3 */ /* 0x000e300000002600 */
[----:B------:R-:W0:Y:S08]  /*0060*/  LDC R7, c[0x0][0x364] ;  /* 0x0000d900ff077b82 */ /* 0x000e300000000800 */
[----:B------:R-:W1:Y:S01]  /*0070*/  S2UR UR4, SR_CTAID.X ;  /* 0x00000000000479c3 */ /* 0x000e620000002500 */
[----:B0-----:R-:W-:-:S05]  /*0080*/  IMAD R7, R7, UR5, R2 ;  /* 0x0000000507077c24 */ /* 0x001fca000f8e0202 */
[----:B--2---:R-:W-:Y:S01]  /*0090*/  ISETP.GE.AND P0, PT, R7, UR7, PT ;  /* 0x0000000707007c0c */ /* 0x004fe2000bf06270 */
[----:B-1----:R-:W-:-:S05]  /*00a0*/  IMAD R0, R0, UR4, R3 ;  /* 0x0000000400007c24 */ /* 0x002fca000f8e0203 */
[----:B------:R-:W-:-:S13]  /*00b0*/  ISETP.GE.OR P0, PT, R0, UR6, P0 ;  /* 0x0000000600007c0c */ /* 0x000fda0008706670 */
[----:B------:R-:W-:Y:S05]  /*00c0*/  @P0 EXIT ;  /* 0x000000000000094d */ /* 0x000fea0003800000 */
[----:B------:R-:W0:Y:S01]  /*00d0*/  LDC.64 R2, c[0x0][0x388] ;  /* 0x0000e200ff027b82 */ /* 0x000e220000000a00 */
[----:B------:R-:W1:Y:S01]  /*00e0*/  LDCU.64 UR4, c[0x0][0x358] ;  /* 0x00006b00ff0477ac */ /* 0x000e620008000a00 */
[----:B------:R-:W-:-:S04]  /*00f0*/  IMAD R5, R0, UR7, R7 ;  /* 0x0000000700057c24 */ /* 0x000fc8000f8e0207 */
[----:B0-----:R-:W-:Y:S02]  /*0100*/  IMAD.WIDE R2, R5, 0x4, R2 ;  /* 0x0000000405027825 */ /* 0x001fe400078e0202 */
[----:B------:R-:W0:Y:S04]  /*0110*/  LDC.64 R4, c[0x0][0x390] ;  /* 0x0000e400ff047b82 */ /* 0x000e280000000a00 */
[----:B-1----:R-:W2:Y:S01]  /*0120*/  LDG.E R3, desc[UR4][R2.64] ;  /* 0x0000000402037981 */ /* 0x002ea2000c1e1900 */
[----:B------:R-:W-:-:S04]  /*0130*/  IMAD R7, R7, UR6, R0 ;  /* 0x0000000607077c24 */ /* 0x000fc8000f8e0200 */
[----:B0-----:R-:W-:-:S05]  /*0140*/  IMAD.WIDE R4, R7, 0x4, R4 ;  /* 0x0000000407047825 */ /* 0x001fca00078e0204 */
[----:B--2---:R-:W-:Y:S01]  /*0150*/  STG.E desc[UR4][R4.64], R3 ;  /* 0x0000000304007986 */ /* 0x004fe2000c101904 */
[----:B------:R-:W-:Y:S05]  /*0160*/  EXIT ;  /* 0x000000000000794d */ /* 0x000fea0003800000 */
.L_x_175:
        /* <DEDUP_REMOVED lines=9> */
.L_x_222:


//--------------------- .text._Z8multiplyiiPfiiS_iS_ --------------------------
	.section	.text._Z8multiplyiiPfiiS_iS_,"ax",@progbits
	.align	128
        .global         _Z8multiplyiiPfiiS_iS_
        .type           _Z8multiplyiiPfiiS_iS_,@function
        .size           _Z8multiplyiiPfiiS_iS_,(.L_x_223 - _Z8multiplyiiPfiiS_iS_)
        .other          _Z8multiplyiiPfiiS_iS_,@"STO_CUDA_ENTRY STV_DEFAULT"
_Z8multiplyiiPfiiS_iS_:
.text._Z8multiplyiiPfiiS_iS_:
[----:B------:R-:W-:Y:S01]  /*0000*/  LDC R1, c[0x0][0x37c] ;  /* 0x0000df00ff017b82 */ /* 0x000fe20000000800 */
[----:B------:R-:W0:Y:S07]  /*0010*/  S2R R4, SR_TID.Y ;  /* 0x0000000000047919 */ /* 0x000e2e0000002200 */
[----:B------:R-:W1:Y:S01]  /*0020*/  LDC R2, c[0x0][0x360] ;  /* 0x0000d800ff027b82 */ /* 0x000e620000000800 */
[----:B------:R-:W2:Y:S01]  /*0030*/  LDCU UR6, c[0x0][0x380] ;  /* 0x00007000ff0677ac */ /* 0x000ea20008000800 */
[----:B------:R-:W1:Y:S06]  /*0040*/  S2R R5, SR_TID.X ;  /* 0x0000000000057919 */ /* 0x000e6c0000002100 */
[----:B------:R-:W0:Y:S08]  /*0050*/  S2UR UR5, SR_CTAID.Y ;  /* 0x00000000000579c3 */ /* 0x000e300000002600 */
[----:B------:R-:W0:Y:S08]  /*0060*/  LDC R3, c[0x0][0x364] ;  /* 0x0000d900ff037b82 */ /* 0x000e300000000800 */
[----:B------:R-:W1:Y:S08]  /*0070*/  S2UR UR4, SR_CTAID.X ;  /* 0x00000000000479c3 */ /* 0x000e700000002500 */
[----:B------:R-:W3:Y:S01]  /*0080*/  LDC R0, c[0x0][0x394] ;  /* 0x0000e500ff007b82 */ /* 0x000ee20000000800 */
[----:B0-----:R-:W-:-:S02]  /*0090*/  IMAD R3, R3, UR5, R4 ;  /* 0x0000000503037c24 */ /* 0x001fc4000f8e0204 */
[----:B-1----:R-:W-:-:S03]  /*00a0*/  IMAD R2, R2, UR4, R5 ;  /* 0x0000000402027c24 */ /* 0x002fc6000f8e0205 */
[----:B---3--:R-:W-:-:S04]  /*00b0*/  ISETP.GE.AND P0, PT, R3, R0, PT ;  /* 0x000000000300720c */ /* 0x008fc80003f06270 */
[----:B--2---:R-:W-:-:S13]  /*00c0*/  ISETP.GE.OR P0, PT, R2, UR6, P0 ;  /* 0x0000000602007c0c */ /* 0x004fda0008706670 */
[----:B------:R-:W-:Y:S05]  /*00d0*/  @P0 EXIT ;  /* 0x000000000000094d */ /* 0x000fea0003800000 */
[----:B------:R-:W0:Y:S01]  /*00e0*/  LDC R5, c[0x0][0x384] ;  /* 0x0000e100ff057b82 */ /* 0x000e220000000800 */
[----:B------:R-:W1:Y:S01]  /*00f0*/  LDCU.64 UR6, c[0x0][0x358] ;  /* 0x00006b00ff0677ac */ /* 0x000e620008000a00 */
[----:B------:R-:W-:Y:S01]  /*0100*/  HFMA2 R7, -RZ, RZ, 0, 0 ;  /* 0x00000000ff077431 */ /* 0x000fe200000001ff */
[----:B0-----:R-:W-:-:S13]  /*0110*/  ISETP.GE.AND P0, PT, R5, 0x1, PT ;  /* 0x000000010500780c */ /* 0x001fda0003f06270 */
[----:B-1----:R-:W-:Y:S05]  /*0120*/  @!P0 BRA `(.L_x_176) ;  /* 0x0000000800348947 */ /* 0x002fea0003800000 */
[C---:B------:R-:W-:Y:S01]  /*0130*/  ISETP.GE.U32.AND P1, PT, R5.reuse, 0x8, PT ;  /* 0x000000080500780c */ /* 0x040fe20003f26070 */
[----:B------:R-:W-:Y:S01]  /*0140*/  IMAD R6, R2, R5, RZ ;  /* 0x0000000502067224 */ /* 0x000fe200078e02ff */
[----:B------:R-:W-:Y:S02]  /*0150*/  LOP3.LUT R4, R5, 0x7, RZ, 0xc0, !PT ;  /* 0x0000000705047812 */ /* 0x000fe400078ec0ff */
[----:B------:R-:W-:Y:S02]  /*0160*/  MOV R7, RZ ;  /* 0x000000ff00077202 */ /* 0x000fe40000000f00 */
[----:B------:R-:W-:Y:S02]  /*0170*/  ISETP.NE.AND P0, PT, R4, RZ, PT ;  /* 0x000000ff0400720c */ /* 0x000fe40003f05270 */
[----:B------:R-:W-:-:S05]  /*0180*/  MOV R20, RZ ;  /* 0x000000ff00147202 */ /* 0x000fca0000000f00 */
[----:B------:R-:W-:Y:S06]  /*0190*/  @!P1 BRA `(.L_x_177) ;  /* 0x0000000400049947 */ /* 0x000fec0003800000 */
[----:B------:R-:W0:Y:S01]  /*01a0*/  LDCU.64 UR4, c[0x0][0x388] ;  /* 0x00007100ff0477ac */ /* 0x000e220008000a00 */
[----:B------:R-:W-:Y:S02]  /*01b0*/  LOP3.LUT R7, R5, 0x7ffffff8, RZ, 0xc0, !PT ;  /* 0x7ffffff805077812 */ /* 0x000fe400078ec0ff */
[----:B------:R-:W-:Y:S02]  /*01c0*/  MOV R20, RZ ;  /* 0x000000ff00147202 */ /* 0x000fe40000000f00 */
[----:B------:R-:W-:Y:S02]  /*01d0*/  MOV R10, R6 ;  /* 0x00000006000a7202 */ /* 0x000fe40000000f00 */
[----:B------:R-:W-:Y:S02]  /*01e0*/  MOV R9, R3 ;  /* 0x0000000300097202 */ /* 0x000fe40000000f00 */
[----:B------:R-:W-:Y:S01]  /*01f0*/  IADD3 R8, PT, PT, -R7, RZ, RZ ;  /* 0x000000ff07087210 */ /* 0x000fe20007ffe1ff */
[----:B0-----:R-:W-:-:S04]  /*0200*/  UIADD3 UR4, UP0, UPT, UR4, 0x10, URZ ;  /* 0x0000001004047890 */ /* 0x001fc8000ff1e0ff */
[----:B------:R-:W-:-:S12]  /*0210*/  UIADD3.X UR5, UPT, UPT, URZ, UR5, URZ, UP0, !UPT ;  /* 0x00000005ff057290 */ /* 0x000fd800087fe4ff */
.L_x_178:
[----:B0-----:R-:W0:Y:S01]  /*0220*/  LDC.64 R28, c[0x0][0x398] ;  /* 0x0000e600ff1c7b82 */ /* 0x001e220000000a00 */
[----:B------:R-:W-:Y:S01]  /*0230*/  MOV R15, UR5 ;  /* 0x00000005000f7c02 */ /* 0x000fe20008000f00 */
[----:B------:R-:W-:-:S04]  /*0240*/  IMAD.U32 R14, RZ, RZ, UR4 ;  /* 0x00000004ff0e7e24 */ /* 0x000fc8000f8e00ff */
[----:B------:R-:W-:-:S05]  /*0250*/  IMAD.WIDE R14, R10, 0x4, R14 ;  /* 0x000000040a0e7825 */ /* 0x000fca00078e020e */
[----:B------:R-:W2:Y:S04]  /*0260*/  LDG.E R22, desc[UR6][R14.64+-0x10] ;  /* 0xfffff0060e167981 */ /* 0x000ea8000c1e1900 */
[----:B------:R-:W3:Y:S04]  /*0270*/  LDG.E R24, desc[UR6][R14.64+-0xc] ;  /* 0xfffff4060e187981 */ /* 0x000ee8000c1e1900 */
[----:B------:R-:W4:Y:S04]  /*0280*/  LDG.E R12, desc[UR6][R14.64+-0x8] ;  /* 0xfffff8060e0c7981 */ /* 0x000f28000c1e1900 */
[----:B------:R-:W5:Y:S01]  /*0290*/  LDG.E R25, desc[UR6][R14.64+-0x4] ;  /* 0xfffffc060e197981 */ /* 0x000f62000c1e1900 */
[----:B0-----:R-:W-:-:S03]  /*02a0*/  IMAD.WIDE R28, R9, 0x4, R28 ;  /* 0x00000004091c7825 */ /* 0x001fc600078e021c */
[----:B------:R-:W5:Y:S04]  /*02b0*/  LDG.E R27, desc[UR6][R14.64] ;  /* 0x000000060e1b7981 */ /* 0x000f68000c1e1900 */
[----:B------:R-:W2:Y:S01]  /*02c0*/  LDG.E R23, desc[UR6][R28.64] ;  /* 0x000000061c177981 */ /* 0x000ea2000c1e1900 */
[----:B------:R-:W-:-:S05]  /*02d0*/  IMAD.WIDE R18, R0, 0x4, R28 ;  /* 0x0000000400127825 */ /* 0x000fca00078e021c */
[----:B------:R-:W3:Y:S01]  /*02e0*/  LDG.E R11, desc[UR6][R18.64] ;  /* 0x00000006120b7981 */ /* 0x000ee2000c1e1900 */
[----:B------:R-:W-:-:S05]  /*02f0*/  IMAD.WIDE R16, R0, 0x4, R18 ;  /* 0x0000000400107825 */ /* 0x000fca00078e0212 */
[----:B------:R0:W4:Y:S02]  /*0300*/  LDG.E R13, desc[UR6][R16.64] ;  /* 0x00000006100d7981 */ /* 0x000124000c1e1900 */
[----:B0-----:R-:W-:-:S05]  /*0310*/  IMAD.WIDE R16, R0, 0x4, R16 ;  /* 0x0000000400107825 */ /* 0x001fca00078e0210 */
[----:B------:R0:W5:Y:S01]  /*0320*/  LDG.E R26, desc[UR6][R16.64] ;  /* 0x00000006101a7981 */ /* 0x000162000c1e1900 */
[----:B------:R-:W-:-:S05]  /*0330*/  IMAD.WIDE R18, R0, 0x4, R16 ;  /* 0x0000000400127825 */ /* 0x000fca00078e0210 */
[----:B------:R-:W5:Y:S01]  /*0340*/  LDG.E R28, desc[UR6][R18.64] ;  /* 0x00000006121c7981 */ /* 0x000f62000c1e1900 */
[----:B-1----:R-:W-:Y:S01]  /*0350*/  I2FP.F32.S32 R29, R20 ;  /* 0x00000014001d7245 */ /* 0x002fe20000201400 */
[----:B------:R-:W-:Y:S02]  /*0360*/  IMAD.WIDE R20, R0, 0x4, R18 ;  /* 0x0000000400147825 */ /* 0x000fe400078e0212 */
[----:B------:R-:W5:Y:S04]  /*0370*/  LDG.E R18, desc[UR6][R14.64+0x4] ;  /* 0x000004060e127981 */ /* 0x000f68000c1e1900 */
[----:B------:R-:W5:Y:S01]  /*0380*/  LDG.E R19, desc[UR6][R20.64] ;  /* 0x0000000614137981 */ /* 0x000f62000c1e1900 */
[----:B--2---:R-:W-:Y:S01]  /*0390*/  FFMA R29, R22, R23, R29 ;  /* 0x00000017161d7223 */ /* 0x004fe2000000001d */
[----:B------:R-:W-:-:S02]  /*03a0*/  IMAD.WIDE R22, R0, 0x4, R20 ;  /* 0x0000000400167825 */ /* 0x000fc400078e0214 */
[----:B------:R-:W2:Y:S04]  /*03b0*/  LDG.E R20, desc[UR6][R14.64+0x8] ;  /* 0x000008060e147981 */ /* 0x000ea8000c1e1900 */
[----:B------:R1:W2:Y:S04]  /*03c0*/  LDG.E R21, desc[UR6][R14.64+0xc] ;  /* 0x00000c060e157981 */ /* 0x0002a8000c1e1900 */
[----:B------:R5:W2:Y:S01]  /*03d0*/  LDG.E R15, desc[UR6][R22.64] ;  /* 0x00000006160f7981 */ /* 0x000aa2000c1e1900 */
[----:B0-----:R-:W-:-:S06]  /*03e0*/  IMAD.WIDE R16, R0, 0x4, R22 ;  /* 0x0000000400107825 */ /* 0x001fcc00078e0216 */
[----:B------:R-:W2:Y:S01]  /*03f0*/  LDG.E R16, desc[UR6][R16.64] ;  /* 0x0000000610107981 */ /* 0x000ea2000c1e1900 */
[----:B------:R-:W0:Y:S02]  /*0400*/  F2I.TRUNC.NTZ R29, R29 ;  /* 0x0000001d001d7305 */ /* 0x000e24000020f100 */
[----:B0-----:R-:W-:-:S05]  /*0410*/  I2FP.F32.S32 R29, R29 ;  /* 0x0000001d001d7245 */ /* 0x001fca0000201400 */
[----:B---3--:R-:W-:-:S06]  /*0420*/  FFMA R11, R24, R11, R29 ;  /* 0x0000000b180b7223 */ /* 0x008fcc000000001d */
[----:B------:R-:W0:Y:S02]  /*0430*/  F2I.TRUNC.NTZ R11, R11 ;  /* 0x0000000b000b7305 */ /* 0x000e24000020f100 */
[----:B0-----:R-:W-:-:S05]  /*0440*/  I2FP.F32.S32 R24, R11 ;  /* 0x0000000b00187245 */ /* 0x001fca0000201400 */
[----:B----4-:R-:W-:-:S06]  /*0450*/  FFMA R12, R12, R13, R24 ;  /* 0x0000000d0c0c7223 */ /* 0x010fcc0000000018 */
[----:B------:R-:W1:Y:S02]  /*0460*/  F2I.TRUNC.NTZ R12, R12 ;  /* 0x0000000c000c7305 */ /* 0x000e64000020f100 */
[----:B-1----:R-:W-:-:S05]  /*0470*/  I2FP.F32.S32 R14, R12 ;  /* 0x0000000c000e7245 */ /* 0x002fca0000201400 */
[----:B-----5:R-:W-:-:S06]  /*0480*/  FFMA R14, R25, R26, R14 ;  /* 0x0000001a190e7223 */ /* 0x020fcc000000000e */
[----:B------:R-:W0:Y:S02]  /*0490*/  F2I.TRUNC.NTZ R14, R14 ;  /* 0x0000000e000e7305 */ /* 0x000e24000020f100 */
[----:B0-----:R-:W-:-:S05]  /*04a0*/  I2FP.F32.S32 R22, R14 ;  /* 0x0000000e00167245 */ /* 0x001fca0000201400 */
[----:B------:R-:W-:-:S06]  /*04b0*/  FFMA R22, R27, R28, R22 ;  /* 0x0000001c1b167223 */ /* 0x000fcc0000000016 */
[----:B------:R-:W0:Y:S02]  /*04c0*/  F2I.TRUNC.NTZ R22, R22 ;  /* 0x0000001600167305 */ /* 0x000e24000020f100 */
[----:B0-----:R-:W-:-:S05]  /*04d0*/  I2FP.F32.S32 R13, R22 ;  /* 0x00000016000d7245 */ /* 0x001fca0000201400 */
[----:B------:R-:W-:-:S06]  /*04e0*/  FFMA R13, R18, R19, R13 ;  /* 0x00000013120d7223 */ /* 0x000fcc000000000d */
[----:B------:R-:W0:Y:S02]  /*04f0*/  F2I.TRUNC.NTZ R13, R13 ;  /* 0x0000000d000d7305 */ /* 0x000e24000020f100 */
[----:B0-----:R-:W-:Y:S02]  /*0500*/  I2FP.F32.S32 R11, R13 ;  /* 0x0000000d000b7245 */ /* 0x001fe40000201400 */
[----:B------:R-:W-:-:S04]  /*0510*/  IADD3 R8, PT, PT, R8, 0x8, RZ ;  /* 0x0000000808087810 */ /* 0x000fc80007ffe0ff */
[----:B------:R-:W-:Y:S02]  /*0520*/  ISETP.NE.AND P1, PT, R8, RZ, PT ;  /* 0x000000ff0800720c */ /* 0x000fe40003f25270 */
[----:B------:R-:W-:Y:S02]  /*0530*/  LEA R9, R0, R9, 0x3 ;  /* 0x0000000900097211 */ /* 0x000fe400078e18ff */
[----:B------:R-:W-:Y:S01]  /*0540*/  IADD3 R10, PT, PT, R10, 0x8, RZ ;  /* 0x000000080a0a7810 */ /* 0x000fe20007ffe0ff */
[----:B--2---:R-:W-:-:S06]  /*0550*/  FFMA R11, R20, R15, R11 ;  /* 0x0000000f140b7223 */ /* 0x004fcc000000000b */
[----:B------:R-:W0:Y:S02]  /*0560*/  F2I.TRUNC.NTZ R11, R11 ;  /* 0x0000000b000b7305 */ /* 0x000e24000020f100 */
[----:B0-----:R-:W-:-:S05]  /*0570*/  I2FP.F32.S32 R12, R11 ;  /* 0x0000000b000c7245 */ /* 0x001fca0000201400 */
[----:B------:R-:W-:-:S04]  /*0580*/  FFMA R12, R21, R16, R12 ;  /* 0x00000010150c7223 */ /* 0x000fc8000000000c */
[----:B------:R0:W1:Y:S01]  /*0590*/  F2I.TRUNC.NTZ R20, R12 ;  /* 0x0000000c00147305 */ /* 0x000062000020f100 */
[----:B------:R-:W-:Y:S05]  /*05a0*/  @P1 BRA `(.L_x_178) ;  /* 0xfffffffc001c1947 */ /* 0x000fea000383ffff */
.L_x_177:
[----:B------:R-:W-:Y:S05]  /*05b0*/  @!P0 BRA `(.L_x_179) ;  /* 0x00000004000c8947 */ /* 0x000fea0003800000 */
[----:B------:R-:W-:Y:S02]  /*05c0*/  ISETP.GE.U32.AND P0, PT, R4, 0x4, PT ;  /* 0x000000040400780c */ /* 0x000fe40003f06070 */
[----:B------:R-:W-:-:S04]  /*05d0*/  LOP3.LUT R18, R5, 0x3, RZ, 0xc0, !PT ;  /* 0x0000000305127812 */ /* 0x000fc800078ec0ff */
[----:B------:R-:W-:-:S07]  /*05e0*/  ISETP.NE.AND P1, PT, R18, RZ, PT ;  /* 0x000000ff1200720c */ /* 0x000fce0003f25270 */
[----:B------:R-:W-:Y:S06]  /*05f0*/  @!P0 BRA `(.L_x_180) ;  /* 0x0000000000788947 */ /* 0x000fec0003800000 */
[----:B------:R-:W2:Y:S01]  /*0600*/  LDC.64 R8, c[0x0][0x388] ;  /* 0x0000e200ff087b82 */ /* 0x000ea20000000a00 */
[----:B------:R-:W-:Y:S02]  /*0610*/  IMAD.IADD R11, R6, 0x1, R7 ;  /* 0x00000001060b7824 */ /* 0x000fe400078e0207 */
[----:B------:R-:W-:-:S05]  /*0620*/  IMAD R13, R7, R0, R3 ;  /* 0x00000000070d7224 */ /* 0x000fca00078e0203 */
[----:B------:R-:W3:Y:S01]  /*0630*/  LDC.64 R14, c[0x0][0x398] ;  /* 0x0000e600ff0e7b82 */ /* 0x000ee20000000a00 */
[----:B--2---:R-:W-:-:S05]  /*0640*/  IMAD.WIDE R8, R11, 0x4, R8 ;  /* 0x000000040b087825 */ /* 0x004fca00078e0208 */
[----:B------:R-:W2:Y:S01]  /*0650*/  LDG.E R4, desc[UR6][R8.64] ;  /* 0x0000000608047981 */ /* 0x000ea2000c1e1900 */
[----:B---3--:R-:W-:-:S03]  /*0660*/  IMAD.WIDE R14, R13, 0x4, R14 ;  /* 0x000000040d0e7825 */ /* 0x008fc600078e020e */
[----:B------:R-:W3:Y:S04]  /*0670*/  LDG.E R22, desc[UR6][R8.64+0x4] ;  /* 0x0000040608167981 */ /* 0x000ee8000c1e1900 */
[----:B------:R-:W2:Y:S01]  /*0680*/  LDG.E R19, desc[UR6][R14.64] ;  /* 0x000000060e137981 */ /* 0x000ea2000c1e1900 */
[----:B------:R-:W-:-:S03]  /*0690*/  IMAD.WIDE R16, R0, 0x4, R14 ;  /* 0x0000000400107825 */ /* 0x000fc600078e020e */
[----:B------:R-:W4:Y:S04]  /*06a0*/  LDG.E R24, desc[UR6][R8.64+0x8] ;  /* 0x0000080608187981 */ /* 0x000f28000c1e1900 */
[----:B------:R-:W3:Y:S01]  /*06b0*/  LDG.E R23, desc[UR6][R16.64] ;  /* 0x0000000610177981 */ /* 0x000ee2000c1e1900 */
[----:B------:R-:W-:-:S03]  /*06c0*/  IMAD.WIDE R10, R0, 0x4, R16 ;  /* 0x00000004000a7825 */ /* 0x000fc600078e0210 */
[----:B------:R5:W5:Y:S04]  /*06d0*/  LDG.E R26, desc[UR6][R8.64+0xc] ;  /* 0x00000c06081a7981 */ /* 0x000b68000c1e1900 */
[----:B------:R-:W4:Y:S01]  /*06e0*/  LDG.E R25, desc[UR6][R10.64] ;  /* 0x000000060a197981 */ /* 0x000f22000c1e1900 */
[----:B0-----:R-:W-:-:S06]  /*06f0*/  IMAD.WIDE R12, R0, 0x4, R10 ;  /* 0x00000004000c7825 */ /* 0x001fcc00078e020a */
[----:B------:R-:W5:Y:S01]  /*0700*/  LDG.E R13, desc[UR6][R12.64] ;  /* 0x000000060c0d7981 */ /* 0x000f62000c1e1900 */
[----:B-1----:R-:W-:Y:S02]  /*0710*/  I2FP.F32.S32 R21, R20 ;  /* 0x0000001400157245 */ /* 0x002fe40000201400 */
[----:B------:R-:W-:-:S03]  /*0720*/  IADD3 R7, PT, PT, R7, 0x4, RZ ;  /* 0x0000000407077810 */ /* 0x000fc60007ffe0ff */
[----:B--2---:R-:W-:-:S06]  /*0730*/  FFMA R4, R4, R19, R21 ;  /* 0x0000001304047223 */ /* 0x004fcc0000000015 */
[----:B------:R-:W0:Y:S02]  /*0740*/  F2I.TRUNC.NTZ R4, R4 ;  /* 0x0000000400047305 */ /* 0x000e24000020f100 */
[----:B0-----:R-:W-:-:S05]  /*0750*/  I2FP.F32.S32 R15, R4 ;  /* 0x00000004000f7245 */ /* 0x001fca0000201400 */
[----:B---3--:R-:W-:-:S06]  /*0760*/  FFMA R15, R22, R23, R15 ;  /* 0x00000017160f7223 */ /* 0x008fcc000000000f */
[----:B------:R-:W0:Y:S02]  /*0770*/  F2I.TRUNC.NTZ R15, R15 ;  /* 0x0000000f000f7305 */ /* 0x000e24000020f100 */
[----:B0-----:R-:W-:-:S05]  /*0780*/  I2FP.F32.S32 R17, R15 ;  /* 0x0000000f00117245 */ /* 0x001fca0000201400 */
[----:B----4-:R-:W-:-:S06]  /*0790*/  FFMA R17, R24, R25, R17 ;  /* 0x0000001918117223 */ /* 0x010fcc0000000011 */
[----:B------:R-:W5:Y:S02]  /*07a0*/  F2I.TRUNC.NTZ R17, R17 ;  /* 0x0000001100117305 */ /* 0x000f64000020f100 */
[----:B-----5:R-:W-:-:S05]  /*07b0*/  I2FP.F32.S32 R9, R17 ;  /* 0x0000001100097245 */ /* 0x020fca0000201400 */
[----:B------:R-:W-:-:S04]  /*07c0*/  FFMA R9, R26, R13, R9 ;  /* 0x0000000d1a097223 */ /* 0x000fc80000000009 */
[----:B------:R2:W3:Y:S03]  /*07d0*/  F2I.TRUNC.NTZ R20, R9 ;  /* 0x0000000900147305 */ /* 0x0004e6000020f100 */
.L_x_180:
[----:B------:R-:W-:Y:S05]  /*07e0*/  @!P1 BRA `(.L_x_179) ;  /* 0x0000000000809947 */ /* 0x000fea0003800000 */
[----:B------:R-:W-:Y:S02]  /*07f0*/  ISETP.NE.AND P0, PT, R18, 0x1, PT ;  /* 0x000000011200780c */ /* 0x000fe40003f05270 */
[----:B------:R-:W-:-:S11]  /*0800*/  LOP3.LUT R5, R5, 0x1, RZ, 0xc0, !PT ;  /* 0x0000000105057812 */ /* 0x000fd600078ec0ff */
[----:B--2---:R-:W2:Y:S01]  /*0810*/  @P0 LDC.64 R8, c[0x0][0x388] ;  /* 0x0000e200ff080b82 */ /* 0x004ea20000000a00 */
[----:B------:R-:W-:Y:S01]  /*0820*/  @P0 IADD3 R13, PT, PT, R6, R7, RZ ;  /* 0x00000007060d0210 */ /* 0x000fe20007ffe0ff */
[----:B------:R-:W-:-:S06]  /*0830*/  @P0 IMAD R15, R7, R0, R3 ;  /* 0x00000000070f0224 */ /* 0x000fcc00078e0203 */
[----:B------:R-:W4:Y:S01]  /*0840*/  @P0 LDC.64 R10, c[0x0][0x398] ;  /* 0x0000e600ff0a0b82 */ /* 0x000f220000000a00 */
[----:B------:R-:W-:-:S13]  /*0850*/  ISETP.NE.U32.AND P1, PT, R5, 0x1, PT ;  /* 0x000000010500780c */ /* 0x000fda0003f25070 */
[----:B------:R-:W5:Y:S01]  /*0860*/  @!P1 LDC.64 R4, c[0x0][0x398] ;  /* 0x0000e600ff049b82 */ /* 0x000f620000000a00 */
[----:B--2---:R-:W-:-:S05]  /*0870*/  @P0 IMAD.WIDE R8, R13, 0x4, R8 ;  /* 0x000000040d080825 */ /* 0x004fca00078e0208 */
[----:B------:R-:W2:Y:S01]  /*0880*/  @P0 LDG.E R13, desc[UR6][R8.64] ;  /* 0x00000006080d0981 */ /* 0x000ea2000c1e1900 */
[----:B----4-:R-:W-:-:S03]  /*0890*/  @P0 IMAD.WIDE R14, R15, 0x4, R10 ;  /* 0x000000040f0e0825 */ /* 0x010fc600078e020a */
[----:B------:R-:W4:Y:S01]  /*08a0*/  @P0 LDG.E R18, desc[UR6][R8.64+0x4] ;  /* 0x0000040608120981 */ /* 0x000f22000c1e1900 */
[----:B------:R-:W1:Y:S03]  /*08b0*/  @!P1 LDC.64 R10, c[0x0][0x388] ;  /* 0x0000e200ff0a9b82 */ /* 0x000e660000000a00 */
[----:B0-----:R-:W2:Y:S01]  /*08c0*/  @P0 LDG.E R12, desc[UR6][R14.64] ;  /* 0x000000060e0c0981 */ /* 0x001ea2000c1e1900 */
[----:B------:R-:W-:-:S06]  /*08d0*/  @P0 IMAD.WIDE R16, R0, 0x4, R14 ;  /* 0x0000000400100825 */ /* 0x000fcc00078e020e */
[----:B------:R-:W4:Y:S01]  /*08e0*/  @P0 LDG.E R17, desc[UR6][R16.64] ;  /* 0x0000000610110981 */ /* 0x000f22000c1e1900 */
[----:B------:R-:W-:-:S04]  /*08f0*/  @P0 IADD3 R7, PT, PT, R7, 0x2, RZ ;  /* 0x0000000207070810 */ /* 0x000fc80007ffe0ff */
[----:B------:R-:W-:Y:S01]  /*0900*/  @!P1 IADD3 R19, PT, PT, R6, R7, RZ ;  /* 0x0000000706139210 */ /* 0x000fe20007ffe0ff */
[----:B------:R-:W-:-:S04]  /*0910*/  @!P1 IMAD R7, R7, R0, R3 ;  /* 0x0000000007079224 */ /* 0x000fc800078e0203 */
[----:B-----5:R-:W-:-:S04]  /*0920*/  @!P1 IMAD.WIDE R4, R7, 0x4, R4 ;  /* 0x0000000407049825 */ /* 0x020fc800078e0204 */
[----:B-1----:R-:W-:Y:S02]  /*0930*/  @!P1 IMAD.WIDE R10, R19, 0x4, R10 ;  /* 0x00000004130a9825 */ /* 0x002fe400078e020a */
[----:B------:R-:W5:Y:S04]  /*0940*/  @!P1 LDG.E R5, desc[UR6][R4.64] ;  /* 0x0000000604059981 */ /* 0x000f68000c1e1900 */
[----:B------:R-:W5:Y:S01]  /*0950*/  @!P1 LDG.E R10, desc[UR6][R10.64] ;  /* 0x000000060a0a9981 */ /* 0x000f62000c1e1900 */
[----:B---3--:R-:W-:-:S05]  /*0960*/  @P0 I2FP.F32.S32 R6, R20 ;  /* 0x0000001400060245 */ /* 0x008fca0000201400 */
[----:B--2---:R-:W-:-:S06]  /*0970*/  @P0 FFMA R12, R13, R12, R6 ;  /* 0x0000000c0d0c0223 */ /* 0x004fcc0000000006 */
[----:B------:R-:W0:Y:S02]  /*0980*/  @P0 F2I.TRUNC.NTZ R12, R12 ;  /* 0x0000000c000c0305 */ /* 0x000e24000020f100 */
[----:B0-----:R-:W-:-:S05]  /*0990*/  @P0 I2FP.F32.S32 R7, R12 ;  /* 0x0000000c00070245 */ /* 0x001fca0000201400 */
[----:B----4-:R-:W-:-:S04]  /*09a0*/  @P0 FFMA R7, R18, R17, R7 ;  /* 0x0000001112070223 */ /* 0x010fc80000000007 */
[----:B------:R-:W0:Y:S02]  /*09b0*/  @P0 F2I.TRUNC.NTZ R20, R7 ;  /* 0x0000000700140305 */ /* 0x000e24000020f100 */
[----:B0-----:R-:W-:-:S05]  /*09c0*/  @!P1 I2FP.F32.S32 R9, R20 ;  /* 0x0000001400099245 */ /* 0x001fca0000201400 */
[----:B-----5:R-:W-:-:S04]  /*09d0*/  @!P1 FFMA R6, R10, R5, R9 ;  /* 0x000000050a069223 */ /* 0x020fc80000000009 */
[----:B------:R4:W0:Y:S03]  /*09e0*/  @!P1 F2I.TRUNC.NTZ R20, R6 ;  /* 0x0000000600149305 */ /* 0x000826000020f100 */
.L_x_179:
[----:B01-3--:R-:W-:-:S07]  /*09f0*/  I2FP.F32.S32 R7, R20 ;  /* 0x0000001400077245 */ /* 0x00bfce0000201400 */
.L_x_176:
[----:B------:R-:W0:Y:S01]  /*0a00*/  LDC.64 R4, c[0x0][0x3a8] ;  /* 0x0000ea00ff047b82 */ /* 0x000e220000000a00 */
[----:B------:R-:W-:-:S04]  /*0a10*/  IMAD R3, R2, R0, R3 ;  /* 0x0000000002037224 */ /* 0x000fc800078e0203 */
[----:B0-----:R-:W-:-:S05]  /*0a20*/  IMAD.WIDE R2, R3, 0x4, R4 ;  /* 0x0000000403027825 */ /* 0x001fca00078e0204 */
[----:B------:R-:W-:Y:S01]  /*0a30*/  STG.E desc[UR6][R2.64], R7 ;  /* 0x0000000702007986 */ /* 0x000fe2000c101906 */
[----:B------:R-:W-:Y:S05]  /*0a40*/  EXIT ;  /* 0x000000000000794d */ /* 0x000fea0003800000 */
.L_x_181:
        /* <DEDUP_REMOVED lines=11> */
.L_x_223:


//--------------------- .text._Z15scalar_multiplyifPfS_ --------------------------
	.section	.text._Z15scalar_multiplyifPfS_,"ax",@progbits
	.align	128
        .global         _Z15scalar_multiplyifPfS_
        .type           _Z15scalar_multiplyifPfS_,@function
        .size           _Z15scalar_multiplyifPfS_,(.L_x_224 - _Z15scalar_multiplyifPfS_)
        .other          _Z15scalar_multiplyifPfS_,@"STO_CUDA_ENTRY STV_DEFAULT"
_Z15scalar_multiplyifPfS_:
.text._Z15scalar_multiplyifPfS_:
        /* <DEDUP_REMOVED lines=13> */
[----:B------:R-:W1:Y:S01]  /*00d0*/  LDCU UR8, c[0x0][0x384] ;  /* 0x00007080ff0877ac */ /* 0x000e620008000800 */
[----:B------:R-:W-:Y:S01]  /*00e0*/  ISETP.NE.U32.AND P2, PT, R0, RZ, PT ;  /* 0x000000ff0000720c */ /* 0x000fe20003f45070 */
[----:B------:R-:W-:Y:S01]  /*00f0*/  BSSY.RECONVERGENT B0, `(.L_x_182) ;  /* 0x000002b000007945 */ /* 0x000fe20003800200 */
[C---:B------:R-:W-:Y:S01]  /*0100*/  ISETP.GE.AND P0, PT, R4.reuse, UR6, PT ;  /* 0x0000000604007c0c */ /* 0x040fe2000bf06270 */
[----:B------:R-:W2:Y:S01]  /*0110*/  LDCU.64 UR4, c[0x0][0x358] ;  /* 0x00006b00ff0477ac */ /* 0x000ea20008000a00 */
[----:B------:R-:W-:Y:S02]  /*0120*/  VIMNMX R5, PT, PT, R4, UR6, !PT ;  /* 0x0000000604057c48 */ /* 0x000fe4000ffe0100 */
[----:B------:R-:W-:Y:S01]  /*0130*/  SEL R6, RZ, 0x1, P0 ;  /* 0x00000001ff067807 */ /* 0x000fe20000000000 */
[----:B------:R-:W3:Y:S03]  /*0140*/  LDCU UR7, c[0x0][0x384] ;  /* 0x00007080ff0777ac */ /* 0x000ee60008000800 */
[----:B------:R-:W-:Y:S01]  /*0150*/  IADD3 R5, PT, PT, R5, -R4, -R6 ;  /* 0x8000000405057210 */ /* 0x000fe20007ffe806 */
[----:B0-----:R-:W0:Y:S02]  /*0160*/  MUFU.RCP R8, R8 ;  /* 0x0000000800087308 */ /* 0x001e240000001000 */
[----:B0-----:R-:W-:-:S06]  /*0170*/  IADD3 R2, PT, PT, R8, 0xffffffe, RZ ;  /* 0x0ffffffe08027810 */ /* 0x001fcc0007ffe0ff */
[----:B------:R0:W4:Y:S02]  /*0180*/  F2I.FTZ.U32.TRUNC.NTZ R3, R2 ;  /* 0x0000000200037305 */ /* 0x000124000021f000 */
[----:B0-----:R-:W-:Y:S02]  /*0190*/  HFMA2 R2, -RZ, RZ, 0, 0 ;  /* 0x00000000ff027431 */ /* 0x001fe400000001ff */
[----:B----4-:R-:W-:-:S04]  /*01a0*/  IMAD R9, R9, R3, RZ ;  /* 0x0000000309097224 */ /* 0x010fc800078e02ff */
        /* <DEDUP_REMOVED lines=8> */
[----:B------:R-:W-:Y:S02]  /*0230*/  ISETP.GE.U32.AND P1, PT, R5, R0, PT ;  /* 0x000000000500720c */ /* 0x000fe40003f26070 */
[----:B------:R-:W4:Y:S11]  /*0240*/  LDC.64 R4, c[0x0][0x390] ;  /* 0x0000e400ff047b82 */ /* 0x000f360000000a00 */
[----:B------:R-:W-:-:S02]  /*0250*/  @P1 IADD3 R9, PT, PT, R9, 0x1, RZ ;  /* 0x0000000109091810 */ /* 0x000fc40007ffe0ff */
[----:B------:R-:W-:-:S05]  /*0260*/  @!P2 LOP3.LUT R9, RZ, R0, RZ, 0x33, !PT ;  /* 0x00000000ff09a212 */ /* 0x000fca00078e33ff */
[----:B------:R-:W-:-:S05]  /*0270*/  IMAD.IADD R6, R6, 0x1, R9 ;  /* 0x0000000106067824 */ /* 0x000fca00078e0209 */
[C---:B------:R-:W-:Y:S02]  /*0280*/  LOP3.LUT R8, R6.reuse, 0x3, RZ, 0xc0, !PT ;  /* 0x0000000306087812 */ /* 0x040fe400078ec0ff */
[----:B------:R-:W-:Y:S02]  /*0290*/  ISETP.GE.U32.AND P1, PT, R6, 0x3, PT ;  /* 0x000000030600780c */ /* 0x000fe40003f26070 */
[----:B------:R-:W-:-:S13]  /*02a0*/  ISETP.NE.AND P0, PT, R8, 0x3, PT ;  /* 0x000000030800780c */ /* 0x000fda0003f05270 */
[----:B0123--:R-:W-:Y:S05]  /*02b0*/  @!P0 BRA `(.L_x_183) ;  /* 0x0000000000388947 */ /* 0x00ffea0003800000 */
[----:B------:R-:W0:Y:S01]  /*02c0*/  LDC.64 R12, c[0x0][0x390] ;  /* 0x0000e400ff0c7b82 */ /* 0x000e220000000a00 */
[----:B------:R-:W-:-:S04]  /*02d0*/  IADD3 R6, PT, PT, R6, 0x1, RZ ;  /* 0x0000000106067810 */ /* 0x000fc80007ffe0ff */
[----:B------:R-:W-:-:S03]  /*02e0*/  LOP3.LUT R6, R6, 0x3, RZ, 0xc0, !PT ;  /* 0x0000000306067812 */ /* 0x000fc600078ec0ff */
[----:B------:R-:W1:Y:S01]  /*02f0*/  LDC.64 R14, c[0x0][0x388] ;  /* 0x0000e200ff0e7b82 */ /* 0x000e620000000a00 */
[----:B------:R-:W-:-:S07]  /*0300*/  IADD3 R6, PT, PT, -R6, RZ, RZ ;  /* 0x000000ff06067210 */ /* 0x000fce0007ffe1ff */
.L_x_184:
[----:B-1----:R-:W-:-:S06]  /*0310*/  IMAD.WIDE R10, R7, 0x4, R14 ;  /* 0x00000004070a7825 */ /* 0x002fcc00078e020e */
[----:B--2---:R-:W2:Y:S01]  /*0320*/  LDG.E R10, desc[UR4][R10.64] ;  /* 0x000000040a0a7981 */ /* 0x004ea2000c1e1900 */
[----:B0-----:R-:W-:Y:S01]  /*0330*/  IMAD.WIDE R8, R7, 0x4, R12 ;  /* 0x0000000407087825 */ /* 0x001fe200078e020c */
[----:B------:R-:W-:-:S03]  /*0340*/  IADD3 R7, PT, PT, R0, R7, RZ ;  /* 0x0000000700077210 */ /* 0x000fc60007ffe0ff */
[----:B------:R-:W-:-:S05]  /*0350*/  VIADD R6, R6, 0x1 ;  /* 0x0000000106067836 */ /* 0x000fca0000000000 */
[----:B------:R-:W-:Y:S01]  /*0360*/  ISETP.NE.AND P0, PT, R6, RZ, PT ;  /* 0x000000ff0600720c */ /* 0x000fe20003f05270 */
[----:B--2---:R-:W-:-:S05]  /*0370*/  FMUL R17, R10, UR7 ;  /* 0x000000070a117c20 */ /* 0x004fca0008400000 */
[----:B------:R2:W-:Y:S07]  /*0380*/  STG.E desc[UR4][R8.64], R17 ;  /* 0x0000001108007986 */ /* 0x0005ee000c101904 */
[----:B------:R-:W-:Y:S05]  /*0390*/  @P0 BRA `(.L_x_184) ;  /* 0xfffffffc00dc0947 */ /* 0x000fea000383ffff */
.L_x_183:
[----:B------:R-:W-:Y:S05]  /*03a0*/  BSYNC.RECONVERGENT B0 ;  /* 0x0000000000007941 */ /* 0x000fea0003800200 */
.L_x_182:
[----:B------:R-:W-:Y:S05]  /*03b0*/  @!P1 EXIT ;  /* 0x000000000000994d */ /* 0x000fea0003800000 */
.L_x_185:
[----:B-1----:R-:W-:-:S05]  /*03c0*/  IMAD.WIDE R14, R7, 0x4, R2 ;  /* 0x00000004070e7825 */ /* 0x002fca00078e0202 */
[----:B------:R-:W3:Y:S01]  /*03d0*/  LDG.E R6, desc[UR4][R14.64] ;  /* 0x000000040e067981 */ /* 0x000ee2000c1e1900 */
[----:B----4-:R-:W-:-:S04]  /*03e0*/  IMAD.WIDE R18, R7, 0x4, R4 ;  /* 0x0000000407127825 */ /* 0x010fc800078e0204 */
[----:B--2---:R-:W-:-:S04]  /*03f0*/  IMAD.WIDE R8, R0, 0x4, R14 ;  /* 0x0000000400087825 */ /* 0x004fc800078e020e */
[----:B---3--:R-:W-:-:S05]  /*0400*/  FMUL R21, R6, UR8 ;  /* 0x0000000806157c20 */ /* 0x008fca0008400000 */
[----:B------:R0:W-:Y:S04]  /*0410*/  STG.E desc[UR4][R18.64], R21 ;  /* 0x0000001512007986 */ /* 0x0001e8000c101904 */
[----:B------:R-:W2:Y:S01]  /*0420*/  LDG.E R6, desc[UR4][R8.64] ;  /* 0x0000000408067981 */ /* 0x000ea2000c1e1900 */
[----:B------:R-:W-:-:S04]  /*0430*/  IMAD.WIDE R10, R0, 0x4, R18 ;  /* 0x00000004000a7825 */ /* 0x000fc800078e0212 */
[----:B------:R-:W-:-:S04]  /*0440*/  IMAD.WIDE R12, R0, 0x4, R8 ;  /* 0x00000004000c7825 */ /* 0x000fc800078e0208 */
[----:B--2---:R-:W-:-:S05]  /*0450*/  FMUL R23, R6, UR8 ;  /* 0x0000000806177c20 */ /* 0x004fca0008400000 */
[----:B------:R1:W-:Y:S04]  /*0460*/  STG.E desc[UR4][R10.64], R23 ;  /* 0x000000170a007986 */ /* 0x0003e8000c101904 */
[----:B------:R-:W2:Y:S01]  /*0470*/  LDG.E R6, desc[UR4][R12.64] ;  /* 0x000000040c067981 */ /* 0x000ea2000c1e1900 */
[----:B------:R-:W-:-:S04]  /*0480*/  IMAD.WIDE R14, R0, 0x4, R10 ;  /* 0x00000004000e7825 */ /* 0x000fc800078e020a */
[----:B------:R-:W-:-:S04]  /*0490*/  IMAD.WIDE R16, R0, 0x4, R12 ;  /* 0x0000000400107825 */ /* 0x000fc800078e020c */
[----:B--2---:R-:W-:-:S05]  /*04a0*/  FMUL R25, R6, UR8 ;  /* 0x0000000806197c20 */ /* 0x004fca0008400000 */
[----:B------:R1:W-:Y:S04]  /*04b0*/  STG.E desc[UR4][R14.64], R25 ;  /* 0x000000190e007986 */ /* 0x0003e8000c101904 */
[----:B------:R-:W0:Y:S01]  /*04c0*/  LDG.E R16, desc[UR4][R16.64] ;  /* 0x0000000410107981 */ /* 0x000e22000c1e1900 */
[C---:B------:R-:W-:Y:S01]  /*04d0*/  IMAD.WIDE R8, R0.reuse, 0x4, R14 ;  /* 0x0000000400087825 */ /* 0x040fe200078e020e */
[----:B------:R-:W-:-:S04]  /*04e0*/  LEA R7, R0, R7, 0x2 ;  /* 0x0000000700077211 */ /* 0x000fc800078e10ff */
[----:B------:R-:W-:Y:S01]  /*04f0*/  ISETP.GE.AND P0, PT, R7, UR6, PT ;  /* 0x0000000607007c0c */ /* 0x000fe2000bf06270 */
[----:B0-----:R-:W-:-:S05]  /*0500*/  FMUL R19, R16, UR8 ;  /* 0x0000000810137c20 */ /* 0x001fca0008400000 */
[----:B------:R1:W-:Y:S07]  /*0510*/  STG.E desc[UR4][R8.64], R19 ;  /* 0x0000001308007986 */ /* 0x0003ee000c101904 */
[----:B------:R-:W-:Y:S05]  /*0520*/  @!P0 BRA `(.L_x_185) ;  /* 0xfffffffc00a48947 */ /* 0x000fea000383ffff */
[----:B------:R-:W-:Y:S05]  /*0530*/  EXIT ;  /* 0x000000000000794d */ /* 0x000fea0003800000 */
.L_x_186:
        /* <DEDUP_REMOVED lines=12> */
.L_x_224:


//--------------------- .text._Z18entrywise_multiplyiPfS_S_ --------------------------
	.section	.text._Z18entrywise_multiplyiPfS_S_,"ax",@progbits
	.align	128
        .global         _Z18entrywise_multiplyiPfS_S_
        .type           _Z18entrywise_multiplyiPfS_S_,@function
        .size           _Z18entrywise_multiplyiPfS_S_,(.L_x_225 - _Z18entrywise_multiplyiPfS_S_)
        .other          _Z18entrywise_multiplyiPfS_S_,@"STO_CUDA_ENTRY STV_DEFAULT"
_Z18entrywise_multiplyiPfS_S_:
.text._Z18entrywise_multiplyiPfS_S_:
        /* <DEDUP_REMOVED lines=33> */
[----:B------:R-:W-:Y:S02]  /*0210*/  @P1 IADD3 R5, PT, PT, R5, 0x1, RZ ;  /* 0x0000000105051810 */ /* 0x000fe40007ffe0ff */
[----:B------:R-:W-:-:S04]  /*0220*/  @!P2 LOP3.LUT R5, RZ, R0, RZ, 0x33, !PT ;  /* 0x00000000ff05a212 */ /* 0x000fc800078e33ff */
[----:B------:R-:W-:-:S04]  /*0230*/  IADD3 R2, PT, PT, R6, R5, RZ ;  /* 0x0000000506027210 */ /* 0x000fc80007ffe0ff */
[C---:B------:R-:W-:Y:S02]  /*0240*/  LOP3.LUT R4, R2.reuse, 0x3, RZ, 0xc0, !PT ;  /* 0x0000000302047812 */ /* 0x040fe400078ec0ff */
[----:B------:R-:W-:Y:S02]  /*0250*/  ISETP.GE.U32.AND P1, PT, R2, 0x3, PT ;  /* 0x000000030200780c */ /* 0x000fe40003f26070 */
[----:B------:R-:W-:-:S13]  /*0260*/  ISETP.NE.AND P0, PT, R4, 0x3, PT ;  /* 0x000000030400780c */ /* 0x000fda0003f05270 */
[----:B-1----:R-:W-:Y:S05]  /*0270*/  @!P0 BRA `(.L_x_188) ;  /* 0x0000000000448947 */ /* 0x002fea0003800000 */
[----:B------:R-:W0:Y:S01]  /*0280*/  LDC.64 R4, c[0x0][0x388] ;  /* 0x0000e200ff047b82 */ /* 0x000e220000000a00 */
[----:B------:R-:W-:-:S04]  /*0290*/  IADD3 R2, PT, PT, R2, 0x1, RZ ;  /* 0x0000000102027810 */ /* 0x000fc80007ffe0ff */
[----:B------:R-:W-:-:S03]  /*02a0*/  LOP3.LUT R2, R2, 0x3, RZ, 0xc0, !PT ;  /* 0x0000000302027812 */ /* 0x000fc600078ec0ff */
[----:B------:R-:W1:Y:S01]  /*02b0*/  LDC.64 R6, c[0x0][0x390] ;  /* 0x0000e400ff067b82 */ /* 0x000e620000000a00 */
[----:B------:R-:W-:-:S07]  /*02c0*/  IADD3 R2, PT, PT, -R2, RZ, RZ ;  /* 0x000000ff02027210 */ /* 0x000fce0007ffe1ff */
[----:B------:R-:W2:Y:S02]  /*02d0*/  LDC.64 R8, c[0x0][0x398] ;  /* 0x0000e600ff087b82 */ /* 0x000ea40000000a00 */
.L_x_189:
[----:B-1----:R-:W-:-:S04]  /*02e0*/  IMAD.WIDE R12, R3, 0x4, R6 ;  /* 0x00000004030c7825 */ /* 0x002fc800078e0206 */
[C---:B0-----:R-:W-:Y:S02]  /*02f0*/  IMAD.WIDE R14, R3.reuse, 0x4, R4 ;  /* 0x00000004030e7825 */ /* 0x041fe400078e0204 */
[----:B---3--:R-:W3:Y:S04]  /*0300*/  LDG.E R13, desc[UR4][R12.64] ;  /* 0x000000040c0d7981 */ /* 0x008ee8000c1e1900 */
[----:B------:R-:W3:Y:S01]  /*0310*/  LDG.E R14, desc[UR4][R14.64] ;  /* 0x000000040e0e7981 */ /* 0x000ee2000c1e1900 */
[----:B--2---:R-:W-:Y:S01]  /*0320*/  IMAD.WIDE R10, R3, 0x4, R8 ;  /* 0x00000004030a7825 */ /* 0x004fe200078e0208 */
[----:B------:R-:W-:Y:S02]  /*0330*/  IADD3 R2, PT, PT, R2, 0x1, RZ ;  /* 0x0000000102027810 */ /* 0x000fe40007ffe0ff */
[----:B------:R-:W-:-:S02]  /*0340*/  IADD3 R3, PT, PT, R0, R3, RZ ;  /* 0x0000000300037210 */ /* 0x000fc40007ffe0ff */
[----:B------:R-:W-:Y:S01]  /*0350*/  ISETP.NE.AND P0, PT, R2, RZ, PT ;  /* 0x000000ff0200720c */ /* 0x000fe20003f05270 */
[----:B---3--:R-:W-:-:S05]  /*0360*/  FMUL R17, R14, R13 ;  /* 0x0000000d0e117220 */ /* 0x008fca0000400000 */
[----:B------:R3:W-:Y:S07]  /*0370*/  STG.E desc[UR4][R10.64], R17 ;  /* 0x000000110a007986 */ /* 0x0007ee000c101904 */
[----:B------:R-:W-:Y:S05]  /*0380*/  @P0 BRA `(.L_x_189) ;  /* 0xfffffffc00d40947 */ /* 0x000fea000383ffff */
.L_x_188:
[----:B------:R-:W-:Y:S05]  /*0390*/  BSYNC.RECONVERGENT B0 ;  /* 0x0000000000007941 */ /* 0x000fea0003800200 */
.L_x_187:
[----:B------:R-:W-:Y:S05]  /*03a0*/  @!P1 EXIT ;  /* 0x000000000000994d */ /* 0x000fea0003800000 */
.L_x_190:
[----:B------:R-:W3:Y:S08]  /*03b0*/  LDC.64 R4, c[0x0][0x388] ;  /* 0x0000e200ff047b82 */ /* 0x000ef00000000a00 */
[----:B------:R-:W0:Y:S01]  /*03c0*/  LDC.64 R6, c[0x0][0x390] ;  /* 0x0000e400ff067b82 */ /* 0x000e220000000a00 */
[----:B---3--:R-:W-:-:S07]  /*03d0*/  IMAD.WIDE R10, R3, 0x4, R4 ;  /* 0x00000004030a7825 */ /* 0x008fce00078e0204 */
[----:B------:R-:W1:Y:S01]  /*03e0*/  LDC.64 R4, c[0x0][0x398] ;  /* 0x0000e600ff047b82 */ /* 0x000e620000000a00 */
[----:B--2---:R-:W2:Y:S01]  /*03f0*/  LDG.E R2, desc[UR4][R10.64] ;  /* 0x000000040a027981 */ /* 0x004ea2000c1e1900 */
[----:B0-----:R-:W-:-:S05]  /*0400*/  IMAD.WIDE R12, R3, 0x4, R6 ;  /* 0x00000004030c7825 */ /* 0x001fca00078e0206 */
[----:B------:R-:W2:Y:S01]  /*0410*/  LDG.E R7, desc[UR4][R12.64] ;  /* 0x000000040c077981 */ /* 0x000ea2000c1e1900 */
[----:B-1----:R-:W-:-:S04]  /*0420*/  IMAD.WIDE R16, R3, 0x4, R4 ;  /* 0x0000000403107825 */ /* 0x002fc800078e0204 */
[----:B------:R-:W-:-:S04]  /*0430*/  IMAD.WIDE R4, R0, 0x4, R10 ;  /* 0x0000000400047825 */ /* 0x000fc800078e020a */
[----:B--2---:R-:W-:Y:S01]  /*0440*/  FMUL R19, R2, R7 ;  /* 0x0000000702137220 */ /* 0x004fe20000400000 */
[----:B------:R-:W-:-:S04]  /*0450*/  IMAD.WIDE R6, R0, 0x4, R12 ;  /* 0x0000000400067825 */ /* 0x000fc800078e020c */
[----:B------:R0:W-:Y:S04]  /*0460*/  STG.E desc[UR4][R16.64], R19 ;  /* 0x0000001310007986 */ /* 0x0001e8000c101904 */
[----:B------:R-:W2:Y:S04]  /*0470*/  LDG.E R2, desc[UR4][R4.64] ;  /* 0x0000000404027981 */ /* 0x000ea8000c1e1900 */
[----:B------:R-:W2:Y:S01]  /*0480*/  LDG.E R15, desc[UR4][R6.64] ;  /* 0x00000004060f7981 */ /* 0x000ea2000c1e1900 */
[----:B------:R-:W-:-:S04]  /*0490*/  IMAD.WIDE R8, R0, 0x4, R16 ;  /* 0x0000000400087825 */ /* 0x000fc800078e0210 */
[----:B------:R-:W-:-:S04]  /*04a0*/  IMAD.WIDE R10, R0, 0x4, R4 ;  /* 0x00000004000a7825 */ /* 0x000fc800078e0204 */
[----:B------:R-:W-:-:S04]  /*04b0*/  IMAD.WIDE R12, R0, 0x4, R6 ;  /* 0x00000004000c7825 */ /* 0x000fc800078e0206 */
[----:B--2---:R-:W-:-:S05]  /*04c0*/  FMUL R21, R2, R15 ;  /* 0x0000000f02157220 */ /* 0x004fca0000400000 */
        /* <DEDUP_REMOVED lines=8> */
[----:B------:R-:W1:Y:S04]  /*0550*/  LDG.E R4, desc[UR4][R4.64] ;  /* 0x0000000404047981 */ /* 0x000e68000c1e1900 */
[----:B------:R-:W1:Y:S01]  /*0560*/  LDG.E R7, desc[UR4][R6.64] ;  /* 0x0000000406077981 */ /* 0x000e62000c1e1900 */
[C---:B0-----:R-:W-:Y:S01]  /*0570*/  IMAD.WIDE R16, R0.reuse, 0x4, R14 ;  /* 0x0000000400107825 */ /* 0x041fe200078e020e */
[----:B------:R-:W-:-:S04]  /*0580*/  LEA R3, R0, R3, 0x2 ;  /* 0x0000000300037211 */ /* 0x000fc800078e10ff */
[----:B------:R-:W-:Y:S01]  /*0590*/  ISETP.GE.AND P0, PT, R3, UR6, PT ;  /* 0x0000000603007c0c */ /* 0x000fe2000bf06270 */
[----:B-1----:R-:W-:-:S05]  /*05a0*/  FMUL R9, R4, R7 ;  /* 0x0000000704097220 */ /* 0x002fca0000400000 */
[----:B------:R2:W-:Y:S07]  /*05b0*/  STG.E desc[UR4][R16.64], R9 ;  /* 0x0000000910007986 */ /* 0x0005ee000c101904 */
[----:B------:R-:W-:Y:S05]  /*05c0*/  @!P0 BRA `(.L_x_190) ;  /* 0xfffffffc00788947 */ /* 0x000fea000383ffff */
[----:B------:R-:W-:Y:S05]  /*05d0*/  EXIT ;  /* 0x000000000000794d */ /* 0x000fea0003800000 */
.L_x_191:
        /* <DEDUP_REMOVED lines=10> */
.L_x_225:


//--------------------- .text._Z3subiPfS_S_       --------------------------
	.section	.text._Z3subiPfS_S_,"ax",@progbits
	.align	128
        .global         _Z3subiPfS_S_
        .type           _Z3subiPfS_S_,@function
        .size           _Z3subiPfS_S_,(.L_x_226 - _Z3subiPfS_S_)
        .other          _Z3subiPfS_S_,@"STO_CUDA_ENTRY STV_DEFAULT"
_Z3subiPfS_S_:
.text._Z3subiPfS_S_:
        /* <DEDUP_REMOVED lines=46> */
.L_x_194:
        /* <DEDUP_REMOVED lines=8> */
[----:B---3--:R-:W-:-:S05]  /*0360*/  FADD R17, R14, -R13 ;  /* 0x8000000d0e117221 */ /* 0x008fca0000000000 */
[----:B------:R3:W-:Y:S07]  /*0370*/  STG.E desc[UR4][R10.64], R17 ;  /* 0x000000110a007986 */ /* 0x0007ee000c101904 */
[----:B------:R-:W-:Y:S05]  /*0380*/  @P0 BRA `(.L_x_194) ;  /* 0xfffffffc00d40947 */ /* 0x000fea000383ffff */
.L_x_193:
[----:B------:R-:W-:Y:S05]  /*0390*/  BSYNC.RECONVERGENT B0 ;  /* 0x0000000000007941 */ /* 0x000fea0003800200 */
.L_x_192:
[----:B------:R-:W-:Y:S05]  /*03a0*/  @!P1 EXIT ;  /* 0x000000000000994d */ /* 0x000fea0003800000 */
.L_x_195:
        /* <DEDUP_REMOVED lines=9> */
[----:B--2---:R-:W-:Y:S01]  /*0440*/  FADD R19, R2, -R7 ;  /* 0x8000000702137221 */ /* 0x004fe20000000000 */
[----:B------:R-:W-:-:S04]  /*0450*/  IMAD.WIDE R6, R0, 0x4, R12 ;  /* 0x0000000400067825 */ /* 0x000fc800078e020c */
[----:B------:R0:W-:Y:S04]  /*0460*/  STG.E desc[UR4][R16.64], R19 ;  /* 0x0000001310007986 */ /* 0x0001e8000c101904 */
[----:B------:R-:W2:Y:S04]  /*0470*/  LDG.E R2, desc[UR4][R4.64] ;  /* 0x0000000404027981 */ /* 0x000ea8000c1e1900 */
[----:B------:R-:W2:Y:S01]  /*0480*/  LDG.E R15, desc[UR4][R6.64] ;  /* 0x00000004060f7981 */ /* 0x000ea2000c1e1900 */
[----:B------:R-:W-:-:S04]  /*0490*/  IMAD.WIDE R8, R0, 0x4, R16 ;  /* 0x0000000400087825 */ /* 0x000fc800078e0210 */
[----:B------:R-:W-:-:S04]  /*04a0*/  IMAD.WIDE R10, R0, 0x4, R4 ;  /* 0x00000004000a7825 */ /* 0x000fc800078e0204 */
[----:B------:R-:W-:-:S04]  /*04b0*/  IMAD.WIDE R12, R0, 0x4, R6 ;  /* 0x00000004000c7825 */ /* 0x000fc800078e0206 */
[----:B--2---:R-:W-:-:S05]  /*04c0*/  FADD R21, R2, -R15 ;  /* 0x8000000f02157221 */ /* 0x004fca0000000000 */
        /* <DEDUP_REMOVED lines=8> */
[----:B------:R-:W1:Y:S04]  /*0550*/  LDG.E R4, desc[UR4][R4.64] ;  /* 0x0000000404047981 */ /* 0x000e68000c1e1900 */
[----:B------:R-:W1:Y:S01]  /*0560*/  LDG.E R7, desc[UR4][R6.64] ;  /* 0x0000000406077981 */ /* 0x000e62000c1e1900 */
[C---:B0-----:R-:W-:Y:S01]  /*0570*/  IMAD.WIDE R16, R0.reuse, 0x4, R14 ;  /* 0x0000000400107825 */ /* 0x041fe200078e020e */
[----:B------:R-:W-:-:S04]  /*0580*/  LEA R3, R0, R3, 0x2 ;  /* 0x0000000300037211 */ /* 0x000fc800078e10ff */
[----:B------:R-:W-:Y:S01]  /*0590*/  ISETP.GE.AND P0, PT, R3, UR6, PT ;  /* 0x0000000603007c0c */ /* 0x000fe2000bf06270 */
[----:B-1----:R-:W-:-:S05]  /*05a0*/  FADD R9, R4, -R7 ;  /* 0x8000000704097221 */ /* 0x002fca0000000000 */
[----:B------:R2:W-:Y:S07]  /*05b0*/  STG.E desc[UR4][R16.64], R9 ;  /* 0x0000000910007986 */ /* 0x0005ee000c101904 */
[----:B------:R-:W-:Y:S05]  /*05c0*/  @!P0 BRA `(.L_x_195) ;  /* 0xfffffffc00788947 */ /* 0x000fea000383ffff */
[----:B------:R-:W-:Y:S05]  /*05d0*/  EXIT ;  /* 0x000000000000794d */ /* 0x000fea0003800000 */
.L_x_196:
        /* <DEDUP_REMOVED lines=10> */
.L_x_226:


//--------------------- .text._Z10add_assigniPfS_ --------------------------
	.section	.text._Z10add_assigniPfS_,"ax",@progbits
	.align	128
        .global         _Z10add_assigniPfS_
        .type           _Z10add_assigniPfS_,@function
        .size           _Z10add_assigniPfS_,(.L_x_227 - _Z10add_assigniPfS_)
        .other          _Z10add_assigniPfS_,@"STO_CUDA_ENTRY STV_DEFAULT"
_Z10add_assigniPfS_:
.text._Z10add_assigniPfS_:
        /* <DEDUP_REMOVED lines=45> */
.L_x_199:
[----:B-1----:R-:W-:-:S04]  /*02d0*/  IMAD.WIDE R6, R3, 0x4, R10 ;  /* 0x0000000403067825 */ /* 0x002fc800078e020a */
[----:B0-2---:R-:W-:Y:S02]  /*02e0*/  IMAD.WIDE R4, R3, 0x4, R8 ;  /* 0x0000000403047825 */ /* 0x005fe400078e0208 */
[----:B------:R-:W2:Y:S04]  /*02f0*/  LDG.E R6, desc[UR4][R6.64] ;  /* 0x0000000406067981 */ /* 0x000ea8000c1e1900 */
[----:B------:R-:W2:Y:S01]  /*0300*/  LDG.E R13, desc[UR4][R4.64] ;  /* 0x00000004040d7981 */ /* 0x000ea2000c1e1900 */
[----:B------:R-:W-:Y:S01]  /*0310*/  VIADD R2, R2, 0x1 ;  /* 0x0000000102027836 */ /* 0x000fe20000000000 */
[----:B------:R-:W-:-:S04]  /*0320*/  IADD3 R3, PT, PT, R0, R3, RZ ;  /* 0x0000000300037210 */ /* 0x000fc80007ffe0ff */
[----:B------:R-:W-:Y:S01]  /*0330*/  ISETP.NE.AND P0, PT, R2, RZ, PT ;  /* 0x000000ff0200720c */ /* 0x000fe20003f05270 */
[----:B--2---:R-:W-:-:S05]  /*0340*/  FADD R13, R6, R13 ;  /* 0x0000000d060d7221 */ /* 0x004fca0000000000 */
[----:B------:R2:W-:Y:S07]  /*0350*/  STG.E desc[UR4][R4.64], R13 ;  /* 0x0000000d04007986 */ /* 0x0005ee000c101904 */
[----:B------:R-:W-:Y:S05]  /*0360*/  @P0 BRA `(.L_x_199) ;  /* 0xfffffffc00d80947 */ /* 0x000fea000383ffff */
.L_x_198:
[----:B------:R-:W-:Y:S05]  /*0370*/  BSYNC.RECONVERGENT B0 ;  /* 0x0000000000007941 */ /* 0x000fea0003800200 */
.L_x_197:
[----:B------:R-:W-:Y:S05]  /*0380*/  @!P1 EXIT ;  /* 0x000000000000994d */ /* 0x000fea0003800000 */
.L_x_200:
[----:B-12---:R-:W0:Y:S08]  /*0390*/  LDC.64 R4, c[0x0][0x390] ;  /* 0x0000e400ff047b82 */ /* 0x006e300000000a00 */
[----:B------:R-:W1:Y:S01]  /*03a0*/  LDC.64 R6, c[0x0][0x388] ;  /* 0x0000e200ff067b82 */ /* 0x000e620000000a00 */
[----:B0-----:R-:W-:-:S05]  /*03b0*/  IMAD.WIDE R12, R3, 0x4, R4 ;  /* 0x00000004030c7825 */ /* 0x001fca00078e0204 */
[----:B------:R-:W2:Y:S01]  /*03c0*/  LDG.E R2, desc[UR4][R12.64] ;  /* 0x000000040c027981 */ /* 0x000ea2000c1e1900 */
[----:B-1----:R-:W-:-:S05]  /*03d0*/  IMAD.WIDE R14, R3, 0x4, R6 ;  /* 0x00000004030e7825 */ /* 0x002fca00078e0206 */
[----:B------:R-:W2:Y:S01]  /*03e0*/  LDG.E R5, desc[UR4][R14.64] ;  /* 0x000000040e057981 */ /* 0x000ea2000c1e1900 */
[----:B------:R-:W-:-:S04]  /*03f0*/  IMAD.WIDE R6, R0, 0x4, R14 ;  /* 0x0000000400067825 */ /* 0x000fc800078e020e */
[----:B--2---:R-:W-:Y:S01]  /*0400*/  FADD R17, R2, R5 ;  /* 0x0000000502117221 */ /* 0x004fe20000000000 */
[----:B------:R-:W-:-:S04]  /*0410*/  IMAD.WIDE R4, R0, 0x4, R12 ;  /* 0x0000000400047825 */ /* 0x000fc800078e020c */
[----:B------:R0:W-:Y:S04]  /*0420*/  STG.E desc[UR4][R14.64], R17 ;  /* 0x000000110e007986 */ /* 0x0001e8000c101904 */
[----:B------:R-:W2:Y:S04]  /*0430*/  LDG.E R2, desc[UR4][R4.64] ;  /* 0x0000000404027981 */ /* 0x000ea8000c1e1900 */
[----:B------:R-:W2:Y:S01]  /*0440*/  LDG.E R9, desc[UR4][R6.64] ;  /* 0x0000000406097981 */ /* 0x000ea2000c1e1900 */
[----:B------:R-:W-:-:S04]  /*0450*/  IMAD.WIDE R10, R0, 0x4, R6 ;  /* 0x00000004000a7825 */ /* 0x000fc800078e0206 */
[----:B--2---:R-:W-:Y:S01]  /*0460*/  FADD R19, R2, R9 ;  /* 0x0000000902137221 */ /* 0x004fe20000000000 */
[----:B------:R-:W-:-:S04]  /*0470*/  IMAD.WIDE R8, R0, 0x4, R4 ;  /* 0x0000000400087825 */ /* 0x000fc800078e0204 */
[----:B------:R1:W-:Y:S04]  /*0480*/  STG.E desc[UR4][R6.64], R19 ;  /* 0x0000001306007986 */ /* 0x0003e8000c101904 */
[----:B------:R-:W2:Y:S04]  /*0490*/  LDG.E R2, desc[UR4][R8.64] ;  /* 0x0000000408027981 */ /* 0x000ea8000c1e1900 */
[----:B------:R-:W2:Y:S01]  /*04a0*/  LDG.E R13, desc[UR4][R10.64] ;  /* 0x000000040a0d7981 */ /* 0x000ea2000c1e1900 */
[----:B0-----:R-:W-:-:S04]  /*04b0*/  IMAD.WIDE R14, R0, 0x4, R10 ;  /* 0x00000004000e7825 */ /* 0x001fc800078e020a */
[----:B--2---:R-:W-:Y:S01]  /*04c0*/  FADD R21, R2, R13 ;  /* 0x0000000d02157221 */ /* 0x004fe20000000000 */
[----:B------:R-:W-:-:S04]  /*04d0*/  IMAD.WIDE R12, R0, 0x4, R8 ;  /* 0x00000004000c7825 */ /* 0x000fc800078e0208 */
[----:B------:R1:W-:Y:S04]  /*04e0*/  STG.E desc[UR4][R10.64], R21 ;  /* 0x000000150a007986 */ /* 0x0003e8000c101904 */
[----:B------:R-:W2:Y:S04]  /*04f0*/  LDG.E R12, desc[UR4][R12.64] ;  /* 0x000000040c0c7981 */ /* 0x000ea8000c1e1900 */
[----:B------:R-:W2:Y:S01]  /*0500*/  LDG.E R5, desc[UR4][R14.64] ;  /* 0x000000040e057981 */ /* 0x000ea2000c1e1900 */
[----:B------:R-:W-:-:S04]  /*0510*/  LEA R3, R0, R3, 0x2 ;  /* 0x0000000300037211 */ /* 0x000fc800078e10ff */
[----:B------:R-:W-:Y:S01]  /*0520*/  ISETP.GE.AND P0, PT, R3, UR6, PT ;  /* 0x0000000603007c0c */ /* 0x000fe2000bf06270 */
[----:B--2---:R-:W-:-:S05]  /*0530*/  FADD R5, R12, R5 ;  /* 0x000000050c057221 */ /* 0x004fca0000000000 */
[----:B------:R1:W-:Y:S07]  /*0540*/  STG.E desc[UR4][R14.64], R5 ;  /* 0x000000050e007986 */ /* 0x0003ee000c101904 */
[----:B------:R-:W-:Y:S05]  /*0550*/  @!P0 BRA `(.L_x_200) ;  /* 0xfffffffc008c8947 */ /* 0x000fea000383ffff */
[----:B------:R-:W-:Y:S05]  /*0560*/  EXIT ;  /* 0x000000000000794d */ /* 0x000fea0003800000 */
.L_x_201:
        /* <DEDUP_REMOVED lines=9> */
.L_x_227:


//--------------------- .text._Z3addiPfS_S_       --------------------------
	.section	.text._Z3addiPfS_S_,"ax",@progbits
	.align	128
        .global         _Z3addiPfS_S_
        .type           _Z3addiPfS_S_,@function
        .size           _Z3addiPfS_S_,(.L_x_228 - _Z3addiPfS_S_)
        .other          _Z3addiPfS_S_,@"STO_CUDA_ENTRY STV_DEFAULT"
_Z3addiPfS_S_:
.text._Z3addiPfS_S_:
        /* <DEDUP_REMOVED lines=46> */
.L_x_204:
        /* <DEDUP_REMOVED lines=8> */
[----:B---3--:R-:W-:-:S05]  /*0360*/  FADD R17, R14, R13 ;  /* 0x0000000d0e117221 */ /* 0x008fca0000000000 */
[----:B------:R3:W-:Y:S07]  /*0370*/  STG.E desc[UR4][R10.64], R17 ;  /* 0x000000110a007986 */ /* 0x0007ee000c101904 */
[----:B------:R-:W-:Y:S05]  /*0380*/  @P0 BRA `(.L_x_204) ;  /* 0xfffffffc00d40947 */ /* 0x000fea000383ffff */
.L_x_203:
[----:B------:R-:W-:Y:S05]  /*0390*/  BSYNC.RECONVERGENT B0 ;  /* 0x0000000000007941 */ /* 0x000fea0003800200 */
.L_x_202:
[----:B------:R-:W-:Y:S05]  /*03a0*/  @!P1 EXIT ;  /* 0x000000000000994d */ /* 0x000fea0003800000 */
.L_x_205:
        /* <DEDUP_REMOVED lines=9> */
[----:B--2---:R-:W-:Y:S01]  /*0440*/  FADD R19, R2, R7 ;  /* 0x0000000702137221 */ /* 0x004fe20000000000 */
[----:B------:R-:W-:-:S04]  /*0450*/  IMAD.WIDE R6, R0, 0x4, R12 ;  /* 0x0000000400067825 */ /* 0x000fc800078e020c */
[----:B------:R0:W-:Y:S04]  /*0460*/  STG.E desc[UR4][R16.64], R19 ;  /* 0x0000001310007986 */ /* 0x0001e8000c101904 */
[----:B------:R-:W2:Y:S04]  /*0470*/  LDG.E R2, desc[UR4][R4.64] ;  /* 0x0000000404027981 */ /* 0x000ea8000c1e1900 */
[----:B------:R-:W2:Y:S01]  /*0480*/  LDG.E R15, desc[UR4][R6.64] ;  /* 0x00000004060f7981 */ /* 0x000ea2000c1e1900 */
[----:B------:R-:W-:-:S04]  /*0490*/  IMAD.WIDE R8, R0, 0x4, R16 ;  /* 0x0000000400087825 */ /* 0x000fc800078e0210 */
[----:B------:R-:W-:-:S04]  /*04a0*/  IMAD.WIDE R10, R0, 0x4, R4 ;  /* 0x00000004000a7825 */ /* 0x000fc800078e0204 */
[----:B------:R-:W-:-:S04]  /*04b0*/  IMAD.WIDE R12, R0, 0x4, R6 ;  /* 0x00000004000c7825 */ /* 0x000fc800078e0206 */
[----:B--2---:R-:W-:-:S05]  /*04c0*/  FADD R21, R2, R15 ;  /* 0x0000000f02157221 */ /* 0x004fca0000000000 */
        /* <DEDUP_REMOVED lines=8> */
[----:B------:R-:W1:Y:S04]  /*0550*/  LDG.E R4, desc[UR4][R4.64] ;  /* 0x0000000404047981 */ /* 0x000e68000c1e1900 */
[----:B------:R-:W1:Y:S01]  /*0560*/  LDG.E R7, desc[UR4][R6.64] ;  /* 0x0000000406077981 */ /* 0x000e62000c1e1900 */
[C---:B0-----:R-:W-:Y:S01]  /*0570*/  IMAD.WIDE R16, R0.reuse, 0x4, R14 ;  /* 0x0000000400107825 */ /* 0x041fe200078e020e */
[----:B------:R-:W-:-:S04]  /*0580*/  LEA R3, R0, R3, 0x2 ;  /* 0x0000000300037211 */ /* 0x000fc800078e10ff */
[----:B------:R-:W-:Y:S01]  /*0590*/  ISETP.GE.AND P0, PT, R3, UR6, PT ;  /* 0x0000000603007c0c */ /* 0x000fe2000bf06270 */
[----:B-1----:R-:W-:-:S05]  /*05a0*/  FADD R9, R4, R7 ;  /* 0x0000000704097221 */ /* 0x002fca0000000000 */
[----:B------:R2:W-:Y:S07]  /*05b0*/  STG.E desc[UR4][R16.64], R9 ;  /* 0x0000000910007986 */ /* 0x0005ee000c101904 */
[----:B------:R-:W-:Y:S05]  /*05c0*/  @!P0 BRA `(.L_x_205) ;  /* 0xfffffffc00788947 */ /* 0x000fea000383ffff */
[----:B------:R-:W-:Y:S05]  /*05d0*/  EXIT ;  /* 0x000000000000794d */ /* 0x000fea0003800000 */
.L_x_206:
        /* <DEDUP_REMOVED lines=10> */
.L_x_228:


//--------------------- .nv.global.init           --------------------------
	.section	.nv.global.init,"aw",@progbits
	.align	4
.nv.global.init:
	.type		mrg32k3aM1SubSeq,@object
	.size		mrg32k3aM1SubSeq,(mrg32k3aM2SubSeq - mrg32k3aM1SubSeq)
mrg32k3aM1SubSeq:
        /*0000*/ 	.byte	0x0b, 0xcc, 0xee, 0x04, 0x73, 0x29, 0x8b, 0x6f, 0xf6, 0x53, 0x03, 0xf6, 0x23, 0xf6, 0xea, 0xda
        /* <DEDUP_REMOVED lines=125> */
	.type		mrg32k3aM2SubSeq,@object
	.size		mrg32k3aM2SubSeq,(mrg32k3aM1 - mrg32k3aM2SubSeq)
mrg32k3aM2SubSeq:
        /* <DEDUP_REMOVED lines=126> */
	.type		mrg32k3aM1,@object
	.size		mrg32k3aM1,(mrg32k3aM1Seq - mrg32k3aM1)
mrg32k3aM1:
        /* <DEDUP_REMOVED lines=144> */
	.type		mrg32k3aM1Seq,@object
	.size		mrg32k3aM1Seq,(mrg32k3aM2 - mrg32k3aM1Seq)
mrg32k3aM1Seq:
        /* <DEDUP_REMOVED lines=144> */
	.type		mrg32k3aM2,@object
	.size		mrg32k3aM2,(mrg32k3aM2Seq - mrg32k3aM2)
mrg32k3aM2:
        /* <DEDUP_REMOVED lines=144> */
	.type		mrg32k3aM2Seq,@object
	.size		mrg32k3aM2Seq,(precalc_xorwow_matrix - mrg32k3aM2Seq)
mrg32k3aM2Seq:
        /* <DEDUP_REMOVED lines=144> */
	.type		precalc_xorwow_matrix,@object
	.size		precalc_xorwow_matrix,(precalc_xorwow_offset_matrix - precalc_xorwow_matrix)
precalc_xorwow_matrix:
        /* <DEDUP_REMOVED lines=6400> */
	.type		precalc_xorwow_offset_matrix,@object
	.size		precalc_xorwow_offset_matrix,(.L_1 - precalc_xorwow_offset_matrix)
precalc_xorwow_offset_matrix:
        /* <DEDUP_REMOVED lines=6400> */
.L_1:


//--------------------- .nv.shared.reserved.0     --------------------------
	.section	.nv.shared.reserved.0,"aw",@nobits
	.weak		__nv_reservedSMEM_offset_0_alias
	.size		__nv_reservedSMEM_offset_0_alias, 0, 64
	.other		__nv_reservedSMEM_offset_0_alias,@"STO_CUDA_RESERVED_SHARED STV_DEFAULT"
__nv_reservedSMEM_offset_0_alias:
	.zero		0
	.zero		64


//--------------------- .nv.constant0._Z31apply_twoplayerscore_derivativeiPfS_ --------------------------
	.section	.nv.constant0._Z31apply_twoplayerscore_derivativeiPfS_,"a",@progbits
	.sectionflags	@""
	.align	4
.nv.constant0._Z31apply_twoplayerscore_derivativeiPfS_:
	.zero		920


//--------------------- .nv.constant0._Z20apply_twoplayerscoreiPfS_ --------------------------
	.section	.nv.constant0._Z20apply_twoplayerscoreiPfS_,"a",@progbits
	.sectionflags	@""
	.align	4
.nv.constant0._Z20apply_twoplayerscoreiPfS_:
	.zero		920


//--------------------- .nv.constant0._Z21apply_relu_derivativeiPfS_ --------------------------
	.section	.nv.constant0._Z21apply_relu_derivativeiPfS_,"a",@progbits
	.sectionflags	@""
	.align	4
.nv.constant0._Z21apply_relu_derivativeiPfS_:
	.zero		920


//--------------------- .nv.constant0._Z10apply_reluiPfS_ --------------------------
	.section	.nv.constant0._Z10apply_reluiPfS_,"a",@progbits
	.sectionflags	@""
	.align	4
.nv.constant0._Z10apply_reluiPfS_:
	.zero		920


//--------------------- .nv.constant0._Z24apply_sigmoid_derivativeiPfS_ --------------------------
	.section	.nv.constant0._Z24apply_sigmoid_derivativeiPfS_,"a",@progbits
	.sectionflags	@""
	.align	4
.nv.constant0._Z24apply_sigmoid_derivativeiPfS_:
	.zero		920


//--------------------- .nv.constant0._Z13apply_sigmoidiPfS_ --------------------------
	.section	.nv.constant0._Z13apply_sigmoidiPfS_,"a",@progbits
	.sectionflags	@""
	.align	4
.nv.constant0._Z13apply_sigmoidiPfS_:
	.zero		920


//--------------------- .nv.constant0._Z4copyiPfS_ --------------------------
	.section	.nv.constant0._Z4copyiPfS_,"a",@progbits
	.sectionflags	@""
	.align	4
.nv.constant0._Z4copyiPfS_:
	.zero		920


//--------------------- .nv.constant0._Z12dropout_rowsfiPfS_m --------------------------
	.section	.nv.constant0._Z12dropout_rowsfiPfS_m,"a",@progbits
	.sectionflags	@""
	.align	4
.nv.constant0._Z12dropout_rowsfiPfS_m:
	.zero		928


//--------------------- .nv.constant0._Z16dropout_elementsP17curandStateXORWOWfiPfS1_ --------------------------
	.section	.nv.constant0._Z16dropout_elementsP17curandStateXORWOWfiPfS1_,"a",@progbits
	.sectionflags	@""
	.align	4
.nv.constant0._Z16dropout_elementsP17curandStateXORWOWfiPfS1_:
	.zero		928


//--------------------- .nv.constant0._Z18setup_random_stateP17curandStateXORWOWim --------------------------
	.section	.nv.constant0._Z18setup_random_stateP17curandStateXORWOWim,"a",@progbits
	.sectionflags	@""
	.align	4
.nv.constant0._Z18setup_random_stateP17curandStateXORWOWim:
	.zero		920


//--------------------- .nv.constant0._Z16add_constant_rowfiiPfS_ --------------------------
	.section	.nv.constant0._Z16add_constant_rowfiiPfS_,"a",@progbits
	.sectionflags	@""
	.align	4
.nv.constant0._Z16add_constant_rowfiiPfS_:
	.zero		928


//--------------------- .nv.constant0._Z9transposeiiPfS_ --------------------------
	.section	.nv.constant0._Z9transposeiiPfS_,"a",@progbits
	.sectionflags	@""
	.align	4
.nv.constant0._Z9transposeiiPfS_:
	.zero		920


//--------------------- .nv.constant0._Z8multiplyiiPfiiS_iS_ --------------------------
	.section	.nv.constant0._Z8multiplyiiPfiiS_iS_,"a",@progbits
	.sectionflags	@""
	.align	4
.nv.constant0._Z8multiplyiiPfiiS_iS_:
	.zero		944


//--------------------- .nv.constant0._Z15scalar_multiplyifPfS_ --------------------------
	.section	.nv.constant0._Z15scalar_multiplyifPfS_,"a",@progbits
	.sectionflags	@""
	.align	4
.nv.constant0._Z15scalar_multiplyifPfS_:
	.zero		920


//--------------------- .nv.constant0._Z18entrywise_multiplyiPfS_S_ --------------------------
	.section	.nv.constant0._Z18entrywise_multiplyiPfS_S_,"a",@progbits
	.sectionflags	@""
	.align	4
.nv.constant0._Z18entrywise_multiplyiPfS_S_:
	.zero		928


//--------------------- .nv.constant0._Z3subiPfS_S_ --------------------------
	.section	.nv.constant0._Z3subiPfS_S_,"a",@progbits
	.sectionflags	@""
	.align	4
.nv.constant0._Z3subiPfS_S_:
	.zero		928


//--------------------- .nv.constant0._Z10add_assigniPfS_ --------------------------
	.section	.nv.constant0._Z10add_assigniPfS_,"a",@progbits
	.sectionflags	@""
	.align	4
.nv.constant0._Z10add_assigniPfS_:
	.zero		920


//--------------------- .nv.constant0._Z3addiPfS_S_ --------------------------
	.section	.nv.constant0._Z3addiPfS_S_,"a",@progbits
	.sectionflags	@""
	.align	4
.nv.constant0._Z3addiPfS_S_:
	.zero		928


//--------------------- SYMBOLS --------------------------

	.type		.nv.reservedSmem.offset0,@object
	.size		.nv.reservedSmem.offset0,0x4
